	.target	sm_90a

	.elftype	@"ET_EXEC"


//--------------------- .note.nv.tkinfo           --------------------------
	.section	.note.nv.tkinfo,"",@"SHT_NOTE"
	.sectionflags	@"SHF_NOTE_NV_TKINFO"
	.tkinfo
        /*0018*/ 	.word	0x00000002
        /*0030*/ 	.string	""
        /*0030*/ 	.string	"ptxas"
        /*0030*/ 	.string	"Cuda compilation tools, release 13.0, V13.0.88"
        /*0030*/ 	.string	"Build cuda_13.0.r13.0/compiler.36424714_0"
        /*0030*/ 	.string	"-arch sm_90a -m 64 "



//--------------------- .note.nv.cuinfo           --------------------------
	.section	.note.nv.cuinfo,"",@"SHT_NOTE"
	.sectionflags	@"SHF_NOTE_NV_CUINFO"
        /*0018*/ 	.short	0x0002
        /*001a*/ 	.short	0x005a
        /*001c*/ 	.short	0x0082
	.zero		2


//--------------------- .nv.info                  --------------------------
	.section	.nv.info,"",@"SHT_CUDA_INFO"
	.align	4


	//----- nvinfo : EIATTR_REGCOUNT
	.align		4
        /*0000*/ 	.byte	0x04, 0x2f
        /*0002*/ 	.short	(.L_27 - .L_26)
	.align		4
.L_26:
        /*0004*/ 	.word	index@(_ZN4mmha33masked_multihead_attention_kernelIfLi96ELi128ELi4ELi32ELi64ELb0ELb0EEEv26Multihead_attention_paramsIT_XT5_EE)
        /*0008*/ 	.word	0x00000060


	//----- nvinfo : EIATTR_FRAME_SIZE
	.align		4
.L_27:
        /*000c*/ 	.byte	0x04, 0x11
        /*000e*/ 	.short	(.L_29 - .L_28)
	.align		4
.L_28:
        /*0010*/ 	.word	index@(_ZN4mmha33masked_multihead_attention_kernelIfLi96ELi128ELi4ELi32ELi64ELb0ELb0EEEv26Multihead_attention_paramsIT_XT5_EE)
        /*0014*/ 	.word	0x00000000


	//----- nvinfo : EIATTR_REGCOUNT
	.align		4
.L_29:
        /*0018*/ 	.byte	0x04, 0x2f
        /*001a*/ 	.short	(.L_31 - .L_30)
	.align		4
.L_30:
        /*001c*/ 	.word	index@(_ZN4mmha33masked_multihead_attention_kernelIfLi96ELi128ELi2ELi32ELi128ELb0ELb0EEEv26Multihead_attention_paramsIT_XT5_EE)
        /*0020*/ 	.word	0x000000a8


	//----- nvinfo : EIATTR_FRAME_SIZE
	.align		4
.L_31:
        /*0024*/ 	.byte	0x04, 0x11
        /*0026*/ 	.short	(.L_33 - .L_32)
	.align		4
.L_32:
        /*0028*/ 	.word	index@(_ZN4mmha33masked_multihead_attention_kernelIfLi96ELi128ELi2ELi32ELi128ELb0ELb0EEEv26Multihead_attention_paramsIT_XT5_EE)
        /*002c*/ 	.word	0x00000000


	//----- nvinfo : EIATTR_REGCOUNT
	.align		4
.L_33:
        /*0030*/ 	.byte	0x04, 0x2f
        /*0032*/ 	.short	(.L_35 - .L_34)
	.align		4
.L_34:
        /*0034*/ 	.word	index@(_ZN4mmha33masked_multihead_attention_kernelIfLi96ELi128ELi1ELi32ELi256ELb0ELb0EEEv26Multihead_attention_paramsIT_XT5_EE)
        /*0038*/ 	.word	0x000000ff


	//----- nvinfo : EIATTR_FRAME_SIZE
	.align		4
.L_35:
        /*003c*/ 	.byte	0x04, 0x11
        /*003e*/ 	.short	(.L_37 - .L_36)
	.align		4
.L_36:
        /*0040*/ 	.word	index@(_ZN4mmha33masked_multihead_attention_kernelIfLi96ELi128ELi1ELi32ELi256ELb0ELb0EEEv26Multihead_attention_paramsIT_XT5_EE)
        /*0044*/ 	.word	0x00000048


	//----- nvinfo : EIATTR_REGCOUNT
	.align		4
.L_37:
        /*0048*/ 	.byte	0x04, 0x2f
        /*004a*/ 	.short	(.L_39 - .L_38)
	.align		4
.L_38:
        /*004c*/ 	.word	index@(_ZN4mmha33masked_multihead_attention_kernelIfLi96ELi128ELi4ELi32ELi64ELb0ELb1EEEv26Multihead_attention_paramsIT_XT5_EE)
        /*0050*/ 	.word	0x00000060


	//----- nvinfo : EIATTR_FRAME_SIZE
	.align		4
.L_39:
        /*0054*/ 	.byte	0x04, 0x11
        /*0056*/ 	.short	(.L_41 - .L_40)
	.align		4
.L_40:
        /*0058*/ 	.word	index@(_ZN4mmha33masked_multihead_attention_kernelIfLi96ELi128ELi4ELi32ELi64ELb0ELb1EEEv26Multihead_attention_paramsIT_XT5_EE)
        /*005c*/ 	.word	0x00000000


	//----- nvinfo : EIATTR_REGCOUNT
	.align		4
.L_41:
        /*0060*/ 	.byte	0x04, 0x2f
        /*0062*/ 	.short	(.L_43 - .L_42)
	.align		4
.L_42:
        /*0064*/ 	.word	index@(_ZN4mmha33masked_multihead_attention_kernelIfLi96ELi128ELi2ELi32ELi128ELb0ELb1EEEv26Multihead_attention_paramsIT_XT5_EE)
        /*0068*/ 	.word	0x000000a7


	//----- nvinfo : EIATTR_FRAME_SIZE
	.align		4
.L_43:
        /*006c*/ 	.byte	0x04, 0x11
        /*006e*/ 	.short	(.L_45 - .L_44)
	.align		4
.L_44:
        /*0070*/ 	.word	index@(_ZN4mmha33masked_multihead_attention_kernelIfLi96ELi128ELi2ELi32ELi128ELb0ELb1EEEv26Multihead_attention_paramsIT_XT5_EE)
        /*0074*/ 	.word	0x00000000


	//----- nvinfo : EIATTR_REGCOUNT
	.align		4
.L_45:
        /*0078*/ 	.byte	0x04, 0x2f
        /*007a*/ 	.short	(.L_47 - .L_46)
	.align		4
.L_46:
        /*007c*/ 	.word	index@(_ZN4mmha33masked_multihead_attention_kernelIfLi96ELi128ELi1ELi32ELi256ELb0ELb1EEEv26Multihead_attention_paramsIT_XT5_EE)
        /*0080*/ 	.word	0x000000ff


	//----- nvinfo : EIATTR_FRAME_SIZE
	.align		4
.L_47:
        /*0084*/ 	.byte	0x04, 0x11
        /*0086*/ 	.short	(.L_49 - .L_48)
	.align		4
.L_48:
        /*0088*/ 	.word	index@(_ZN4mmha33masked_multihead_attention_kernelIfLi96ELi128ELi1ELi32ELi256ELb0ELb1EEEv26Multihead_attention_paramsIT_XT5_EE)
        /*008c*/ 	.word	0x00000038


	//----- nvinfo : EIATTR_REGCOUNT
	.align		4
.L_49:
        /*0090*/ 	.byte	0x04, 0x2f
        /*0092*/ 	.short	(.L_51 - .L_50)
	.align		4
.L_50:
        /*0094*/ 	.word	index@(_ZN4mmha33masked_multihead_attention_kernelItLi96ELi128ELi4ELi16ELi64ELb0ELb0EEEv26Multihead_attention_paramsIT_XT5_EE)
        /*0098*/ 	.word	0x00000038


	//----- nvinfo : EIATTR_FRAME_SIZE
	.align		4
.L_51:
        /*009c*/ 	.byte	0x04, 0x11
        /*009e*/ 	.short	(.L_53 - .L_52)
	.align		4
.L_52:
        /*00a0*/ 	.word	index@(_ZN4mmha33masked_multihead_attention_kernelItLi96ELi128ELi4ELi16ELi64ELb0ELb0EEEv26Multihead_attention_paramsIT_XT5_EE)
        /*00a4*/ 	.word	0x00000000


	//----- nvinfo : EIATTR_REGCOUNT
	.align		4
.L_53:
        /*00a8*/ 	.byte	0x04, 0x2f
        /*00aa*/ 	.short	(.L_55 - .L_54)
	.align		4
.L_54:
        /*00ac*/ 	.word	index@(_ZN4mmha33masked_multihead_attention_kernelItLi96ELi128ELi2ELi16ELi128ELb0ELb0EEEv26Multihead_attention_paramsIT_XT5_EE)
        /*00b0*/ 	.word	0x0000005f


	//----- nvinfo : EIATTR_FRAME_SIZE
	.align		4
.L_55:
        /*00b4*/ 	.byte	0x04, 0x11
        /*00b6*/ 	.short	(.L_57 - .L_56)
	.align		4
.L_56:
        /*00b8*/ 	.word	index@(_ZN4mmha33masked_multihead_attention_kernelItLi96ELi128ELi2ELi16ELi128ELb0ELb0EEEv26Multihead_attention_paramsIT_XT5_EE)
        /*00bc*/ 	.word	0x00000000


	//----- nvinfo : EIATTR_REGCOUNT
	.align		4
.L_57:
        /*00c0*/ 	.byte	0x04, 0x2f
        /*00c2*/ 	.short	(.L_59 - .L_58)
	.align		4
.L_58:
        /*00c4*/ 	.word	index@(_ZN4mmha33masked_multihead_attention_kernelItLi96ELi128ELi1ELi16ELi256ELb0ELb0EEEv26Multihead_attention_paramsIT_XT5_EE)
        /*00c8*/ 	.word	0x0000009e


	//----- nvinfo : EIATTR_FRAME_SIZE
	.align		4
.L_59:
        /*00cc*/ 	.byte	0x04, 0x11
        /*00ce*/ 	.short	(.L_61 - .L_60)
	.align		4
.L_60:
        /*00d0*/ 	.word	index@(_ZN4mmha33masked_multihead_attention_kernelItLi96ELi128ELi1ELi16ELi256ELb0ELb0EEEv26Multihead_attention_paramsIT_XT5_EE)
        /*00d4*/ 	.word	0x00000000


	//----- nvinfo : EIATTR_REGCOUNT
	.align		4
.L_61:
        /*00d8*/ 	.byte	0x04, 0x2f
        /*00da*/ 	.short	(.L_63 - .L_62)
	.align		4
.L_62:
        /*00dc*/ 	.word	index@(_ZN4mmha33masked_multihead_attention_kernelItLi96ELi128ELi4ELi16ELi64ELb0ELb1EEEv26Multihead_attention_paramsIT_XT5_EE)
        /*00e0*/ 	.word	0x00000040


	//----- nvinfo : EIATTR_FRAME_SIZE
	.align		4
.L_63:
        /*00e4*/ 	.byte	0x04, 0x11
        /*00e6*/ 	.short	(.L_65 - .L_64)
	.align		4
.L_64:
        /*00e8*/ 	.word	index@(_ZN4mmha33masked_multihead_attention_kernelItLi96ELi128ELi4ELi16ELi64ELb0ELb1EEEv26Multihead_attention_paramsIT_XT5_EE)
        /*00ec*/ 	.word	0x00000000


	//----- nvinfo : EIATTR_REGCOUNT
	.align		4
.L_65:
        /*00f0*/ 	.byte	0x04, 0x2f
        /*00f2*/ 	.short	(.L_67 - .L_66)
	.align		4
.L_66:
        /*00f4*/ 	.word	index@(_ZN4mmha33masked_multihead_attention_kernelItLi96ELi128ELi2ELi16ELi128ELb0ELb1EEEv26Multihead_attention_paramsIT_XT5_EE)
        /*00f8*/ 	.word	0x00000060


	//----- nvinfo : EIATTR_FRAME_SIZE
	.align		4
.L_67:
        /*00fc*/ 	.byte	0x04, 0x11
        /*00fe*/ 	.short	(.L_69 - .L_68)
	.align		4
.L_68:
        /*0100*/ 	.word	index@(_ZN4mmha33masked_multihead_attention_kernelItLi96ELi128ELi2ELi16ELi128ELb0ELb1EEEv26Multihead_attention_paramsIT_XT5_EE)
        /*0104*/ 	.word	0x00000000


	//----- nvinfo : EIATTR_REGCOUNT
	.align		4
.L_69:
        /*0108*/ 	.byte	0x04, 0x2f
        /*010a*/ 	.short	(.L_71 - .L_70)
	.align		4
.L_70:
        /*010c*/ 	.word	index@(_ZN4mmha33masked_multihead_attention_kernelItLi96ELi128ELi1ELi16ELi256ELb0ELb1EEEv26Multihead_attention_paramsIT_XT5_EE)
        /*0110*/ 	.word	0x0000009e


	//----- nvinfo : EIATTR_FRAME_SIZE
	.align		4
.L_71:
        /*0114*/ 	.byte	0x04, 0x11
        /*0116*/ 	.short	(.L_73 - .L_72)
	.align		4
.L_72:
        /*0118*/ 	.word	index@(_ZN4mmha33masked_multihead_attention_kernelItLi96ELi128ELi1ELi16ELi256ELb0ELb1EEEv26Multihead_attention_paramsIT_XT5_EE)
        /*011c*/ 	.word	0x00000000


	//----- nvinfo : EIATTR_REGCOUNT
	.align		4
.L_73:
        /*0120*/ 	.byte	0x04, 0x2f
        /*0122*/ 	.short	(.L_75 - .L_74)
	.align		4
.L_74:
        /*0124*/ 	.word	index@(_ZN4mmha33masked_multihead_attention_kernelIfLi96ELi128ELi4ELi32ELi64ELb1ELb0EEEv26Multihead_attention_paramsIT_XT5_EE)
        /*0128*/ 	.word	0x00000088


	//----- nvinfo : EIATTR_FRAME_SIZE
	.align		4
.L_75:
        /*012c*/ 	.byte	0x04, 0x11
        /*012e*/ 	.short	(.L_77 - .L_76)
	.align		4
.L_76:
        /*0130*/ 	.word	index@(_ZN4mmha33masked_multihead_attention_kernelIfLi96ELi128ELi4ELi32ELi64ELb1ELb0EEEv26Multihead_attention_paramsIT_XT5_EE)
        /*0134*/ 	.word	0x00000000


	//----- nvinfo : EIATTR_REGCOUNT
	.align		4
.L_77:
        /*0138*/ 	.byte	0x04, 0x2f
        /*013a*/ 	.short	(.L_79 - .L_78)
	.align		4
.L_78:
        /*013c*/ 	.word	index@(_ZN4mmha33masked_multihead_attention_kernelIfLi96ELi128ELi2ELi32ELi128ELb1ELb0EEEv26Multihead_attention_paramsIT_XT5_EE)
        /*0140*/ 	.word	0x000000ea


	//----- nvinfo : EIATTR_FRAME_SIZE
	.align		4
.L_79:
        /*0144*/ 	.byte	0x04, 0x11
        /*0146*/ 	.short	(.L_81 - .L_80)
	.align		4
.L_80:
        /*0148*/ 	.word	index@(_ZN4mmha33masked_multihead_attention_kernelIfLi96ELi128ELi2ELi32ELi128ELb1ELb0EEEv26Multihead_attention_paramsIT_XT5_EE)
        /*014c*/ 	.word	0x00000000


	//----- nvinfo : EIATTR_REGCOUNT
	.align		4
.L_81:
        /*0150*/ 	.byte	0x04, 0x2f
        /*0152*/ 	.short	(.L_83 - .L_82)
	.align		4
.L_82:
        /*0154*/ 	.word	index@(_ZN4mmha33masked_multihead_attention_kernelIfLi96ELi128ELi1ELi32ELi256ELb1ELb0EEEv26Multihead_attention_paramsIT_XT5_EE)
        /*0158*/ 	.word	0x000000ff


	//----- nvinfo : EIATTR_FRAME_SIZE
	.align		4
.L_83:
        /*015c*/ 	.byte	0x04, 0x11
        /*015e*/ 	.short	(.L_85 - .L_84)
	.align		4
.L_84:
        /*0160*/ 	.word	index@(_ZN4mmha33masked_multihead_attention_kernelIfLi96ELi128ELi1ELi32ELi256ELb1ELb0EEEv26Multihead_attention_paramsIT_XT5_EE)
        /*0164*/ 	.word	0x000001d8


	//----- nvinfo : EIATTR_REGCOUNT
	.align		4
.L_85:
        /*0168*/ 	.byte	0x04, 0x2f
        /*016a*/ 	.short	(.L_87 - .L_86)
	.align		4
.L_86:
        /*016c*/ 	.word	index@(_ZN4mmha33masked_multihead_attention_kernelIfLi96ELi128ELi4ELi32ELi64ELb1ELb1EEEv26Multihead_attention_paramsIT_XT5_EE)
        /*0170*/ 	.word	0x0000008a


	//----- nvinfo : EIATTR_FRAME_SIZE
	.align		4
.L_87:
        /*0174*/ 	.byte	0x04, 0x11
        /*0176*/ 	.short	(.L_89 - .L_88)
	.align		4
.L_88:
        /*0178*/ 	.word	index@(_ZN4mmha33masked_multihead_attention_kernelIfLi96ELi128ELi4ELi32ELi64ELb1ELb1EEEv26Multihead_attention_paramsIT_XT5_EE)
        /*017c*/ 	.word	0x00000000


	//----- nvinfo : EIATTR_REGCOUNT
	.align		4
.L_89:
        /*0180*/ 	.byte	0x04, 0x2f
        /*0182*/ 	.short	(.L_91 - .L_90)
	.align		4
.L_90:
        /*0184*/ 	.word	index@(_ZN4mmha33masked_multihead_attention_kernelIfLi96ELi128ELi2ELi32ELi128ELb1ELb1EEEv26Multihead_attention_paramsIT_XT5_EE)
        /*0188*/ 	.word	0x000000ee


	//----- nvinfo : EIATTR_FRAME_SIZE
	.align		4
.L_91:
        /*018c*/ 	.byte	0x04, 0x11
        /*018e*/ 	.short	(.L_93 - .L_92)
	.align		4
.L_92:
        /*0190*/ 	.word	index@(_ZN4mmha33masked_multihead_attention_kernelIfLi96ELi128ELi2ELi32ELi128ELb1ELb1EEEv26Multihead_attention_paramsIT_XT5_EE)
        /*0194*/ 	.word	0x00000000


	//----- nvinfo : EIATTR_REGCOUNT
	.align		4
.L_93:
        /*0198*/ 	.byte	0x04, 0x2f
        /*019a*/ 	.short	(.L_95 - .L_94)
	.align		4
.L_94:
        /*019c*/ 	.word	index@(_ZN4mmha33masked_multihead_attention_kernelIfLi96ELi128ELi1ELi32ELi256ELb1ELb1EEEv26Multihead_attention_paramsIT_XT5_EE)
        /*01a0*/ 	.word	0x000000ff


	//----- nvinfo : EIATTR_FRAME_SIZE
	.align		4
.L_95:
        /*01a4*/ 	.byte	0x04, 0x11
        /*01a6*/ 	.short	(.L_97 - .L_96)
	.align		4
.L_96:
        /*01a8*/ 	.word	index@(_ZN4mmha33masked_multihead_attention_kernelIfLi96ELi128ELi1ELi32ELi256ELb1ELb1EEEv26Multihead_attention_paramsIT_XT5_EE)
        /*01ac*/ 	.word	0x000001f8


	//----- nvinfo : EIATTR_REGCOUNT
	.align		4
.L_97:
        /*01b0*/ 	.byte	0x04, 0x2f
        /*01b2*/ 	.short	(.L_99 - .L_98)
	.align		4
.L_98:
        /*01b4*/ 	.word	index@(_ZN4mmha33masked_multihead_attention_kernelItLi96ELi128ELi4ELi16ELi64ELb1ELb0EEEv26Multihead_attention_paramsIT_XT5_EE)
        /*01b8*/ 	.word	0x00000055


	//----- nvinfo : EIATTR_FRAME_SIZE
	.align		4
.L_99:
        /*01bc*/ 	.byte	0x04, 0x11
        /*01be*/ 	.short	(.L_101 - .L_100)
	.align		4
.L_100:
        /*01c0*/ 	.word	index@(_ZN4mmha33masked_multihead_attention_kernelItLi96ELi128ELi4ELi16ELi64ELb1ELb0EEEv26Multihead_attention_paramsIT_XT5_EE)
        /*01c4*/ 	.word	0x00000000


	//----- nvinfo : EIATTR_REGCOUNT
	.align		4
.L_101:
        /*01c8*/ 	.byte	0x04, 0x2f
        /*01ca*/ 	.short	(.L_103 - .L_102)
	.align		4
.L_102:
        /*01cc*/ 	.word	index@(_ZN4mmha33masked_multihead_attention_kernelItLi96ELi128ELi2ELi16ELi128ELb1ELb0EEEv26Multihead_attention_paramsIT_XT5_EE)
        /*01d0*/ 	.word	0x00000089


	//----- nvinfo : EIATTR_FRAME_SIZE
	.align		4
.L_103:
        /*01d4*/ 	.byte	0x04, 0x11
        /*01d6*/ 	.short	(.L_105 - .L_104)
	.align		4
.L_104:
        /*01d8*/ 	.word	index@(_ZN4mmha33masked_multihead_attention_kernelItLi96ELi128ELi2ELi16ELi128ELb1ELb0EEEv26Multihead_attention_paramsIT_XT5_EE)
        /*01dc*/ 	.word	0x00000000


	//----- nvinfo : EIATTR_REGCOUNT
	.align		4
.L_105:
        /*01e0*/ 	.byte	0x04, 0x2f
        /*01e2*/ 	.short	(.L_107 - .L_106)
	.align		4
.L_106:
        /*01e4*/ 	.word	index@(_ZN4mmha33masked_multihead_attention_kernelItLi96ELi128ELi1ELi16ELi256ELb1ELb0EEEv26Multihead_attention_paramsIT_XT5_EE)
        /*01e8*/ 	.word	0x000000e8


	//----- nvinfo : EIATTR_FRAME_SIZE
	.align		4
.L_107:
        /*01ec*/ 	.byte	0x04, 0x11
        /*01ee*/ 	.short	(.L_109 - .L_108)
	.align		4
.L_108:
        /*01f0*/ 	.word	index@(_ZN4mmha33masked_multihead_attention_kernelItLi96ELi128ELi1ELi16ELi256ELb1ELb0EEEv26Multihead_attention_paramsIT_XT5_EE)
        /*01f4*/ 	.word	0x00000000


	//----- nvinfo : EIATTR_REGCOUNT
	.align		4
.L_109:
        /*01f8*/ 	.byte	0x04, 0x2f
        /*01fa*/ 	.short	(.L_111 - .L_110)
	.align		4
.L_110:
        /*01fc*/ 	.word	index@(_ZN4mmha33masked_multihead_attention_kernelItLi96ELi128ELi4ELi16ELi64ELb1ELb1EEEv26Multihead_attention_paramsIT_XT5_EE)
        /*0200*/ 	.word	0x00000057


	//----- nvinfo : EIATTR_FRAME_SIZE
	.align		4
.L_111:
        /*0204*/ 	.byte	0x04, 0x11
        /*0206*/ 	.short	(.L_113 - .L_112)
	.align		4
.L_112:
        /*0208*/ 	.word	index@(_ZN4mmha33masked_multihead_attention_kernelItLi96ELi128ELi4ELi16ELi64ELb1ELb1EEEv26Multihead_attention_paramsIT_XT5_EE)
        /*020c*/ 	.word	0x00000000


	//----- nvinfo : EIATTR_REGCOUNT
	.align		4
.L_113:
        /*0210*/ 	.byte	0x04, 0x2f
        /*0212*/ 	.short	(.L_115 - .L_114)
	.align		4
.L_114:
        /*0214*/ 	.word	index@(_ZN4mmha33masked_multihead_attention_kernelItLi96ELi128ELi2ELi16ELi128ELb1ELb1EEEv26Multihead_attention_paramsIT_XT5_EE)
        /*0218*/ 	.word	0x0000008d


	//----- nvinfo : EIATTR_FRAME_SIZE
	.align		4
.L_115:
        /*021c*/ 	.byte	0x04, 0x11
        /*021e*/ 	.short	(.L_117 - .L_116)
	.align		4
.L_116:
        /*0220*/ 	.word	index@(_ZN4mmha33masked_multihead_attention_kernelItLi96ELi128ELi2ELi16ELi128ELb1ELb1EEEv26Multihead_attention_paramsIT_XT5_EE)
        /*0224*/ 	.word	0x00000000


	//----- nvinfo : EIATTR_REGCOUNT
	.align		4
.L_117:
        /*0228*/ 	.byte	0x04, 0x2f
        /*022a*/ 	.short	(.L_119 - .L_118)
	.align		4
.L_118:
        /*022c*/ 	.word	index@(_ZN4mmha33masked_multihead_attention_kernelItLi96ELi128ELi1ELi16ELi256ELb1ELb1EEEv26Multihead_attention_paramsIT_XT5_EE)
        /*0230*/ 	.word	0x000000e8


	//----- nvinfo : EIATTR_FRAME_SIZE
	.align		4
.L_119:
        /*0234*/ 	.byte	0x04, 0x11
        /*0236*/ 	.short	(.L_121 - .L_120)
	.align		4
.L_120:
        /*0238*/ 	.word	index@(_ZN4mmha33masked_multihead_attention_kernelItLi96ELi128ELi1ELi16ELi256ELb1ELb1EEEv26Multihead_attention_paramsIT_XT5_EE)
        /*023c*/ 	.word	0x00000000


	//----- nvinfo : EIATTR_MIN_STACK_SIZE
	.align		4
.L_121:
        /*0240*/ 	.byte	0x04, 0x12
        /*0242*/ 	.short	(.L_123 - .L_122)
	.align		4
.L_122:
        /*0244*/ 	.word	index@(_ZN4mmha33masked_multihead_attention_kernelItLi96ELi128ELi1ELi16ELi256ELb1ELb1EEEv26Multihead_attention_paramsIT_XT5_EE)
        /*0248*/ 	.word	0x00000000


	//----- nvinfo : EIATTR_MIN_STACK_SIZE
	.align		4
.L_123:
        /*024c*/ 	.byte	0x04, 0x12
        /*024e*/ 	.short	(.L_125 - .L_124)
	.align		4
.L_124:
        /*0250*/ 	.word	index@(_ZN4mmha33masked_multihead_attention_kernelItLi96ELi128ELi2ELi16ELi128ELb1ELb1EEEv26Multihead_attention_paramsIT_XT5_EE)
        /*0254*/ 	.word	0x00000000


	//----- nvinfo : EIATTR_MIN_STACK_SIZE
	.align		4
.L_125:
        /*0258*/ 	.byte	0x04, 0x12
        /*025a*/ 	.short	(.L_127 - .L_126)
	.align		4
.L_126:
        /*025c*/ 	.word	index@(_ZN4mmha33masked_multihead_attention_kernelItLi96ELi128ELi4ELi16ELi64ELb1ELb1EEEv26Multihead_attention_paramsIT_XT5_EE)
        /*0260*/ 	.word	0x00000000


	//----- nvinfo : EIATTR_MIN_STACK_SIZE
	.align		4
.L_127:
        /*0264*/ 	.byte	0x04, 0x12
        /*0266*/ 	.short	(.L_129 - .L_128)
	.align		4
.L_128:
        /*0268*/ 	.word	index@(_ZN4mmha33masked_multihead_attention_kernelItLi96ELi128ELi1ELi16ELi256ELb1ELb0EEEv26Multihead_attention_paramsIT_XT5_EE)
        /*026c*/ 	.word	0x00000000


	//----- nvinfo : EIATTR_MIN_STACK_SIZE
	.align		4
.L_129:
        /*0270*/ 	.byte	0x04, 0x12
        /*0272*/ 	.short	(.L_131 - .L_130)
	.align		4
.L_130:
        /*0274*/ 	.word	index@(_ZN4mmha33masked_multihead_attention_kernelItLi96ELi128ELi2ELi16ELi128ELb1ELb0EEEv26Multihead_attention_paramsIT_XT5_EE)
        /*0278*/ 	.word	0x00000000


	//----- nvinfo : EIATTR_MIN_STACK_SIZE
	.align		4
.L_131:
        /*027c*/ 	.byte	0x04, 0x12
        /*027e*/ 	.short	(.L_133 - .L_132)
	.align		4
.L_132:
        /*0280*/ 	.word	index@(_ZN4mmha33masked_multihead_attention_kernelItLi96ELi128ELi4ELi16ELi64ELb1ELb0EEEv26Multihead_attention_paramsIT_XT5_EE)
        /*0284*/ 	.word	0x00000000


	//----- nvinfo : EIATTR_MIN_STACK_SIZE
	.align		4
.L_133:
        /*0288*/ 	.byte	0x04, 0x12
        /*028a*/ 	.short	(.L_135 - .L_134)
	.align		4
.L_134:
        /*028c*/ 	.word	index@(_ZN4mmha33masked_multihead_attention_kernelIfLi96ELi128ELi1ELi32ELi256ELb1ELb1EEEv26Multihead_attention_paramsIT_XT5_EE)
        /*0290*/ 	.word	0x000001f8


	//----- nvinfo : EIATTR_MIN_STACK_SIZE
	.align		4
.L_135:
        /*0294*/ 	.byte	0x04, 0x12
        /*0296*/ 	.short	(.L_137 - .L_136)
	.align		4
.L_136:
        /*0298*/ 	.word	index@(_ZN4mmha33masked_multihead_attention_kernelIfLi96ELi128ELi2ELi32ELi128ELb1ELb1EEEv26Multihead_attention_paramsIT_XT5_EE)
        /*029c*/ 	.word	0x00000000


	//----- nvinfo : EIATTR_MIN_STACK_SIZE
	.align		4
.L_137:
        /*02a0*/ 	.byte	0x04, 0x12
        /*02a2*/ 	.short	(.L_139 - .L_138)
	.align		4
.L_138:
        /*02a4*/ 	.word	index@(_ZN4mmha33masked_multihead_attention_kernelIfLi96ELi128ELi4ELi32ELi64ELb1ELb1EEEv26Multihead_attention_paramsIT_XT5_EE)
        /*02a8*/ 	.word	0x00000000


	//----- nvinfo : EIATTR_MIN_STACK_SIZE
	.align		4
.L_139:
        /*02ac*/ 	.byte	0x04, 0x12
        /*02ae*/ 	.short	(.L_141 - .L_140)
	.align		4
.L_140:
        /*02b0*/ 	.word	index@(_ZN4mmha33masked_multihead_attention_kernelIfLi96ELi128ELi1ELi32ELi256ELb1ELb0EEEv26Multihead_attention_paramsIT_XT5_EE)
        /*02b4*/ 	.word	0x000001d8


	//----- nvinfo : EIATTR_MIN_STACK_SIZE
	.align		4
.L_141:
        /*02b8*/ 	.byte	0x04, 0x12
        /*02ba*/ 	.short	(.L_143 - .L_142)
	.align		4
.L_142:
        /*02bc*/ 	.word	index@(_ZN4mmha33masked_multihead_attention_kernelIfLi96ELi128ELi2ELi32ELi128ELb1ELb0EEEv26Multihead_attention_paramsIT_XT5_EE)
        /*02c0*/ 	.word	0x00000000


	//----- nvinfo : EIATTR_MIN_STACK_SIZE
	.align		4
.L_143:
        /*02c4*/ 	.byte	0x04, 0x12
        /*02c6*/ 	.short	(.L_145 - .L_144)
	.align		4
.L_144:
        /*02c8*/ 	.word	index@(_ZN4mmha33masked_multihead_attention_kernelIfLi96ELi128ELi4ELi32ELi64ELb1ELb0EEEv26Multihead_attention_paramsIT_XT5_EE)
        /*02cc*/ 	.word	0x00000000


	//----- nvinfo : EIATTR_MIN_STACK_SIZE
	.align		4
.L_145:
        /*02d0*/ 	.byte	0x04, 0x12
        /*02d2*/ 	.short	(.L_147 - .L_146)
	.align		4
.L_146:
        /*02d4*/ 	.word	index@(_ZN4mmha33masked_multihead_attention_kernelItLi96ELi128ELi1ELi16ELi256ELb0ELb1EEEv26Multihead_attention_paramsIT_XT5_EE)
        /*02d8*/ 	.word	0x00000000


	//----- nvinfo : EIATTR_MIN_STACK_SIZE
	.align		4
.L_147:
        /*02dc*/ 	.byte	0x04, 0x12
        /*02de*/ 	.short	(.L_149 - .L_148)
	.align		4
.L_148:
        /*02e0*/ 	.word	index@(_ZN4mmha33masked_multihead_attention_kernelItLi96ELi128ELi2ELi16ELi128ELb0ELb1EEEv26Multihead_attention_paramsIT_XT5_EE)
        /*02e4*/ 	.word	0x00000000


	//----- nvinfo : EIATTR_MIN_STACK_SIZE
	.align		4
.L_149:
        /*02e8*/ 	.byte	0x04, 0x12
        /*02ea*/ 	.short	(.L_151 - .L_150)
	.align		4
.L_150:
        /*02ec*/ 	.word	index@(_ZN4mmha33masked_multihead_attention_kernelItLi96ELi128ELi4ELi16ELi64ELb0ELb1EEEv26Multihead_attention_paramsIT_XT5_EE)
        /*02f0*/ 	.word	0x00000000


	//----- nvinfo : EIATTR_MIN_STACK_SIZE
	.align		4
.L_151:
        /*02f4*/ 	.byte	0x04, 0x12
        /*02f6*/ 	.short	(.L_153 - .L_152)
	.align		4
.L_152:
        /*02f8*/ 	.word	index@(_ZN4mmha33masked_multihead_attention_kernelItLi96ELi128ELi1ELi16ELi256ELb0ELb0EEEv26Multihead_attention_paramsIT_XT5_EE)
        /*02fc*/ 	.word	0x00000000


	//----- nvinfo : EIATTR_MIN_STACK_SIZE
	.align		4
.L_153:
        /*0300*/ 	.byte	0x04, 0x12
        /*0302*/ 	.short	(.L_155 - .L_154)
	.align		4
.L_154:
        /*0304*/ 	.word	index@(_ZN4mmha33masked_multihead_attention_kernelItLi96ELi128ELi2ELi16ELi128ELb0ELb0EEEv26Multihead_attention_paramsIT_XT5_EE)
        /*0308*/ 	.word	0x00000000


	//----- nvinfo : EIATTR_MIN_STACK_SIZE
	.align		4
.L_155:
        /*030c*/ 	.byte	0x04, 0x12
        /*030e*/ 	.short	(.L_157 - .L_156)
	.align		4
.L_156:
        /*0310*/ 	.word	index@(_ZN4mmha33masked_multihead_attention_kernelItLi96ELi128ELi4ELi16ELi64ELb0ELb0EEEv26Multihead_attention_paramsIT_XT5_EE)
        /*0314*/ 	.word	0x00000000


	//----- nvinfo : EIATTR_MIN_STACK_SIZE
	.align		4
.L_157:
        /*0318*/ 	.byte	0x04, 0x12
        /*031a*/ 	.short	(.L_159 - .L_158)
	.align		4
.L_158:
        /*031c*/ 	.word	index@(_ZN4mmha33masked_multihead_attention_kernelIfLi96ELi128ELi1ELi32ELi256ELb0ELb1EEEv26Multihead_attention_paramsIT_XT5_EE)
        /*0320*/ 	.word	0x00000038


	//----- nvinfo : EIATTR_MIN_STACK_SIZE
	.align		4
.L_159:
        /*0324*/ 	.byte	0x04, 0x12
        /*0326*/ 	.short	(.L_161 - .L_160)
	.align		4
.L_160:
        /*0328*/ 	.word	index@(_ZN4mmha33masked_multihead_attention_kernelIfLi96ELi128ELi2ELi32ELi128ELb0ELb1EEEv26Multihead_attention_paramsIT_XT5_EE)
        /*032c*/ 	.word	0x00000000


	//----- nvinfo : EIATTR_MIN_STACK_SIZE
	.align		4
.L_161:
        /*0330*/ 	.byte	0x04, 0x12
        /*0332*/ 	.short	(.L_163 - .L_162)
	.align		4
.L_162:
        /*0334*/ 	.word	index@(_ZN4mmha33masked_multihead_attention_kernelIfLi96ELi128ELi4ELi32ELi64ELb0ELb1EEEv26Multihead_attention_paramsIT_XT5_EE)
        /*0338*/ 	.word	0x00000000


	//----- nvinfo : EIATTR_MIN_STACK_SIZE
	.align		4
.L_163:
        /*033c*/ 	.byte	0x04, 0x12
        /*033e*/ 	.short	(.L_165 - .L_164)
	.align		4
.L_164:
        /*0340*/ 	.word	index@(_ZN4mmha33masked_multihead_attention_kernelIfLi96ELi128ELi1ELi32ELi256ELb0ELb0EEEv26Multihead_attention_paramsIT_XT5_EE)
        /*0344*/ 	.word	0x00000048


	//----- nvinfo : EIATTR_MIN_STACK_SIZE
	.align		4
.L_165:
        /*0348*/ 	.byte	0x04, 0x12
        /*034a*/ 	.short	(.L_167 - .L_166)
	.align		4
.L_166:
        /*034c*/ 	.word	index@(_ZN4mmha33masked_multihead_attention_kernelIfLi96ELi128ELi2ELi32ELi128ELb0ELb0EEEv26Multihead_attention_paramsIT_XT5_EE)
        /*0350*/ 	.word	0x00000000


	//----- nvinfo : EIATTR_MIN_STACK_SIZE
	.align		4
.L_167:
        /*0354*/ 	.byte	0x04, 0x12
        /*0356*/ 	.short	(.L_169 - .L_168)
	.align		4
.L_168:
        /*0358*/ 	.word	index@(_ZN4mmha33masked_multihead_attention_kernelIfLi96ELi128ELi4ELi32ELi64ELb0ELb0EEEv26Multihead_attention_paramsIT_XT5_EE)
        /*035c*/ 	.word	0x00000000
.L_169:


//--------------------- .nv.compat                --------------------------
	.section	.nv.compat,"",@"SHT_CUDA_COMPAT_INFO"
	.align	4
        /*0000*/ 	.byte	0x02, 0x09, 0x01, 0x00, 0x02, 0x02, 0x01, 0x00, 0x02, 0x05, 0x05, 0x00, 0x03, 0x07, 0x01, 0x01
        /*0010*/ 	.byte	0x02, 0x03, 0x00, 0x00, 0x02, 0x06, 0x01, 0x00, 0x04, 0x0b, 0x08, 0x00, 0x00, 0x00, 0x00, 0x00
        /*0020*/ 	.byte	0x00, 0x00, 0x00, 0x00


//--------------------- .nv.info._ZN4mmha33masked_multihead_attention_kernelItLi96ELi128ELi1ELi16ELi256ELb1ELb1EEEv26Multihead_attention_paramsIT_XT5_EE --------------------------
	.section	.nv.info._ZN4mmha33masked_multihead_attention_kernelItLi96ELi128ELi1ELi16ELi256ELb1ELb1EEEv26Multihead_attention_paramsIT_XT5_EE,"",@"SHT_CUDA_INFO"
	.sectionflags	@""
	.align	4


	//----- nvinfo : EIATTR_CUDA_API_VERSION
	.align		4
        /*0000*/ 	.byte	0x04, 0x37
        /*0002*/ 	.short	(.L_171 - .L_170)
.L_170:
        /*0004*/ 	.word	0x00000082


	//----- nvinfo : EIATTR_KPARAM_INFO
	.align		4
.L_171:
        /*0008*/ 	.byte	0x04, 0x17
        /*000a*/ 	.short	(.L_173 - .L_172)
.L_172:
        /*000c*/ 	.word	0x00000000
        /*0010*/ 	.short	0x0000
        /*0012*/ 	.short	0x0000
        /*0014*/ 	.byte	0x00, 0xf0, 0xa1, 0x04


	//----- nvinfo : EIATTR_SPARSE_MMA_MASK
	.align		4
.L_173:
        /*0018*/ 	.byte	0x03, 0x50
        /*001a*/ 	.short	0x0000


	//----- nvinfo : EIATTR_MAXREG_COUNT
	.align		4
        /*001c*/ 	.byte	0x03, 0x1b
        /*001e*/ 	.short	0x00ff


	//----- nvinfo : EIATTR_NUM_BARRIERS
	.align		4
        /*0020*/ 	.byte	0x02, 0x4c
        /*0022*/ 	.byte	0x01
	.zero		1


	//----- nvinfo : EIATTR_EXTERNS
	.align		4
        /*0024*/ 	.byte	0x04, 0x0f
        /*0026*/ 	.short	(.L_175 - .L_174)


	//   ....[0]....
	.align		4
.L_174:
        /*0028*/ 	.word	index@(__assertfail)


	//----- nvinfo : EIATTR_MERCURY_ISA_VERSION
	.align		4
.L_175:
        /*002c*/ 	.byte	0x03, 0x5f
        /*002e*/ 	.short	0x0101


	//----- nvinfo : EIATTR_COOP_GROUP_MASK_REGIDS
	.align		4
        /*0030*/ 	.byte	0x04, 0x29
        /*0032*/ 	.short	(.L_177 - .L_176)


	//   ....[0]....
.L_176:
        /*0034*/ 	.word	0xffffffff


	//   ....[1]....
        /*0038*/ 	.word	0xffffffff


	//   ....[2]....
        /*003c*/ 	.word	0xffffffff


	//   ....[3]....
        /*0040*/ 	.word	0xffffffff


	//   ....[4]....
        /*0044*/ 	.word	0xffffffff


	//   ....[5]....
        /*0048*/ 	.word	0xffffffff


	//   ....[6]....
        /*004c*/ 	.word	0xffffffff


	//   ....[7]....
        /*0050*/ 	.word	0xffffffff


	//   ....[8]....
        /*0054*/ 	.word	0xffffffff


	//   ....[9]....
        /*0058*/ 	.word	0xffffffff


	//   ....[10]....
        /*005c*/ 	.word	0xffffffff


	//   ....[11]....
        /*0060*/ 	.word	0xffffffff


	//   ....[12]....
        /*0064*/ 	.word	0xffffffff


	//   ....[13]....
        /*0068*/ 	.word	0xffffffff


	//   ....[14]....
        /*006c*/ 	.word	0xffffffff


	//   ....[15]....
        /*0070*/ 	.word	0xffffffff


	//   ....[16]....
        /*0074*/ 	.word	0xffffffff


	//   ....[17]....
        /*0078*/ 	.word	0xffffffff


	//   ....[18]....
        /*007c*/ 	.word	0xffffffff


	//   ....[19]....
        /*0080*/ 	.word	0xffffffff


	//   ....[20]....
        /*0084*/ 	.word	0xffffffff


	//   ....[21]....
        /*0088*/ 	.word	0xffffffff


	//   ....[22]....
        /*008c*/ 	.word	0xffffffff


	//   ....[23]....
        /*0090*/ 	.word	0x0500000f


	//   ....[24]....
        /*0094*/ 	.word	0x0500000f


	//   ....[25]....
        /*0098*/ 	.word	0x0500000f


	//   ....[26]....
        /*009c*/ 	.word	0x0500000f


	//   ....[27]....
        /*00a0*/ 	.word	0x0500000f


	//----- nvinfo : EIATTR_COOP_GROUP_INSTR_OFFSETS
	.align		4
.L_177:
        /*00a4*/ 	.byte	0x04, 0x28
        /*00a6*/ 	.short	(.L_179 - .L_178)


	//   ....[0]....
.L_178:
        /*00a8*/ 	.word	0x00002060


	//   ....[1]....
        /*00ac*/ 	.word	0x00002080


	//   ....[2]....
        /*00b0*/ 	.word	0x000020a0


	//   ....[3]....
        /*00b4*/ 	.word	0x000020c0


	//   ....[4]....
        /*00b8*/ 	.word	0x000020e0


	//   ....[5]....
        /*00bc*/ 	.word	0x00005800


	//   ....[6]....
        /*00c0*/ 	.word	0x00005870


	//   ....[7]....
        /*00c4*/ 	.word	0x000058f0


	//   ....[8]....
        /*00c8*/ 	.word	0x00005960


	//   ....[9]....
        /*00cc*/ 	.word	0x000059e0


	//   ....[10]....
        /*00d0*/ 	.word	0x00005a50


	//   ....[11]....
        /*00d4*/ 	.word	0x00005a70


	//   ....[12]....
        /*00d8*/ 	.word	0x00005a90


	//   ....[13]....
        /*00dc*/ 	.word	0x00005ab0


	//   ....[14]....
        /*00e0*/ 	.word	0x00006160


	//   ....[15]....
        /*00e4*/ 	.word	0x000061e0


	//   ....[16]....
        /*00e8*/ 	.word	0x00006210


	//   ....[17]....
        /*00ec*/ 	.word	0x00006260


	//   ....[18]....
        /*00f0*/ 	.word	0x000062b0


	//   ....[19]....
        /*00f4*/ 	.word	0x00006310


	//   ....[20]....
        /*00f8*/ 	.word	0x00006330


	//   ....[21]....
        /*00fc*/ 	.word	0x00006350


	//   ....[22]....
        /*0100*/ 	.word	0x00006380


	//   ....[23]....
        /*0104*/ 	.word	0x00009a20


	//   ....[24]....
        /*0108*/ 	.word	0x00009a80


	//   ....[25]....
        /*010c*/ 	.word	0x00009ae0


	//   ....[26]....
        /*0110*/ 	.word	0x00009b40


	//   ....[27]....
        /*0114*/ 	.word	0x00009ba0


	//----- nvinfo : EIATTR_SYSCALL_OFFSETS
	.align		4
.L_179:
        /*0118*/ 	.byte	0x04, 0x46
        /*011a*/ 	.short	(.L_181 - .L_180)


	//   ....[0]....
.L_180:
        /*011c*/ 	.word	0x00000f30


	//----- nvinfo : EIATTR_EXIT_INSTR_OFFSETS
	.align		4
.L_181:
        /*0120*/ 	.byte	0x04, 0x1c
        /*0122*/ 	.short	(.L_183 - .L_182)


	//   ....[0]....
.L_182:
        /*0124*/ 	.word	0x000000b0


	//   ....[1]....
        /*0128*/ 	.word	0x00009540


	//   ....[2]....
        /*012c*/ 	.word	0x00009630


	//   ....[3]....
        /*0130*/ 	.word	0x000099d0


	//----- nvinfo : EIATTR_CRS_STACK_SIZE
	.align		4
.L_183:
        /*0134*/ 	.byte	0x04, 0x1e
        /*0136*/ 	.short	(.L_185 - .L_184)
.L_184:
        /*0138*/ 	.word	0x00000000


	//----- nvinfo : EIATTR_CBANK_PARAM_SIZE
	.align		4
.L_185:
        /*013c*/ 	.byte	0x03, 0x19
        /*013e*/ 	.short	0x0128


	//----- nvinfo : EIATTR_PARAM_CBANK
	.align		4
        /*0140*/ 	.byte	0x04, 0x0a
        /*0142*/ 	.short	(.L_187 - .L_186)
	.align		4
.L_186:
        /*0144*/ 	.word	index@(.nv.constant0._ZN4mmha33masked_multihead_attention_kernelItLi96ELi128ELi1ELi16ELi256ELb1ELb1EEEv26Multihead_attention_paramsIT_XT5_EE)
        /*0148*/ 	.short	0x0210
        /*014a*/ 	.short	0x0128


	//----- nvinfo : EIATTR_SW_WAR
	.align		4
.L_187:
        /*014c*/ 	.byte	0x04, 0x36
        /*014e*/ 	.short	(.L_189 - .L_188)
.L_188:
        /*0150*/ 	.word	0x00000008
.L_189:


//--------------------- .nv.info._ZN4mmha33masked_multihead_attention_kernelItLi96ELi128ELi2ELi16ELi128ELb1ELb1EEEv26Multihead_attention_paramsIT_XT5_EE --------------------------
	.section	.nv.info._ZN4mmha33masked_multihead_attention_kernelItLi96ELi128ELi2ELi16ELi128ELb1ELb1EEEv26Multihead_attention_paramsIT_XT5_EE,"",@"SHT_CUDA_INFO"
	.sectionflags	@""
	.align	4


	//----- nvinfo : EIATTR_CUDA_API_VERSION
	.align		4
        /*0000*/ 	.byte	0x04, 0x37
        /*0002*/ 	.short	(.L_191 - .L_190)
.L_190:
        /*0004*/ 	.word	0x00000082


	//----- nvinfo : EIATTR_KPARAM_INFO
	.align		4
.L_191:
        /*0008*/ 	.byte	0x04, 0x17
        /*000a*/ 	.short	(.L_193 - .L_192)
.L_192:
        /*000c*/ 	.word	0x00000000
        /*0010*/ 	.short	0x0000
        /*0012*/ 	.short	0x0000
        /*0014*/ 	.byte	0x00, 0xf0, 0xa1, 0x04


	//----- nvinfo : EIATTR_SPARSE_MMA_MASK
	.align		4
.L_193:
        /*0018*/ 	.byte	0x03, 0x50
        /*001a*/ 	.short	0x0000


	//----- nvinfo : EIATTR_MAXREG_COUNT
	.align		4
        /*001c*/ 	.byte	0x03, 0x1b
        /*001e*/ 	.short	0x00ff


	//----- nvinfo : EIATTR_NUM_BARRIERS
	.align		4
        /*0020*/ 	.byte	0x02, 0x4c
        /*0022*/ 	.byte	0x01
	.zero		1


	//----- nvinfo : EIATTR_EXTERNS
	.align		4
        /*0024*/ 	.byte	0x04, 0x0f
        /*0026*/ 	.short	(.L_195 - .L_194)


	//   ....[0]....
	.align		4
.L_194:
        /*0028*/ 	.word	index@(__assertfail)


	//----- nvinfo : EIATTR_MERCURY_ISA_VERSION
	.align		4
.L_195:
        /*002c*/ 	.byte	0x03, 0x5f
        /*002e*/ 	.short	0x0101


	//----- nvinfo : EIATTR_COOP_GROUP_MASK_REGIDS
	.align		4
        /*0030*/ 	.byte	0x04, 0x29
        /*0032*/ 	.short	(.L_197 - .L_196)


	//   ....[0]....
.L_196:
        /*0034*/ 	.word	0xffffffff


	//   ....[1]....
        /*0038*/ 	.word	0xffffffff


	//   ....[2]....
        /*003c*/ 	.word	0xffffffff


	//   ....[3]....
        /*0040*/ 	.word	0xffffffff


	//   ....[4]....
        /*0044*/ 	.word	0xffffffff


	//   ....[5]....
        /*0048*/ 	.word	0xffffffff


	//   ....[6]....
        /*004c*/ 	.word	0xffffffff


	//   ....[7]....
        /*0050*/ 	.word	0xffffffff


	//   ....[8]....
        /*0054*/ 	.word	0xffffffff


	//   ....[9]....
        /*0058*/ 	.word	0xffffffff


	//   ....[10]....
        /*005c*/ 	.word	0xffffffff


	//   ....[11]....
        /*0060*/ 	.word	0xffffffff


	//   ....[12]....
        /*0064*/ 	.word	0xffffffff


	//   ....[13]....
        /*0068*/ 	.word	0xffffffff


	//   ....[14]....
        /*006c*/ 	.word	0xffffffff


	//   ....[15]....
        /*0070*/ 	.word	0xffffffff


	//   ....[16]....
        /*0074*/ 	.word	0xffffffff


	//   ....[17]....
        /*0078*/ 	.word	0xffffffff


	//   ....[18]....
        /*007c*/ 	.word	0xffffffff


	//   ....[19]....
        /*0080*/ 	.word	0xffffffff


	//   ....[20]....
        /*0084*/ 	.word	0xffffffff


	//   ....[21]....
        /*0088*/ 	.word	0x0500000f


	//   ....[22]....
        /*008c*/ 	.word	0x0500000f


	//   ....[23]....
        /*0090*/ 	.word	0x0500000f


	//   ....[24]....
        /*0094*/ 	.word	0x0500000f


	//   ....[25]....
        /*0098*/ 	.word	0x0500000f


	//   ....[26]....
        /*009c*/ 	.word	0x0500000f


	//   ....[27]....
        /*00a0*/ 	.word	0x0500000f


	//   ....[28]....
        /*00a4*/ 	.word	0x0500000f


	//   ....[29]....
        /*00a8*/ 	.word	0x0500000f


	//   ....[30]....
        /*00ac*/ 	.word	0x0500000f


	//----- nvinfo : EIATTR_COOP_GROUP_INSTR_OFFSETS
	.align		4
.L_197:
        /*00b0*/ 	.byte	0x04, 0x28
        /*00b2*/ 	.short	(.L_199 - .L_198)


	//   ....[0]....
.L_198:
        /*00b4*/ 	.word	0x00002040


	//   ....[1]....
        /*00b8*/ 	.word	0x00002060


	//   ....[2]....
        /*00bc*/ 	.word	0x00002080


	//   ....[3]....
        /*00c0*/ 	.word	0x000020a0


	//   ....[4]....
        /*00c4*/ 	.word	0x000020c0


	//   ....[5]....
        /*00c8*/ 	.word	0x00004de0


	//   ....[6]....
        /*00cc*/ 	.word	0x00005070


	//   ....[7]....
        /*00d0*/ 	.word	0x00005090


	//   ....[8]....
        /*00d4*/ 	.word	0x000050b0


	//   ....[9]....
        /*00d8*/ 	.word	0x000050d0


	//   ....[10]....
        /*00dc*/ 	.word	0x000052a0


	//   ....[11]....
        /*00e0*/ 	.word	0x000052c0


	//   ....[12]....
        /*00e4*/ 	.word	0x000052e0


	//   ....[13]....
        /*00e8*/ 	.word	0x000059c0


	//   ....[14]....
        /*00ec*/ 	.word	0x00005a40


	//   ....[15]....
        /*00f0*/ 	.word	0x00005a70


	//   ....[16]....
        /*00f4*/ 	.word	0x00005ac0


	//   ....[17]....
        /*00f8*/ 	.word	0x00005b10


	//   ....[18]....
        /*00fc*/ 	.word	0x00005b70


	//   ....[19]....
        /*0100*/ 	.word	0x00005b90


	//   ....[20]....
        /*0104*/ 	.word	0x00005bc0


	//   ....[21]....
        /*0108*/ 	.word	0x00009010


	//   ....[22]....
        /*010c*/ 	.word	0x00009070


	//   ....[23]....
        /*0110*/ 	.word	0x000090d0


	//   ....[24]....
        /*0114*/ 	.word	0x00009130


	//   ....[25]....
        /*0118*/ 	.word	0x00009190


	//   ....[26]....
        /*011c*/ 	.word	0x00009210


	//   ....[27]....
        /*0120*/ 	.word	0x000092b0


	//   ....[28]....
        /*0124*/ 	.word	0x00009330


	//   ....[29]....
        /*0128*/ 	.word	0x00009390


	//   ....[30]....
        /*012c*/ 	.word	0x000093f0


	//----- nvinfo : EIATTR_SYSCALL_OFFSETS
	.align		4
.L_199:
        /*0130*/ 	.byte	0x04, 0x46
        /*0132*/ 	.short	(.L_201 - .L_200)


	//   ....[0]....
.L_200:
        /*0134*/ 	.word	0x00000f10


	//----- nvinfo : EIATTR_EXIT_INSTR_OFFSETS
	.align		4
.L_201:
        /*0138*/ 	.byte	0x04, 0x1c
        /*013a*/ 	.short	(.L_203 - .L_202)


	//   ....[0]....
.L_202:
        /*013c*/ 	.word	0x000000b0


	//   ....[1]....
        /*0140*/ 	.word	0x00008b30


	//   ....[2]....
        /*0144*/ 	.word	0x00008c20


	//   ....[3]....
        /*0148*/ 	.word	0x00008fc0


	//----- nvinfo : EIATTR_CRS_STACK_SIZE
	.align		4
.L_203:
        /*014c*/ 	.byte	0x04, 0x1e
        /*014e*/ 	.short	(.L_205 - .L_204)
.L_204:
        /*0150*/ 	.word	0x00000000


	//----- nvinfo : EIATTR_CBANK_PARAM_SIZE
	.align		4
.L_205:
        /*0154*/ 	.byte	0x03, 0x19
        /*0156*/ 	.short	0x0128


	//----- nvinfo : EIATTR_PARAM_CBANK
	.align		4
        /*0158*/ 	.byte	0x04, 0x0a
        /*015a*/ 	.short	(.L_207 - .L_206)
	.align		4
.L_206:
        /*015c*/ 	.word	index@(.nv.constant0._ZN4mmha33masked_multihead_attention_kernelItLi96ELi128ELi2ELi16ELi128ELb1ELb1EEEv26Multihead_attention_paramsIT_XT5_EE)
        /*0160*/ 	.short	0x0210
        /*0162*/ 	.short	0x0128


	//----- nvinfo : EIATTR_SW_WAR
	.align		4
.L_207:
        /*0164*/ 	.byte	0x04, 0x36
        /*0166*/ 	.short	(.L_209 - .L_208)
.L_208:
        /*0168*/ 	.word	0x00000008
.L_209:


//--------------------- .nv.info._ZN4mmha33masked_multihead_attention_kernelItLi96ELi128ELi4ELi16ELi64ELb1ELb1EEEv26Multihead_attention_paramsIT_XT5_EE --------------------------
	.section	.nv.info._ZN4mmha33masked_multihead_attention_kernelItLi96ELi128ELi4ELi16ELi64ELb1ELb1EEEv26Multihead_attention_paramsIT_XT5_EE,"",@"SHT_CUDA_INFO"
	.sectionflags	@""
	.align	4


	//----- nvinfo : EIATTR_CUDA_API_VERSION
	.align		4
        /*0000*/ 	.byte	0x04, 0x37
        /*0002*/ 	.short	(.L_211 - .L_210)
.L_210:
        /*0004*/ 	.word	0x00000082


	//----- nvinfo : EIATTR_KPARAM_INFO
	.align		4
.L_211:
        /*0008*/ 	.byte	0x04, 0x17
        /*000a*/ 	.short	(.L_213 - .L_212)
.L_212:
        /*000c*/ 	.word	0x00000000
        /*0010*/ 	.short	0x0000
        /*0012*/ 	.short	0x0000
        /*0014*/ 	.byte	0x00, 0xf0, 0xa1, 0x04


	//----- nvinfo : EIATTR_SPARSE_MMA_MASK
	.align		4
.L_213:
        /*0018*/ 	.byte	0x03, 0x50
        /*001a*/ 	.short	0x0000


	//----- nvinfo : EIATTR_MAXREG_COUNT
	.align		4
        /*001c*/ 	.byte	0x03, 0x1b
        /*001e*/ 	.short	0x00ff


	//----- nvinfo : EIATTR_NUM_BARRIERS
	.align		4
        /*0020*/ 	.byte	0x02, 0x4c
        /*0022*/ 	.byte	0x01
	.zero		1


	//----- nvinfo : EIATTR_EXTERNS
	.align		4
        /*0024*/ 	.byte	0x04, 0x0f
        /*0026*/ 	.short	(.L_215 - .L_214)


	//   ....[0]....
	.align		4
.L_214:
        /*0028*/ 	.word	index@(__assertfail)


	//----- nvinfo : EIATTR_MERCURY_ISA_VERSION
	.align		4
.L_215:
        /*002c*/ 	.byte	0x03, 0x5f
        /*002e*/ 	.short	0x0101


	//----- nvinfo : EIATTR_COOP_GROUP_MASK_REGIDS
	.align		4
        /*0030*/ 	.byte	0x04, 0x29
        /*0032*/ 	.short	(.L_217 - .L_216)


	//   ....[0]....
.L_216:
        /*0034*/ 	.word	0xffffffff


	//   ....[1]....
        /*0038*/ 	.word	0xffffffff


	//   ....[2]....
        /*003c*/ 	.word	0xffffffff


	//   ....[3]....
        /*0040*/ 	.word	0xffffffff


	//   ....[4]....
        /*0044*/ 	.word	0xffffffff


	//   ....[5]....
        /*0048*/ 	.word	0xffffffff


	//   ....[6]....
        /*004c*/ 	.word	0xffffffff


	//   ....[7]....
        /*0050*/ 	.word	0xffffffff


	//   ....[8]....
        /*0054*/ 	.word	0xffffffff


	//   ....[9]....
        /*0058*/ 	.word	0xffffffff


	//   ....[10]....
        /*005c*/ 	.word	0xffffffff


	//   ....[11]....
        /*0060*/ 	.word	0xffffffff


	//   ....[12]....
        /*0064*/ 	.word	0xffffffff


	//   ....[13]....
        /*0068*/ 	.word	0xffffffff


	//   ....[14]....
        /*006c*/ 	.word	0xffffffff


	//   ....[15]....
        /*0070*/ 	.word	0xffffffff


	//   ....[16]....
        /*0074*/ 	.word	0xffffffff


	//   ....[17]....
        /*0078*/ 	.word	0xffffffff


	//   ....[18]....
        /*007c*/ 	.word	0xffffffff


	//   ....[19]....
        /*0080*/ 	.word	0x0500000f


	//   ....[20]....
        /*0084*/ 	.word	0x0500000f


	//   ....[21]....
        /*0088*/ 	.word	0x0500000f


	//   ....[22]....
        /*008c*/ 	.word	0x0500000f


	//   ....[23]....
        /*0090*/ 	.word	0x0500000f


	//   ....[24]....
        /*0094*/ 	.word	0x0500000f


	//   ....[25]....
        /*0098*/ 	.word	0x0500000f


	//   ....[26]....
        /*009c*/ 	.word	0x0500000f


	//   ....[27]....
        /*00a0*/ 	.word	0x0500000f


	//   ....[28]....
        /*00a4*/ 	.word	0x0500000f


	//----- nvinfo : EIATTR_COOP_GROUP_INSTR_OFFSETS
	.align		4
.L_217:
        /*00a8*/ 	.byte	0x04, 0x28
        /*00aa*/ 	.short	(.L_219 - .L_218)


	//   ....[0]....
.L_218:
        /*00ac*/ 	.word	0x00002060


	//   ....[1]....
        /*00b0*/ 	.word	0x00002080


	//   ....[2]....
        /*00b4*/ 	.word	0x000020a0


	//   ....[3]....
        /*00b8*/ 	.word	0x000020c0


	//   ....[4]....
        /*00bc*/ 	.word	0x000020e0


	//   ....[5]....
        /*00c0*/ 	.word	0x00004ca0


	//   ....[6]....
        /*00c4*/ 	.word	0x00004cc0


	//   ....[7]....
        /*00c8*/ 	.word	0x00004f70


	//   ....[8]....
        /*00cc*/ 	.word	0x00004f90


	//   ....[9]....
        /*00d0*/ 	.word	0x00004fb0


	//   ....[10]....
        /*00d4*/ 	.word	0x00005170


	//   ....[11]....
        /*00d8*/ 	.word	0x00005190


	//   ....[12]....
        /*00dc*/ 	.word	0x00005870


	//   ....[13]....
        /*00e0*/ 	.word	0x000058f0


	//   ....[14]....
        /*00e4*/ 	.word	0x00005930


	//   ....[15]....
        /*00e8*/ 	.word	0x00005980


	//   ....[16]....
        /*00ec*/ 	.word	0x000059c0


	//   ....[17]....
        /*00f0*/ 	.word	0x00005a20


	//   ....[18]....
        /*00f4*/ 	.word	0x00005a50


	//   ....[19]....
        /*00f8*/ 	.word	0x00008c80


	//   ....[20]....
        /*00fc*/ 	.word	0x00008ce0


	//   ....[21]....
        /*0100*/ 	.word	0x00008d40


	//   ....[22]....
        /*0104*/ 	.word	0x00008da0


	//   ....[23]....
        /*0108*/ 	.word	0x00008e00


	//   ....[24]....
        /*010c*/ 	.word	0x00008e80


	//   ....[25]....
        /*0110*/ 	.word	0x00008f00


	//   ....[26]....
        /*0114*/ 	.word	0x00008f90


	//   ....[27]....
        /*0118*/ 	.word	0x00009010


	//   ....[28]....
        /*011c*/ 	.word	0x00009070


	//----- nvinfo : EIATTR_SYSCALL_OFFSETS
	.align		4
.L_219:
        /*0120*/ 	.byte	0x04, 0x46
        /*0122*/ 	.short	(.L_221 - .L_220)


	//   ....[0]....
.L_220:
        /*0124*/ 	.word	0x00000f30


	//----- nvinfo : EIATTR_EXIT_INSTR_OFFSETS
	.align		4
.L_221:
        /*0128*/ 	.byte	0x04, 0x1c
        /*012a*/ 	.short	(.L_223 - .L_222)


	//   ....[0]....
.L_222:
        /*012c*/ 	.word	0x00000110


	//   ....[1]....
        /*0130*/ 	.word	0x000087a0


	//   ....[2]....
        /*0134*/ 	.word	0x00008890


	//   ....[3]....
        /*0138*/ 	.word	0x00008c30


	//----- nvinfo : EIATTR_CRS_STACK_SIZE
	.align		4
.L_223:
        /*013c*/ 	.byte	0x04, 0x1e
        /*013e*/ 	.short	(.L_225 - .L_224)
.L_224:
        /*0140*/ 	.word	0x00000000


	//----- nvinfo : EIATTR_CBANK_PARAM_SIZE
	.align		4
.L_225:
        /*0144*/ 	.byte	0x03, 0x19
        /*0146*/ 	.short	0x0128


	//----- nvinfo : EIATTR_PARAM_CBANK
	.align		4
        /*0148*/ 	.byte	0x04, 0x0a
        /*014a*/ 	.short	(.L_227 - .L_226)
	.align		4
.L_226:
        /*014c*/ 	.word	index@(.nv.constant0._ZN4mmha33masked_multihead_attention_kernelItLi96ELi128ELi4ELi16ELi64ELb1ELb1EEEv26Multihead_attention_paramsIT_XT5_EE)
        /*0150*/ 	.short	0x0210
        /*0152*/ 	.short	0x0128


	//----- nvinfo : EIATTR_SW_WAR
	.align		4
.L_227:
        /*0154*/ 	.byte	0x04, 0x36
        /*0156*/ 	.short	(.L_229 - .L_228)
.L_228:
        /*0158*/ 	.word	0x00000008
.L_229:


//--------------------- .nv.info._ZN4mmha33masked_multihead_attention_kernelItLi96ELi128ELi1ELi16ELi256ELb1ELb0EEEv26Multihead_attention_paramsIT_XT5_EE --------------------------
	.section	.nv.info._ZN4mmha33masked_multihead_attention_kernelItLi96ELi128ELi1ELi16ELi256ELb1ELb0EEEv26Multihead_attention_paramsIT_XT5_EE,"",@"SHT_CUDA_INFO"
	.sectionflags	@""
	.align	4


	//----- nvinfo : EIATTR_CUDA_API_VERSION
	.align		4
        /*0000*/ 	.byte	0x04, 0x37
        /*0002*/ 	.short	(.L_231 - .L_230)
.L_230:
        /*0004*/ 	.word	0x00000082


	//----- nvinfo : EIATTR_KPARAM_INFO
	.align		4
.L_231:
        /*0008*/ 	.byte	0x04, 0x17
        /*000a*/ 	.short	(.L_233 - .L_232)
.L_232:
        /*000c*/ 	.word	0x00000000
        /*0010*/ 	.short	0x0000
        /*0012*/ 	.short	0x0000
        /*0014*/ 	.byte	0x00, 0xf0, 0xa1, 0x04


	//----- nvinfo : EIATTR_SPARSE_MMA_MASK
	.align		4
.L_233:
        /*0018*/ 	.byte	0x03, 0x50
        /*001a*/ 	.short	0x0000


	//----- nvinfo : EIATTR_MAXREG_COUNT
	.align		4
        /*001c*/ 	.byte	0x03, 0x1b
        /*001e*/ 	.short	0x00ff


	//----- nvinfo : EIATTR_NUM_BARRIERS
	.align		4
        /*0020*/ 	.byte	0x02, 0x4c
        /*0022*/ 	.byte	0x01
	.zero		1


	//----- nvinfo : EIATTR_EXTERNS
	.align		4
        /*0024*/ 	.byte	0x04, 0x0f
        /*0026*/ 	.short	(.L_235 - .L_234)


	//   ....[0]....
	.align		4
.L_234:
        /*0028*/ 	.word	index@(__assertfail)


	//----- nvinfo : EIATTR_MERCURY_ISA_VERSION
	.align		4
.L_235:
        /*002c*/ 	.byte	0x03, 0x5f
        /*002e*/ 	.short	0x0101


	//----- nvinfo : EIATTR_COOP_GROUP_MASK_REGIDS
	.align		4
        /*0030*/ 	.byte	0x04, 0x29
        /*0032*/ 	.short	(.L_237 - .L_236)


	//   ....[0]....
.L_236:
        /*0034*/ 	.word	0xffffffff


	//   ....[1]....
        /*0038*/ 	.word	0xffffffff


	//   ....[2]....
        /*003c*/ 	.word	0xffffffff


	//   ....[3]....
        /*0040*/ 	.word	0xffffffff


	//   ....[4]....
        /*0044*/ 	.word	0xffffffff


	//   ....[5]....
        /*0048*/ 	.word	0xffffffff


	//   ....[6]....
        /*004c*/ 	.word	0xffffffff


	//   ....[7]....
        /*0050*/ 	.word	0xffffffff


	//   ....[8]....
        /*0054*/ 	.word	0xffffffff


	//   ....[9]....
        /*0058*/ 	.word	0xffffffff


	//   ....[10]....
        /*005c*/ 	.word	0xffffffff


	//   ....[11]....
        /*0060*/ 	.word	0xffffffff


	//   ....[12]....
        /*0064*/ 	.word	0xffffffff


	//   ....[13]....
        /*0068*/ 	.word	0xffffffff


	//   ....[14]....
        /*006c*/ 	.word	0xffffffff


	//   ....[15]....
        /*0070*/ 	.word	0xffffffff


	//   ....[16]....
        /*0074*/ 	.word	0xffffffff


	//   ....[17]....
        /*0078*/ 	.word	0xffffffff


	//   ....[18]....
        /*007c*/ 	.word	0xffffffff


	//   ....[19]....
        /*0080*/ 	.word	0xffffffff


	//   ....[20]....
        /*0084*/ 	.word	0xffffffff


	//   ....[21]....
        /*0088*/ 	.word	0xffffffff


	//   ....[22]....
        /*008c*/ 	.word	0xffffffff


	//   ....[23]....
        /*0090*/ 	.word	0x0500000f


	//   ....[24]....
        /*0094*/ 	.word	0x0500000f


	//   ....[25]....
        /*0098*/ 	.word	0x0500000f


	//   ....[26]....
        /*009c*/ 	.word	0x0500000f


	//   ....[27]....
        /*00a0*/ 	.word	0x0500000f


	//----- nvinfo : EIATTR_COOP_GROUP_INSTR_OFFSETS
	.align		4
.L_237:
        /*00a4*/ 	.byte	0x04, 0x28
        /*00a6*/ 	.short	(.L_239 - .L_238)


	//   ....[0]....
.L_238:
        /*00a8*/ 	.word	0x00002060


	//   ....[1]....
        /*00ac*/ 	.word	0x00002080


	//   ....[2]....
        /*00b0*/ 	.word	0x000020a0


	//   ....[3]....
        /*00b4*/ 	.word	0x000020c0


	//   ....[4]....
        /*00b8*/ 	.word	0x000020e0


	//   ....[5]....
        /*00bc*/ 	.word	0x000051c0


	//   ....[6]....
        /*00c0*/ 	.word	0x00005230


	//   ....[7]....
        /*00c4*/ 	.word	0x000052b0


	//   ....[8]....
        /*00c8*/ 	.word	0x00005320


	//   ....[9]....
        /*00cc*/ 	.word	0x000053a0


	//   ....[10]....
        /*00d0*/ 	.word	0x00005410


	//   ....[11]....
        /*00d4*/ 	.word	0x00005430


	//   ....[12]....
        /*00d8*/ 	.word	0x00005450


	//   ....[13]....
        /*00dc*/ 	.word	0x00005470


	//   ....[14]....
        /*00e0*/ 	.word	0x00005b20


	//   ....[15]....
        /*00e4*/ 	.word	0x00005ba0


	//   ....[16]....
        /*00e8*/ 	.word	0x00005bd0


	//   ....[17]....
        /*00ec*/ 	.word	0x00005c20


	//   ....[18]....
        /*00f0*/ 	.word	0x00005c70


	//   ....[19]....
        /*00f4*/ 	.word	0x00005cd0


	//   ....[20]....
        /*00f8*/ 	.word	0x00005cf0


	//   ....[21]....
        /*00fc*/ 	.word	0x00005d10


	//   ....[22]....
        /*0100*/ 	.word	0x00005d40


	//   ....[23]....
        /*0104*/ 	.word	0x00008f70


	//   ....[24]....
        /*0108*/ 	.word	0x00008fd0


	//   ....[25]....
        /*010c*/ 	.word	0x00009030


	//   ....[26]....
        /*0110*/ 	.word	0x00009090


	//   ....[27]....
        /*0114*/ 	.word	0x000090f0


	//----- nvinfo : EIATTR_SYSCALL_OFFSETS
	.align		4
.L_239:
        /*0118*/ 	.byte	0x04, 0x46
        /*011a*/ 	.short	(.L_241 - .L_240)


	//   ....[0]....
.L_240:
        /*011c*/ 	.word	0x00000f30


	//----- nvinfo : EIATTR_EXIT_INSTR_OFFSETS
	.align		4
.L_241:
        /*0120*/ 	.byte	0x04, 0x1c
        /*0122*/ 	.short	(.L_243 - .L_242)


	//   ....[0]....
.L_242:
        /*0124*/ 	.word	0x000000b0


	//   ....[1]....
        /*0128*/ 	.word	0x00008a90


	//   ....[2]....
        /*012c*/ 	.word	0x00008b80


	//   ....[3]....
        /*0130*/ 	.word	0x00008f20


	//----- nvinfo : EIATTR_CRS_STACK_SIZE
	.align		4
.L_243:
        /*0134*/ 	.byte	0x04, 0x1e
        /*0136*/ 	.short	(.L_245 - .L_244)
.L_244:
        /*0138*/ 	.word	0x00000000


	//----- nvinfo : EIATTR_CBANK_PARAM_SIZE
	.align		4
.L_245:
        /*013c*/ 	.byte	0x03, 0x19
        /*013e*/ 	.short	0x0128


	//----- nvinfo : EIATTR_PARAM_CBANK
	.align		4
        /*0140*/ 	.byte	0x04, 0x0a
        /*0142*/ 	.short	(.L_247 - .L_246)
	.align		4
.L_246:
        /*0144*/ 	.word	index@(.nv.constant0._ZN4mmha33masked_multihead_attention_kernelItLi96ELi128ELi1ELi16ELi256ELb1ELb0EEEv26Multihead_attention_paramsIT_XT5_EE)
        /*0148*/ 	.short	0x0210
        /*014a*/ 	.short	0x0128


	//----- nvinfo : EIATTR_SW_WAR
	.align		4
.L_247:
        /*014c*/ 	.byte	0x04, 0x36
        /*014e*/ 	.short	(.L_249 - .L_248)
.L_248:
        /*0150*/ 	.word	0x00000008
.L_249:


//--------------------- .nv.info._ZN4mmha33masked_multihead_attention_kernelItLi96ELi128ELi2ELi16ELi128ELb1ELb0EEEv26Multihead_attention_paramsIT_XT5_EE --------------------------
	.section	.nv.info._ZN4mmha33masked_multihead_attention_kernelItLi96ELi128ELi2ELi16ELi128ELb1ELb0EEEv26Multihead_attention_paramsIT_XT5_EE,"",@"SHT_CUDA_INFO"
	.sectionflags	@""
	.align	4


	//----- nvinfo : EIATTR_CUDA_API_VERSION
	.align		4
        /*0000*/ 	.byte	0x04, 0x37
        /*0002*/ 	.short	(.L_251 - .L_250)
.L_250:
        /*0004*/ 	.word	0x00000082


	//----- nvinfo : EIATTR_KPARAM_INFO
	.align		4
.L_251:
        /*0008*/ 	.byte	0x04, 0x17
        /*000a*/ 	.short	(.L_253 - .L_252)
.L_252:
        /*000c*/ 	.word	0x00000000
        /*0010*/ 	.short	0x0000
        /*0012*/ 	.short	0x0000
        /*0014*/ 	.byte	0x00, 0xf0, 0xa1, 0x04


	//----- nvinfo : EIATTR_SPARSE_MMA_MASK
	.align		4
.L_253:
        /*0018*/ 	.byte	0x03, 0x50
        /*001a*/ 	.short	0x0000


	//----- nvinfo : EIATTR_MAXREG_COUNT
	.align		4
        /*001c*/ 	.byte	0x03, 0x1b
        /*001e*/ 	.short	0x00ff


	//----- nvinfo : EIATTR_NUM_BARRIERS
	.align		4
        /*0020*/ 	.byte	0x02, 0x4c
        /*0022*/ 	.byte	0x01
	.zero		1


	//----- nvinfo : EIATTR_EXTERNS
	.align		4
        /*0024*/ 	.byte	0x04, 0x0f
        /*0026*/ 	.short	(.L_255 - .L_254)


	//   ....[0]....
	.align		4
.L_254:
        /*0028*/ 	.word	index@(__assertfail)


	//----- nvinfo : EIATTR_MERCURY_ISA_VERSION
	.align		4
.L_255:
        /*002c*/ 	.byte	0x03, 0x5f
        /*002e*/ 	.short	0x0101


	//----- nvinfo : EIATTR_COOP_GROUP_MASK_REGIDS
	.align		4
        /*0030*/ 	.byte	0x04, 0x29
        /*0032*/ 	.short	(.L_257 - .L_256)


	//   ....[0]....
.L_256:
        /*0034*/ 	.word	0xffffffff


	//   ....[1]....
        /*0038*/ 	.word	0xffffffff


	//   ....[2]....
        /*003c*/ 	.word	0xffffffff


	//   ....[3]....
        /*0040*/ 	.word	0xffffffff


	//   ....[4]....
        /*0044*/ 	.word	0xffffffff


	//   ....[5]....
        /*0048*/ 	.word	0xffffffff


	//   ....[6]....
        /*004c*/ 	.word	0xffffffff


	//   ....[7]....
        /*0050*/ 	.word	0xffffffff


	//   ....[8]....
        /*0054*/ 	.word	0xffffffff


	//   ....[9]....
        /*0058*/ 	.word	0xffffffff


	//   ....[10]....
        /*005c*/ 	.word	0xffffffff


	//   ....[11]....
        /*0060*/ 	.word	0xffffffff


	//   ....[12]....
        /*0064*/ 	.word	0xffffffff


	//   ....[13]....
        /*0068*/ 	.word	0xffffffff


	//   ....[14]....
        /*006c*/ 	.word	0xffffffff


	//   ....[15]....
        /*0070*/ 	.word	0xffffffff


	//   ....[16]....
        /*0074*/ 	.word	0xffffffff


	//   ....[17]....
        /*0078*/ 	.word	0xffffffff


	//   ....[18]....
        /*007c*/ 	.word	0xffffffff


	//   ....[19]....
        /*0080*/ 	.word	0xffffffff


	//   ....[20]....
        /*0084*/ 	.word	0xffffffff


	//   ....[21]....
        /*0088*/ 	.word	0x0500000f


	//   ....[22]....
        /*008c*/ 	.word	0x0500000f


	//   ....[23]....
        /*0090*/ 	.word	0x0500000f


	//   ....[24]....
        /*0094*/ 	.word	0x0500000f


	//   ....[25]....
        /*0098*/ 	.word	0x0500000f


	//   ....[26]....
        /*009c*/ 	.word	0x0500000f


	//   ....[27]....
        /*00a0*/ 	.word	0x0500000f


	//   ....[28]....
        /*00a4*/ 	.word	0x0500000f


	//   ....[29]....
        /*00a8*/ 	.word	0x0500000f


	//   ....[30]....
        /*00ac*/ 	.word	0x0500000f


	//----- nvinfo : EIATTR_COOP_GROUP_INSTR_OFFSETS
	.align		4
.L_257:
        /*00b0*/ 	.byte	0x04, 0x28
        /*00b2*/ 	.short	(.L_259 - .L_258)


	//   ....[0]....
.L_258:
        /*00b4*/ 	.word	0x00002030


	//   ....[1]....
        /*00b8*/ 	.word	0x00002050


	//   ....[2]....
        /*00bc*/ 	.word	0x00002070


	//   ....[3]....
        /*00c0*/ 	.word	0x00002090


	//   ....[4]....
        /*00c4*/ 	.word	0x000020b0


	//   ....[5]....
        /*00c8*/ 	.word	0x00004a90


	//   ....[6]....
        /*00cc*/ 	.word	0x00004d20


	//   ....[7]....
        /*00d0*/ 	.word	0x00004d40


	//   ....[8]....
        /*00d4*/ 	.word	0x00004d60


	//   ....[9]....
        /*00d8*/ 	.word	0x00004d80


	//   ....[10]....
        /*00dc*/ 	.word	0x00004f50


	//   ....[11]....
        /*00e0*/ 	.word	0x00004f70


	//   ....[12]....
        /*00e4*/ 	.word	0x00004f90


	//   ....[13]....
        /*00e8*/ 	.word	0x00005670


	//   ....[14]....
        /*00ec*/ 	.word	0x000056f0


	//   ....[15]....
        /*00f0*/ 	.word	0x00005720


	//   ....[16]....
        /*00f4*/ 	.word	0x00005770


	//   ....[17]....
        /*00f8*/ 	.word	0x000057c0


	//   ....[18]....
        /*00fc*/ 	.word	0x00005820


	//   ....[19]....
        /*0100*/ 	.word	0x00005840


	//   ....[20]....
        /*0104*/ 	.word	0x00005870


	//   ....[21]....
        /*0108*/ 	.word	0x000088b0


	//   ....[22]....
        /*010c*/ 	.word	0x00008910


	//   ....[23]....
        /*0110*/ 	.word	0x00008970


	//   ....[24]....
        /*0114*/ 	.word	0x000089d0


	//   ....[25]....
        /*0118*/ 	.word	0x00008a30


	//   ....[26]....
        /*011c*/ 	.word	0x00008ab0


	//   ....[27]....
        /*0120*/ 	.word	0x00008b50


	//   ....[28]....
        /*0124*/ 	.word	0x00008bd0


	//   ....[29]....
        /*0128*/ 	.word	0x00008c30


	//   ....[30]....
        /*012c*/ 	.word	0x00008c90


	//----- nvinfo : EIATTR_SYSCALL_OFFSETS
	.align		4
.L_259:
        /*0130*/ 	.byte	0x04, 0x46
        /*0132*/ 	.short	(.L_261 - .L_260)


	//   ....[0]....
.L_260:
        /*0134*/ 	.word	0x00000f00


	//----- nvinfo : EIATTR_EXIT_INSTR_OFFSETS
	.align		4
.L_261:
        /*0138*/ 	.byte	0x04, 0x1c
        /*013a*/ 	.short	(.L_263 - .L_262)


	//   ....[0]....
.L_262:
        /*013c*/ 	.word	0x000000b0


	//   ....[1]....
        /*0140*/ 	.word	0x000083d0


	//   ....[2]....
        /*0144*/ 	.word	0x000084c0


	//   ....[3]....
        /*0148*/ 	.word	0x00008860


	//----- nvinfo : EIATTR_CRS_STACK_SIZE
	.align		4
.L_263:
        /*014c*/ 	.byte	0x04, 0x1e
        /*014e*/ 	.short	(.L_265 - .L_264)
.L_264:
        /*0150*/ 	.word	0x00000000


	//----- nvinfo : EIATTR_CBANK_PARAM_SIZE
	.align		4
.L_265:
        /*0154*/ 	.byte	0x03, 0x19
        /*0156*/ 	.short	0x0128


	//----- nvinfo : EIATTR_PARAM_CBANK
	.align		4
        /*0158*/ 	.byte	0x04, 0x0a
        /*015a*/ 	.short	(.L_267 - .L_266)
	.align		4
.L_266:
        /*015c*/ 	.word	index@(.nv.constant0._ZN4mmha33masked_multihead_attention_kernelItLi96ELi128ELi2ELi16ELi128ELb1ELb0EEEv26Multihead_attention_paramsIT_XT5_EE)
        /*0160*/ 	.short	0x0210
        /*0162*/ 	.short	0x0128


	//----- nvinfo : EIATTR_SW_WAR
	.align		4
.L_267:
        /*0164*/ 	.byte	0x04, 0x36
        /*0166*/ 	.short	(.L_269 - .L_268)
.L_268:
        /*0168*/ 	.word	0x00000008
.L_269:


//--------------------- .nv.info._ZN4mmha33masked_multihead_attention_kernelItLi96ELi128ELi4ELi16ELi64ELb1ELb0EEEv26Multihead_attention_paramsIT_XT5_EE --------------------------
	.section	.nv.info._ZN4mmha33masked_multihead_attention_kernelItLi96ELi128ELi4ELi16ELi64ELb1ELb0EEEv26Multihead_attention_paramsIT_XT5_EE,"",@"SHT_CUDA_INFO"
	.sectionflags	@""
	.align	4


	//----- nvinfo : EIATTR_CUDA_API_VERSION
	.align		4
        /*0000*/ 	.byte	0x04, 0x37
        /*0002*/ 	.short	(.L_271 - .L_270)
.L_270:
        /*0004*/ 	.word	0x00000082


	//----- nvinfo : EIATTR_KPARAM_INFO
	.align		4
.L_271:
        /*0008*/ 	.byte	0x04, 0x17
        /*000a*/ 	.short	(.L_273 - .L_272)
.L_272:
        /*000c*/ 	.word	0x00000000
        /*0010*/ 	.short	0x0000
        /*0012*/ 	.short	0x0000
        /*0014*/ 	.byte	0x00, 0xf0, 0xa1, 0x04


	//----- nvinfo : EIATTR_SPARSE_MMA_MASK
	.align		4
.L_273:
        /*0018*/ 	.byte	0x03, 0x50
        /*001a*/ 	.short	0x0000


	//----- nvinfo : EIATTR_MAXREG_COUNT
	.align		4
        /*001c*/ 	.byte	0x03, 0x1b
        /*001e*/ 	.short	0x00ff


	//----- nvinfo : EIATTR_NUM_BARRIERS
	.align		4
        /*0020*/ 	.byte	0x02, 0x4c
        /*0022*/ 	.byte	0x01
	.zero		1


	//----- nvinfo : EIATTR_EXTERNS
	.align		4
        /*0024*/ 	.byte	0x04, 0x0f
        /*0026*/ 	.short	(.L_275 - .L_274)


	//   ....[0]....
	.align		4
.L_274:
        /*0028*/ 	.word	index@(__assertfail)


	//----- nvinfo : EIATTR_MERCURY_ISA_VERSION
	.align		4
.L_275:
        /*002c*/ 	.byte	0x03, 0x5f
        /*002e*/ 	.short	0x0101


	//----- nvinfo : EIATTR_COOP_GROUP_MASK_REGIDS
	.align		4
        /*0030*/ 	.byte	0x04, 0x29
        /*0032*/ 	.short	(.L_277 - .L_276)


	//   ....[0]....
.L_276:
        /*0034*/ 	.word	0xffffffff


	//   ....[1]....
        /*0038*/ 	.word	0xffffffff


	//   ....[2]....
        /*003c*/ 	.word	0xffffffff


	//   ....[3]....
        /*0040*/ 	.word	0xffffffff


	//   ....[4]....
        /*0044*/ 	.word	0xffffffff


	//   ....[5]....
        /*0048*/ 	.word	0xffffffff


	//   ....[6]....
        /*004c*/ 	.word	0xffffffff


	//   ....[7]....
        /*0050*/ 	.word	0xffffffff


	//   ....[8]....
        /*0054*/ 	.word	0xffffffff


	//   ....[9]....
        /*0058*/ 	.word	0xffffffff


	//   ....[10]....
        /*005c*/ 	.word	0xffffffff


	//   ....[11]....
        /*0060*/ 	.word	0xffffffff


	//   ....[12]....
        /*0064*/ 	.word	0xffffffff


	//   ....[13]....
        /*0068*/ 	.word	0xffffffff


	//   ....[14]....
        /*006c*/ 	.word	0xffffffff


	//   ....[15]....
        /*0070*/ 	.word	0xffffffff


	//   ....[16]....
        /*0074*/ 	.word	0xffffffff


	//   ....[17]....
        /*0078*/ 	.word	0xffffffff


	//   ....[18]....
        /*007c*/ 	.word	0xffffffff


	//   ....[19]....
        /*0080*/ 	.word	0x0500000f


	//   ....[20]....
        /*0084*/ 	.word	0x0500000f


	//   ....[21]....
        /*0088*/ 	.word	0x0500000f


	//   ....[22]....
        /*008c*/ 	.word	0x0500000f


	//   ....[23]....
        /*0090*/ 	.word	0x0500000f


	//   ....[24]....
        /*0094*/ 	.word	0x0500000f


	//   ....[25]....
        /*0098*/ 	.word	0x0500000f


	//   ....[26]....
        /*009c*/ 	.word	0x0500000f


	//   ....[27]....
        /*00a0*/ 	.word	0x0500000f


	//   ....[28]....
        /*00a4*/ 	.word	0x0500000f


	//----- nvinfo : EIATTR_COOP_GROUP_INSTR_OFFSETS
	.align		4
.L_277:
        /*00a8*/ 	.byte	0x04, 0x28
        /*00aa*/ 	.short	(.L_279 - .L_278)


	//   ....[0]....
.L_278:
        /*00ac*/ 	.word	0x00002060


	//   ....[1]....
        /*00b0*/ 	.word	0x00002080


	//   ....[2]....
        /*00b4*/ 	.word	0x000020a0


	//   ....[3]....
        /*00b8*/ 	.word	0x000020c0


	//   ....[4]....
        /*00bc*/ 	.word	0x000020e0


	//   ....[5]....
        /*00c0*/ 	.word	0x00004740


	//   ....[6]....
        /*00c4*/ 	.word	0x00004760


	//   ....[7]....
        /*00c8*/ 	.word	0x00004a10


	//   ....[8]....
        /*00cc*/ 	.word	0x00004a30


	//   ....[9]....
        /*00d0*/ 	.word	0x00004a50


	//   ....[10]....
        /*00d4*/ 	.word	0x00004c10


	//   ....[11]....
        /*00d8*/ 	.word	0x00004c30


	//   ....[12]....
        /*00dc*/ 	.word	0x00005310


	//   ....[13]....
        /*00e0*/ 	.word	0x00005390


	//   ....[14]....
        /*00e4*/ 	.word	0x000053d0


	//   ....[15]....
        /*00e8*/ 	.word	0x00005420


	//   ....[16]....
        /*00ec*/ 	.word	0x00005460


	//   ....[17]....
        /*00f0*/ 	.word	0x000054c0


	//   ....[18]....
        /*00f4*/ 	.word	0x000054f0


	//   ....[19]....
        /*00f8*/ 	.word	0x00008360


	//   ....[20]....
        /*00fc*/ 	.word	0x000083c0


	//   ....[21]....
        /*0100*/ 	.word	0x00008420


	//   ....[22]....
        /*0104*/ 	.word	0x00008480


	//   ....[23]....
        /*0108*/ 	.word	0x000084e0


	//   ....[24]....
        /*010c*/ 	.word	0x00008560


	//   ....[25]....
        /*0110*/ 	.word	0x000085e0


	//   ....[26]....
        /*0114*/ 	.word	0x00008670


	//   ....[27]....
        /*0118*/ 	.word	0x000086f0


	//   ....[28]....
        /*011c*/ 	.word	0x00008750


	//----- nvinfo : EIATTR_SYSCALL_OFFSETS
	.align		4
.L_279:
        /*0120*/ 	.byte	0x04, 0x46
        /*0122*/ 	.short	(.L_281 - .L_280)


	//   ....[0]....
.L_280:
        /*0124*/ 	.word	0x00000f30


	//----- nvinfo : EIATTR_EXIT_INSTR_OFFSETS
	.align		4
.L_281:
        /*0128*/ 	.byte	0x04, 0x1c
        /*012a*/ 	.short	(.L_283 - .L_282)


	//   ....[0]....
.L_282:
        /*012c*/ 	.word	0x00000110


	//   ....[1]....
        /*0130*/ 	.word	0x00007e80


	//   ....[2]....
        /*0134*/ 	.word	0x00007f70


	//   ....[3]....
        /*0138*/ 	.word	0x00008310


	//----- nvinfo : EIATTR_CRS_STACK_SIZE
	.align		4
.L_283:
        /*013c*/ 	.byte	0x04, 0x1e
        /*013e*/ 	.short	(.L_285 - .L_284)
.L_284:
        /*0140*/ 	.word	0x00000000


	//----- nvinfo : EIATTR_CBANK_PARAM_SIZE
	.align		4
.L_285:
        /*0144*/ 	.byte	0x03, 0x19
        /*0146*/ 	.short	0x0128


	//----- nvinfo : EIATTR_PARAM_CBANK
	.align		4
        /*0148*/ 	.byte	0x04, 0x0a
        /*014a*/ 	.short	(.L_287 - .L_286)
	.align		4
.L_286:
        /*014c*/ 	.word	index@(.nv.constant0._ZN4mmha33masked_multihead_attention_kernelItLi96ELi128ELi4ELi16ELi64ELb1ELb0EEEv26Multihead_attention_paramsIT_XT5_EE)
        /*0150*/ 	.short	0x0210
        /*0152*/ 	.short	0x0128


	//----- nvinfo : EIATTR_SW_WAR
	.align		4
.L_287:
        /*0154*/ 	.byte	0x04, 0x36
        /*0156*/ 	.short	(.L_289 - .L_288)
.L_288:
        /*0158*/ 	.word	0x00000008
.L_289:


//--------------------- .nv.info._ZN4mmha33masked_multihead_attention_kernelIfLi96ELi128ELi1ELi32ELi256ELb1ELb1EEEv26Multihead_attention_paramsIT_XT5_EE --------------------------
	.section	.nv.info._ZN4mmha33masked_multihead_attention_kernelIfLi96ELi128ELi1ELi32ELi256ELb1ELb1EEEv26Multihead_attention_paramsIT_XT5_EE,"",@"SHT_CUDA_INFO"
	.sectionflags	@""
	.align	4


	//----- nvinfo : EIATTR_CUDA_API_VERSION
	.align		4
        /*0000*/ 	.byte	0x04, 0x37
        /*0002*/ 	.short	(.L_291 - .L_290)
.L_290:
        /*0004*/ 	.word	0x00000082


	//----- nvinfo : EIATTR_KPARAM_INFO
	.align		4
.L_291:
        /*0008*/ 	.byte	0x04, 0x17
        /*000a*/ 	.short	(.L_293 - .L_292)
.L_292:
        /*000c*/ 	.word	0x00000000
        /*0010*/ 	.short	0x0000
        /*0012*/ 	.short	0x0000
        /*0014*/ 	.byte	0x00, 0xf0, 0xa1, 0x04


	//----- nvinfo : EIATTR_SPARSE_MMA_MASK
	.align		4
.L_293:
        /*0018*/ 	.byte	0x03, 0x50
        /*001a*/ 	.short	0x0000


	//----- nvinfo : EIATTR_MAXREG_COUNT
	.align		4
        /*001c*/ 	.byte	0x03, 0x1b
        /*001e*/ 	.short	0x00ff


	//----- nvinfo : EIATTR_NUM_BARRIERS
	.align		4
        /*0020*/ 	.byte	0x02, 0x4c
        /*0022*/ 	.byte	0x01
	.zero		1


	//----- nvinfo : EIATTR_EXTERNS
	.align		4
        /*0024*/ 	.byte	0x04, 0x0f
        /*0026*/ 	.short	(.L_295 - .L_294)


	//   ....[0]....
	.align		4
.L_294:
        /*0028*/ 	.word	index@(__assertfail)


	//----- nvinfo : EIATTR_ANNOTATIONS
	.align		4
.L_295:
        /*002c*/ 	.byte	0x04, 0x55
        /*002e*/ 	.short	(.L_297 - .L_296)


	//   ....[0]....
.L_296:
        /*0030*/ 	.word	0x00000001
        /*0034*/ 	.byte	0x10, 0x06, 0x00, 0x00, 0x01, 0x00, 0x00, 0x00, 0x10, 0x0a, 0x00, 0x00, 0x01, 0x00, 0x00, 0x00
        /* <DEDUP_REMOVED lines=103> */
        /*06b4*/ 	.byte	0x90, 0xc6, 0x00, 0x00, 0x01, 0x00, 0x00, 0x00, 0x40, 0xc7, 0x00, 0x00


	//----- nvinfo : EIATTR_MERCURY_ISA_VERSION
	.align		4
.L_297:
        /*06c0*/ 	.byte	0x03, 0x5f
        /*06c2*/ 	.short	0x0101


	//----- nvinfo : EIATTR_INT_WARP_WIDE_INSTR_OFFSETS
	.align		4
        /*06c4*/ 	.byte	0x04, 0x31
        /*06c6*/ 	.short	(.L_299 - .L_298)


	//   ....[0]....
.L_298:
        /*06c8*/ 	.word	0x00001e10


	//----- nvinfo : EIATTR_COOP_GROUP_MASK_REGIDS
	.align		4
.L_299:
        /*06cc*/ 	.byte	0x04, 0x29
        /*06ce*/ 	.short	(.L_301 - .L_300)


	//   ....[0]....
.L_300:
        /*06d0*/ 	.word	0xffffffff


	//   ....[1]....
        /*06d4*/ 	.word	0xffffffff


	//   ....[2]....
        /*06d8*/ 	.word	0xffffffff


	//   ....[3]....
        /*06dc*/ 	.word	0xffffffff


	//   ....[4]....
        /*06e0*/ 	.word	0xffffffff


	//   ....[5]....
        /*06e4*/ 	.word	0xffffffff


	//   ....[6]....
        /*06e8*/ 	.word	0xffffffff


	//   ....[7]....
        /*06ec*/ 	.word	0xffffffff


	//   ....[8]....
        /*06f0*/ 	.word	0xffffffff


	//   ....[9]....
        /*06f4*/ 	.word	0xffffffff


	//   ....[10]....
        /*06f8*/ 	.word	0xffffffff


	//   ....[11]....
        /*06fc*/ 	.word	0xffffffff


	//   ....[12]....
        /*0700*/ 	.word	0xffffffff


	//   ....[13]....
        /*0704*/ 	.word	0xffffffff


	//   ....[14]....
        /*0708*/ 	.word	0xffffffff


	//   ....[15]....
        /*070c*/ 	.word	0xffffffff


	//   ....[16]....
        /*0710*/ 	.word	0xffffffff


	//   ....[17]....
        /*0714*/ 	.word	0xffffffff


	//   ....[18]....
        /*0718*/ 	.word	0xffffffff


	//   ....[19]....
        /*071c*/ 	.word	0xffffffff


	//   ....[20]....
        /*0720*/ 	.word	0xffffffff


	//   ....[21]....
        /*0724*/ 	.word	0xffffffff


	//   ....[22]....
        /*0728*/ 	.word	0xffffffff


	//   ....[23]....
        /*072c*/ 	.word	0x0500000f


	//   ....[24]....
        /*0730*/ 	.word	0x0500000f


	//   ....[25]....
        /*0734*/ 	.word	0x0500000f


	//   ....[26]....
        /*0738*/ 	.word	0x0500000f


	//   ....[27]....
        /*073c*/ 	.word	0x0500000f


	//----- nvinfo : EIATTR_COOP_GROUP_INSTR_OFFSETS
	.align		4
.L_301:
        /*0740*/ 	.byte	0x04, 0x28
        /*0742*/ 	.short	(.L_303 - .L_302)


	//   ....[0]....
.L_302:
        /*0744*/ 	.word	0x00001ee0


	//   ....[1]....
        /*0748*/ 	.word	0x00001f00


	//   ....[2]....
        /*074c*/ 	.word	0x00001f20


	//   ....[3]....
        /*0750*/ 	.word	0x00001f40


	//   ....[4]....
        /*0754*/ 	.word	0x00001f60


	//   ....[5]....
        /*0758*/ 	.word	0x000096e0


	//   ....[6]....
        /*075c*/ 	.word	0x00009730


	//   ....[7]....
        /*0760*/ 	.word	0x000097b0


	//   ....[8]....
        /*0764*/ 	.word	0x00009810


	//   ....[9]....
        /*0768*/ 	.word	0x00009880


	//   ....[10]....
        /*076c*/ 	.word	0x00009900


	//   ....[11]....
        /*0770*/ 	.word	0x00009920


	//   ....[12]....
        /*0774*/ 	.word	0x00009940


	//   ....[13]....
        /*0778*/ 	.word	0x00009960


	//   ....[14]....
        /*077c*/ 	.word	0x0000a0f0


	//   ....[15]....
        /*0780*/ 	.word	0x0000a170


	//   ....[16]....
        /*0784*/ 	.word	0x0000a1a0


	//   ....[17]....
        /*0788*/ 	.word	0x0000a1f0


	//   ....[18]....
        /*078c*/ 	.word	0x0000a240


	//   ....[19]....
        /*0790*/ 	.word	0x0000a2a0


	//   ....[20]....
        /*0794*/ 	.word	0x0000a2c0


	//   ....[21]....
        /*0798*/ 	.word	0x0000a2e0


	//   ....[22]....
        /*079c*/ 	.word	0x0000a310


	//   ....[23]....
        /*07a0*/ 	.word	0x0000cc10


	//   ....[24]....
        /*07a4*/ 	.word	0x0000cc70


	//   ....[25]....
        /*07a8*/ 	.word	0x0000ccd0


	//   ....[26]....
        /*07ac*/ 	.word	0x0000cd30


	//   ....[27]....
        /*07b0*/ 	.word	0x0000cd90


	//----- nvinfo : EIATTR_SYSCALL_OFFSETS
	.align		4
.L_303:
        /*07b4*/ 	.byte	0x04, 0x46
        /*07b6*/ 	.short	(.L_305 - .L_304)


	//   ....[0]....
.L_304:
        /*07b8*/ 	.word	0x00000f30


	//----- nvinfo : EIATTR_EXIT_INSTR_OFFSETS
	.align		4
.L_305:
        /*07bc*/ 	.byte	0x04, 0x1c
        /*07be*/ 	.short	(.L_307 - .L_306)


	//   ....[0]....
.L_306:
        /*07c0*/ 	.word	0x000000c0


	//   ....[1]....
        /*07c4*/ 	.word	0x0000c990


	//   ....[2]....
        /*07c8*/ 	.word	0x0000ca00


	//   ....[3]....
        /*07cc*/ 	.word	0x0000cbc0


	//----- nvinfo : EIATTR_CRS_STACK_SIZE
	.align		4
.L_307:
        /*07d0*/ 	.byte	0x04, 0x1e
        /*07d2*/ 	.short	(.L_309 - .L_308)
.L_308:
        /*07d4*/ 	.word	0x00000000


	//----- nvinfo : EIATTR_CBANK_PARAM_SIZE
	.align		4
.L_309:
        /*07d8*/ 	.byte	0x03, 0x19
        /*07da*/ 	.short	0x0128


	//----- nvinfo : EIATTR_PARAM_CBANK
	.align		4
        /*07dc*/ 	.byte	0x04, 0x0a
        /*07de*/ 	.short	(.L_311 - .L_310)
	.align		4
.L_310:
        /*07e0*/ 	.word	index@(.nv.constant0._ZN4mmha33masked_multihead_attention_kernelIfLi96ELi128ELi1ELi32ELi256ELb1ELb1EEEv26Multihead_attention_paramsIT_XT5_EE)
        /*07e4*/ 	.short	0x0210
        /*07e6*/ 	.short	0x0128


	//----- nvinfo : EIATTR_SW_WAR
	.align		4
.L_311:
        /*07e8*/ 	.byte	0x04, 0x36
        /*07ea*/ 	.short	(.L_313 - .L_312)
.L_312:
        /*07ec*/ 	.word	0x00000008
.L_313:


//--------------------- .nv.info._ZN4mmha33masked_multihead_attention_kernelIfLi96ELi128ELi2ELi32ELi128ELb1ELb1EEEv26Multihead_attention_paramsIT_XT5_EE --------------------------
	.section	.nv.info._ZN4mmha33masked_multihead_attention_kernelIfLi96ELi128ELi2ELi32ELi128ELb1ELb1EEEv26Multihead_attention_paramsIT_XT5_EE,"",@"SHT_CUDA_INFO"
	.sectionflags	@""
	.align	4


	//----- nvinfo : EIATTR_CUDA_API_VERSION
	.align		4
        /*0000*/ 	.byte	0x04, 0x37
        /*0002*/ 	.short	(.L_315 - .L_314)
.L_314:
        /*0004*/ 	.word	0x00000082


	//----- nvinfo : EIATTR_KPARAM_INFO
	.align		4
.L_315:
        /*0008*/ 	.byte	0x04, 0x17
        /*000a*/ 	.short	(.L_317 - .L_316)
.L_316:
        /*000c*/ 	.word	0x00000000
        /*0010*/ 	.short	0x0000
        /*0012*/ 	.short	0x0000
        /*0014*/ 	.byte	0x00, 0xf0, 0xa1, 0x04


	//----- nvinfo : EIATTR_SPARSE_MMA_MASK
	.align		4
.L_317:
        /*0018*/ 	.byte	0x03, 0x50
        /*001a*/ 	.short	0x0000


	//----- nvinfo : EIATTR_MAXREG_COUNT
	.align		4
        /*001c*/ 	.byte	0x03, 0x1b
        /*001e*/ 	.short	0x00ff


	//----- nvinfo : EIATTR_NUM_BARRIERS
	.align		4
        /*0020*/ 	.byte	0x02, 0x4c
        /*0022*/ 	.byte	0x01
	.zero		1


	//----- nvinfo : EIATTR_EXTERNS
	.align		4
        /*0024*/ 	.byte	0x04, 0x0f
        /*0026*/ 	.short	(.L_319 - .L_318)


	//   ....[0]....
	.align		4
.L_318:
        /*0028*/ 	.word	index@(__assertfail)


	//----- nvinfo : EIATTR_MERCURY_ISA_VERSION
	.align		4
.L_319:
        /*002c*/ 	.byte	0x03, 0x5f
        /*002e*/ 	.short	0x0101


	//----- nvinfo : EIATTR_COOP_GROUP_MASK_REGIDS
	.align		4
        /*0030*/ 	.byte	0x04, 0x29
        /*0032*/ 	.short	(.L_321 - .L_320)


	//   ....[0]....
.L_320:
        /*0034*/ 	.word	0xffffffff


	//   ....[1]....
        /*0038*/ 	.word	0xffffffff


	//   ....[2]....
        /*003c*/ 	.word	0xffffffff


	//   ....[3]....
        /*0040*/ 	.word	0xffffffff


	//   ....[4]....
        /*0044*/ 	.word	0xffffffff


	//   ....[5]....
        /*0048*/ 	.word	0xffffffff


	//   ....[6]....
        /*004c*/ 	.word	0xffffffff


	//   ....[7]....
        /*0050*/ 	.word	0xffffffff


	//   ....[8]....
        /*0054*/ 	.word	0xffffffff


	//   ....[9]....
        /*0058*/ 	.word	0xffffffff


	//   ....[10]....
        /*005c*/ 	.word	0xffffffff


	//   ....[11]....
        /*0060*/ 	.word	0xffffffff


	//   ....[12]....
        /*0064*/ 	.word	0xffffffff


	//   ....[13]....
        /*0068*/ 	.word	0xffffffff


	//   ....[14]....
        /*006c*/ 	.word	0xffffffff


	//   ....[15]....
        /*0070*/ 	.word	0xffffffff


	//   ....[16]....
        /*0074*/ 	.word	0xffffffff


	//   ....[17]....
        /*0078*/ 	.word	0xffffffff


	//   ....[18]....
        /*007c*/ 	.word	0xffffffff


	//   ....[19]....
        /*0080*/ 	.word	0xffffffff


	//   ....[20]....
        /*0084*/ 	.word	0xffffffff


	//   ....[21]....
        /*0088*/ 	.word	0x0500000f


	//   ....[22]....
        /*008c*/ 	.word	0x0500000f


	//   ....[23]....
        /*0090*/ 	.word	0x0500000f


	//   ....[24]....
        /*0094*/ 	.word	0x0500000f


	//   ....[25]....
        /*0098*/ 	.word	0x0500000f


	//   ....[26]....
        /*009c*/ 	.word	0x0500000f


	//   ....[27]....
        /*00a0*/ 	.word	0x0500000f


	//   ....[28]....
        /*00a4*/ 	.word	0x0500000f


	//   ....[29]....
        /*00a8*/ 	.word	0x0500000f


	//   ....[30]....
        /*00ac*/ 	.word	0x0500000f


	//----- nvinfo : EIATTR_COOP_GROUP_INSTR_OFFSETS
	.align		4
.L_321:
        /*00b0*/ 	.byte	0x04, 0x28
        /*00b2*/ 	.short	(.L_323 - .L_322)


	//   ....[0]....
.L_322:
        /*00b4*/ 	.word	0x00001e20


	//   ....[1]....
        /*00b8*/ 	.word	0x00001e40


	//   ....[2]....
        /*00bc*/ 	.word	0x00001e60


	//   ....[3]....
        /*00c0*/ 	.word	0x00001e80


	//   ....[4]....
        /*00c4*/ 	.word	0x00001ea0


	//   ....[5]....
        /*00c8*/ 	.word	0x00007030


	//   ....[6]....
        /*00cc*/ 	.word	0x000072a0


	//   ....[7]....
        /*00d0*/ 	.word	0x000072c0


	//   ....[8]....
        /*00d4*/ 	.word	0x000072e0


	//   ....[9]....
        /*00d8*/ 	.word	0x00007300


	//   ....[10]....
        /*00dc*/ 	.word	0x000074a0


	//   ....[11]....
        /*00e0*/ 	.word	0x000074c0


	//   ....[12]....
        /*00e4*/ 	.word	0x000074e0


	//   ....[13]....
        /*00e8*/ 	.word	0x00007c30


	//   ....[14]....
        /*00ec*/ 	.word	0x00007cb0


	//   ....[15]....
        /*00f0*/ 	.word	0x00007ce0


	//   ....[16]....
        /*00f4*/ 	.word	0x00007d30


	//   ....[17]....
        /*00f8*/ 	.word	0x00007d70


	//   ....[18]....
        /*00fc*/ 	.word	0x00007de0


	//   ....[19]....
        /*0100*/ 	.word	0x00007e00


	//   ....[20]....
        /*0104*/ 	.word	0x00007e30


	//   ....[21]....
        /*0108*/ 	.word	0x0000a550


	//   ....[22]....
        /*010c*/ 	.word	0x0000a5b0


	//   ....[23]....
        /*0110*/ 	.word	0x0000a610


	//   ....[24]....
        /*0114*/ 	.word	0x0000a670


	//   ....[25]....
        /*0118*/ 	.word	0x0000a6d0


	//   ....[26]....
        /*011c*/ 	.word	0x0000a750


	//   ....[27]....
        /*0120*/ 	.word	0x0000a7f0


	//   ....[28]....
        /*0124*/ 	.word	0x0000a870


	//   ....[29]....
        /*0128*/ 	.word	0x0000a8d0


	//   ....[30]....
        /*012c*/ 	.word	0x0000a930


	//----- nvinfo : EIATTR_SYSCALL_OFFSETS
	.align		4
.L_323:
        /*0130*/ 	.byte	0x04, 0x46
        /*0132*/ 	.short	(.L_325 - .L_324)


	//   ....[0]....
.L_324:
        /*0134*/ 	.word	0x00000ea0


	//----- nvinfo : EIATTR_EXIT_INSTR_OFFSETS
	.align		4
.L_325:
        /*0138*/ 	.byte	0x04, 0x1c
        /*013a*/ 	.short	(.L_327 - .L_326)


	//   ....[0]....
.L_326:
        /*013c*/ 	.word	0x000000b0


	//   ....[1]....
        /*0140*/ 	.word	0x0000a2d0


	//   ....[2]....
        /*0144*/ 	.word	0x0000a340


	//   ....[3]....
        /*0148*/ 	.word	0x0000a500


	//----- nvinfo : EIATTR_CRS_STACK_SIZE
	.align		4
.L_327:
        /*014c*/ 	.byte	0x04, 0x1e
        /*014e*/ 	.short	(.L_329 - .L_328)
.L_328:
        /*0150*/ 	.word	0x00000000


	//----- nvinfo : EIATTR_CBANK_PARAM_SIZE
	.align		4
.L_329:
        /*0154*/ 	.byte	0x03, 0x19
        /*0156*/ 	.short	0x0128


	//----- nvinfo : EIATTR_PARAM_CBANK
	.align		4
        /*0158*/ 	.byte	0x04, 0x0a
        /*015a*/ 	.short	(.L_331 - .L_330)
	.align		4
.L_330:
        /*015c*/ 	.word	index@(.nv.constant0._ZN4mmha33masked_multihead_attention_kernelIfLi96ELi128ELi2ELi32ELi128ELb1ELb1EEEv26Multihead_attention_paramsIT_XT5_EE)
        /*0160*/ 	.short	0x0210
        /*0162*/ 	.short	0x0128


	//----- nvinfo : EIATTR_SW_WAR
	.align		4
.L_331:
        /*0164*/ 	.byte	0x04, 0x36
        /*0166*/ 	.short	(.L_333 - .L_332)
.L_332:
        /*0168*/ 	.word	0x00000008
.L_333:


//--------------------- .nv.info._ZN4mmha33masked_multihead_attention_kernelIfLi96ELi128ELi4ELi32ELi64ELb1ELb1EEEv26Multihead_attention_paramsIT_XT5_EE --------------------------
	.section	.nv.info._ZN4mmha33masked_multihead_attention_kernelIfLi96ELi128ELi4ELi32ELi64ELb1ELb1EEEv26Multihead_attention_paramsIT_XT5_EE,"",@"SHT_CUDA_INFO"
	.sectionflags	@""
	.align	4


	//----- nvinfo : EIATTR_CUDA_API_VERSION
	.align		4
        /*0000*/ 	.byte	0x04, 0x37
        /*0002*/ 	.short	(.L_335 - .L_334)
.L_334:
        /*0004*/ 	.word	0x00000082


	//----- nvinfo : EIATTR_KPARAM_INFO
	.align		4
.L_335:
        /*0008*/ 	.byte	0x04, 0x17
        /*000a*/ 	.short	(.L_337 - .L_336)
.L_336:
        /*000c*/ 	.word	0x00000000
        /*0010*/ 	.short	0x0000
        /*0012*/ 	.short	0x0000
        /*0014*/ 	.byte	0x00, 0xf0, 0xa1, 0x04


	//----- nvinfo : EIATTR_SPARSE_MMA_MASK
	.align		4
.L_337:
        /*0018*/ 	.byte	0x03, 0x50
        /*001a*/ 	.short	0x0000


	//----- nvinfo : EIATTR_MAXREG_COUNT
	.align		4
        /*001c*/ 	.byte	0x03, 0x1b
        /*001e*/ 	.short	0x00ff


	//----- nvinfo : EIATTR_NUM_BARRIERS
	.align		4
        /*0020*/ 	.byte	0x02, 0x4c
        /*0022*/ 	.byte	0x01
	.zero		1


	//----- nvinfo : EIATTR_EXTERNS
	.align		4
        /*0024*/ 	.byte	0x04, 0x0f
        /*0026*/ 	.short	(.L_339 - .L_338)


	//   ....[0]....
	.align		4
.L_338:
        /*0028*/ 	.word	index@(__assertfail)


	//----- nvinfo : EIATTR_MERCURY_ISA_VERSION
	.align		4
.L_339:
        /*002c*/ 	.byte	0x03, 0x5f
        /*002e*/ 	.short	0x0101


	//----- nvinfo : EIATTR_COOP_GROUP_MASK_REGIDS
	.align		4
        /*0030*/ 	.byte	0x04, 0x29
        /*0032*/ 	.short	(.L_341 - .L_340)


	//   ....[0]....
.L_340:
        /*0034*/ 	.word	0xffffffff


	//   ....[1]....
        /*0038*/ 	.word	0xffffffff


	//   ....[2]....
        /*003c*/ 	.word	0xffffffff


	//   ....[3]....
        /*0040*/ 	.word	0xffffffff


	//   ....[4]....
        /*0044*/ 	.word	0xffffffff


	//   ....[5]....
        /*0048*/ 	.word	0xffffffff


	//   ....[6]....
        /*004c*/ 	.word	0xffffffff


	//   ....[7]....
        /*0050*/ 	.word	0xffffffff


	//   ....[8]....
        /*0054*/ 	.word	0xffffffff


	//   ....[9]....
        /*0058*/ 	.word	0xffffffff


	//   ....[10]....
        /*005c*/ 	.word	0xffffffff


	//   ....[11]....
        /*0060*/ 	.word	0xffffffff


	//   ....[12]....
        /*0064*/ 	.word	0xffffffff


	//   ....[13]....
        /*0068*/ 	.word	0xffffffff


	//   ....[14]....
        /*006c*/ 	.word	0xffffffff


	//   ....[15]....
        /*0070*/ 	.word	0xffffffff


	//   ....[16]....
        /*0074*/ 	.word	0xffffffff


	//   ....[17]....
        /*0078*/ 	.word	0xffffffff


	//   ....[18]....
        /*007c*/ 	.word	0xffffffff


	//   ....[19]....
        /*0080*/ 	.word	0x0500000f


	//   ....[20]....
        /*0084*/ 	.word	0x0500000f


	//   ....[21]....
        /*0088*/ 	.word	0x0500000f


	//   ....[22]....
        /*008c*/ 	.word	0x0500000f


	//   ....[23]....
        /*0090*/ 	.word	0x0500000f


	//   ....[24]....
        /*0094*/ 	.word	0x0500000f


	//   ....[25]....
        /*0098*/ 	.word	0x0500000f


	//   ....[26]....
        /*009c*/ 	.word	0x0500000f


	//   ....[27]....
        /*00a0*/ 	.word	0x0500000f


	//   ....[28]....
        /*00a4*/ 	.word	0x0500000f


	//----- nvinfo : EIATTR_COOP_GROUP_INSTR_OFFSETS
	.align		4
.L_341:
        /*00a8*/ 	.byte	0x04, 0x28
        /*00aa*/ 	.short	(.L_343 - .L_342)


	//   ....[0]....
.L_342:
        /*00ac*/ 	.word	0x00001e10


	//   ....[1]....
        /*00b0*/ 	.word	0x00001e30


	//   ....[2]....
        /*00b4*/ 	.word	0x00001e50


	//   ....[3]....
        /*00b8*/ 	.word	0x00001e70


	//   ....[4]....
        /*00bc*/ 	.word	0x00001e90


	//   ....[5]....
        /*00c0*/ 	.word	0x00006c30


	//   ....[6]....
        /*00c4*/ 	.word	0x00006c50


	//   ....[7]....
        /*00c8*/ 	.word	0x00006ed0


	//   ....[8]....
        /*00cc*/ 	.word	0x00006ef0


	//   ....[9]....
        /*00d0*/ 	.word	0x00006f10


	//   ....[10]....
        /*00d4*/ 	.word	0x000070a0


	//   ....[11]....
        /*00d8*/ 	.word	0x000070c0


	//   ....[12]....
        /*00dc*/ 	.word	0x00007820


	//   ....[13]....
        /*00e0*/ 	.word	0x000078a0


	//   ....[14]....
        /*00e4*/ 	.word	0x000078d0


	//   ....[15]....
        /*00e8*/ 	.word	0x00007920


	//   ....[16]....
        /*00ec*/ 	.word	0x00007970


	//   ....[17]....
        /*00f0*/ 	.word	0x000079d0


	//   ....[18]....
        /*00f4*/ 	.word	0x00007a00


	//   ....[19]....
        /*00f8*/ 	.word	0x0000a040


	//   ....[20]....
        /*00fc*/ 	.word	0x0000a0a0


	//   ....[21]....
        /*0100*/ 	.word	0x0000a100


	//   ....[22]....
        /*0104*/ 	.word	0x0000a160


	//   ....[23]....
        /*0108*/ 	.word	0x0000a1c0


	//   ....[24]....
        /*010c*/ 	.word	0x0000a240


	//   ....[25]....
        /*0110*/ 	.word	0x0000a2c0


	//   ....[26]....
        /*0114*/ 	.word	0x0000a350


	//   ....[27]....
        /*0118*/ 	.word	0x0000a3d0


	//   ....[28]....
        /*011c*/ 	.word	0x0000a430


	//----- nvinfo : EIATTR_SYSCALL_OFFSETS
	.align		4
.L_343:
        /*0120*/ 	.byte	0x04, 0x46
        /*0122*/ 	.short	(.L_345 - .L_344)


	//   ....[0]....
.L_344:
        /*0124*/ 	.word	0x00000e90


	//----- nvinfo : EIATTR_EXIT_INSTR_OFFSETS
	.align		4
.L_345:
        /*0128*/ 	.byte	0x04, 0x1c
        /*012a*/ 	.short	(.L_347 - .L_346)


	//   ....[0]....
.L_346:
        /*012c*/ 	.word	0x000000b0


	//   ....[1]....
        /*0130*/ 	.word	0x00009dc0


	//   ....[2]....
        /*0134*/ 	.word	0x00009e30


	//   ....[3]....
        /*0138*/ 	.word	0x00009ff0


	//----- nvinfo : EIATTR_CRS_STACK_SIZE
	.align		4
.L_347:
        /*013c*/ 	.byte	0x04, 0x1e
        /*013e*/ 	.short	(.L_349 - .L_348)
.L_348:
        /*0140*/ 	.word	0x00000000


	//----- nvinfo : EIATTR_CBANK_PARAM_SIZE
	.align		4
.L_349:
        /*0144*/ 	.byte	0x03, 0x19
        /*0146*/ 	.short	0x0128


	//----- nvinfo : EIATTR_PARAM_CBANK
	.align		4
        /*0148*/ 	.byte	0x04, 0x0a
        /*014a*/ 	.short	(.L_351 - .L_350)
	.align		4
.L_350:
        /*014c*/ 	.word	index@(.nv.constant0._ZN4mmha33masked_multihead_attention_kernelIfLi96ELi128ELi4ELi32ELi64ELb1ELb1EEEv26Multihead_attention_paramsIT_XT5_EE)
        /*0150*/ 	.short	0x0210
        /*0152*/ 	.short	0x0128


	//----- nvinfo : EIATTR_SW_WAR
	.align		4
.L_351:
        /*0154*/ 	.byte	0x04, 0x36
        /*0156*/ 	.short	(.L_353 - .L_352)
.L_352:
        /*0158*/ 	.word	0x00000008
.L_353:


//--------------------- .nv.info._ZN4mmha33masked_multihead_attention_kernelIfLi96ELi128ELi1ELi32ELi256ELb1ELb0EEEv26Multihead_attention_paramsIT_XT5_EE --------------------------
	.section	.nv.info._ZN4mmha33masked_multihead_attention_kernelIfLi96ELi128ELi1ELi32ELi256ELb1ELb0EEEv26Multihead_attention_paramsIT_XT5_EE,"",@"SHT_CUDA_INFO"
	.sectionflags	@""
	.align	4


	//----- nvinfo : EIATTR_CUDA_API_VERSION
	.align		4
        /*0000*/ 	.byte	0x04, 0x37
        /*0002*/ 	.short	(.L_355 - .L_354)
.L_354:
        /*0004*/ 	.word	0x00000082


	//----- nvinfo : EIATTR_KPARAM_INFO
	.align		4
.L_355:
        /*0008*/ 	.byte	0x04, 0x17
        /*000a*/ 	.short	(.L_357 - .L_356)
.L_356:
        /*000c*/ 	.word	0x00000000
        /*0010*/ 	.short	0x0000
        /*0012*/ 	.short	0x0000
        /*0014*/ 	.byte	0x00, 0xf0, 0xa1, 0x04


	//----- nvinfo : EIATTR_SPARSE_MMA_MASK
	.align		4
.L_357:
        /*0018*/ 	.byte	0x03, 0x50
        /*001a*/ 	.short	0x0000


	//----- nvinfo : EIATTR_MAXREG_COUNT
	.align		4
        /*001c*/ 	.byte	0x03, 0x1b
        /*001e*/ 	.short	0x00ff


	//----- nvinfo : EIATTR_NUM_BARRIERS
	.align		4
        /*0020*/ 	.byte	0x02, 0x4c
        /*0022*/ 	.byte	0x01
	.zero		1


	//----- nvinfo : EIATTR_EXTERNS
	.align		4
        /*0024*/ 	.byte	0x04, 0x0f
        /*0026*/ 	.short	(.L_359 - .L_358)


	//   ....[0]....
	.align		4
.L_358:
        /*0028*/ 	.word	index@(__assertfail)


	//----- nvinfo : EIATTR_ANNOTATIONS
	.align		4
.L_359:
        /*002c*/ 	.byte	0x04, 0x55
        /*002e*/ 	.short	(.L_361 - .L_360)


	//   ....[0]....
.L_360:
        /* <DEDUP_REMOVED lines=100> */


	//----- nvinfo : EIATTR_MERCURY_ISA_VERSION
	.align		4
.L_361:
        /*0660*/ 	.byte	0x03, 0x5f
        /*0662*/ 	.short	0x0101


	//----- nvinfo : EIATTR_INT_WARP_WIDE_INSTR_OFFSETS
	.align		4
        /*0664*/ 	.byte	0x04, 0x31
        /*0666*/ 	.short	(.L_363 - .L_362)


	//   ....[0]....
.L_362:
        /*0668*/ 	.word	0x00001e20


	//----- nvinfo : EIATTR_COOP_GROUP_MASK_REGIDS
	.align		4
.L_363:
        /*066c*/ 	.byte	0x04, 0x29
        /*066e*/ 	.short	(.L_365 - .L_364)


	//   ....[0]....
.L_364:
        /*0670*/ 	.word	0xffffffff


	//   ....[1]....
        /*0674*/ 	.word	0xffffffff


	//   ....[2]....
        /*0678*/ 	.word	0xffffffff


	//   ....[3]....
        /*067c*/ 	.word	0xffffffff


	//   ....[4]....
        /*0680*/ 	.word	0xffffffff


	//   ....[5]....
        /*0684*/ 	.word	0xffffffff


	//   ....[6]....
        /*0688*/ 	.word	0xffffffff


	//   ....[7]....
        /*068c*/ 	.word	0xffffffff


	//   ....[8]....
        /*0690*/ 	.word	0xffffffff


	//   ....[9]....
        /*0694*/ 	.word	0xffffffff


	//   ....[10]....
        /*0698*/ 	.word	0xffffffff


	//   ....[11]....
        /*069c*/ 	.word	0xffffffff


	//   ....[12]....
        /*06a0*/ 	.word	0xffffffff


	//   ....[13]....
        /*06a4*/ 	.word	0xffffffff


	//   ....[14]....
        /*06a8*/ 	.word	0xffffffff


	//   ....[15]....
        /*06ac*/ 	.word	0xffffffff


	//   ....[16]....
        /*06b0*/ 	.word	0xffffffff


	//   ....[17]....
        /*06b4*/ 	.word	0xffffffff


	//   ....[18]....
        /*06b8*/ 	.word	0xffffffff


	//   ....[19]....
        /*06bc*/ 	.word	0xffffffff


	//   ....[20]....
        /*06c0*/ 	.word	0xffffffff


	//   ....[21]....
        /*06c4*/ 	.word	0xffffffff


	//   ....[22]....
        /*06c8*/ 	.word	0xffffffff


	//   ....[23]....
        /*06cc*/ 	.word	0x0500000f


	//   ....[24]....
        /*06d0*/ 	.word	0x0500000f


	//   ....[25]....
        /*06d4*/ 	.word	0x0500000f


	//   ....[26]....
        /*06d8*/ 	.word	0x0500000f


	//   ....[27]....
        /*06dc*/ 	.word	0x0500000f


	//----- nvinfo : EIATTR_COOP_GROUP_INSTR_OFFSETS
	.align		4
.L_365:
        /*06e0*/ 	.byte	0x04, 0x28
        /*06e2*/ 	.short	(.L_367 - .L_366)


	//   ....[0]....
.L_366:
        /*06e4*/ 	.word	0x00001ef0


	//   ....[1]....
        /*06e8*/ 	.word	0x00001f10


	//   ....[2]....
        /*06ec*/ 	.word	0x00001f30


	//   ....[3]....
        /*06f0*/ 	.word	0x00001f50


	//   ....[4]....
        /*06f4*/ 	.word	0x00001f70


	//   ....[5]....
        /*06f8*/ 	.word	0x000087e0


	//   ....[6]....
        /*06fc*/ 	.word	0x00008830


	//   ....[7]....
        /*0700*/ 	.word	0x00008860


	//   ....[8]....
        /*0704*/ 	.word	0x00008900


	//   ....[9]....
        /*0708*/ 	.word	0x00008940


	//   ....[10]....
        /*070c*/ 	.word	0x000089e0


	//   ....[11]....
        /*0710*/ 	.word	0x00008a00


	//   ....[12]....
        /*0714*/ 	.word	0x00008a30


	//   ....[13]....
        /*0718*/ 	.word	0x00008a60


	//   ....[14]....
        /*071c*/ 	.word	0x000091f0


	//   ....[15]....
        /*0720*/ 	.word	0x00009270


	//   ....[16]....
        /*0724*/ 	.word	0x000092a0


	//   ....[17]....
        /*0728*/ 	.word	0x000092f0


	//   ....[18]....
        /*072c*/ 	.word	0x00009340


	//   ....[19]....
        /*0730*/ 	.word	0x000093b0


	//   ....[20]....
        /*0734*/ 	.word	0x000093d0


	//   ....[21]....
        /*0738*/ 	.word	0x000093f0


	//   ....[22]....
        /*073c*/ 	.word	0x00009410


	//   ....[23]....
        /*0740*/ 	.word	0x0000b980


	//   ....[24]....
        /*0744*/ 	.word	0x0000b9e0


	//   ....[25]....
        /*0748*/ 	.word	0x0000ba40


	//   ....[26]....
        /*074c*/ 	.word	0x0000baa0


	//   ....[27]....
        /*0750*/ 	.word	0x0000bb00


	//----- nvinfo : EIATTR_SYSCALL_OFFSETS
	.align		4
.L_367:
        /*0754*/ 	.byte	0x04, 0x46
        /*0756*/ 	.short	(.L_369 - .L_368)


	//   ....[0]....
.L_368:
        /*0758*/ 	.word	0x00000f40


	//----- nvinfo : EIATTR_EXIT_INSTR_OFFSETS
	.align		4
.L_369:
        /*075c*/ 	.byte	0x04, 0x1c
        /*075e*/ 	.short	(.L_371 - .L_370)


	//   ....[0]....
.L_370:
        /*0760*/ 	.word	0x000000c0


	//   ....[1]....
        /*0764*/ 	.word	0x0000b700


	//   ....[2]....
        /*0768*/ 	.word	0x0000b770


	//   ....[3]....
        /*076c*/ 	.word	0x0000b930


	//----- nvinfo : EIATTR_CRS_STACK_SIZE
	.align		4
.L_371:
        /*0770*/ 	.byte	0x04, 0x1e
        /*0772*/ 	.short	(.L_373 - .L_372)
.L_372:
        /*0774*/ 	.word	0x00000000


	//----- nvinfo : EIATTR_CBANK_PARAM_SIZE
	.align		4
.L_373:
        /*0778*/ 	.byte	0x03, 0x19
        /*077a*/ 	.short	0x0128


	//----- nvinfo : EIATTR_PARAM_CBANK
	.align		4
        /*077c*/ 	.byte	0x04, 0x0a
        /*077e*/ 	.short	(.L_375 - .L_374)
	.align		4
.L_374:
        /*0780*/ 	.word	index@(.nv.constant0._ZN4mmha33masked_multihead_attention_kernelIfLi96ELi128ELi1ELi32ELi256ELb1ELb0EEEv26Multihead_attention_paramsIT_XT5_EE)
        /*0784*/ 	.short	0x0210
        /*0786*/ 	.short	0x0128


	//----- nvinfo : EIATTR_SW_WAR
	.align		4
.L_375:
        /*0788*/ 	.byte	0x04, 0x36
        /*078a*/ 	.short	(.L_377 - .L_376)
.L_376:
        /*078c*/ 	.word	0x00000008
.L_377:


//--------------------- .nv.info._ZN4mmha33masked_multihead_attention_kernelIfLi96ELi128ELi2ELi32ELi128ELb1ELb0EEEv26Multihead_attention_paramsIT_XT5_EE --------------------------
	.section	.nv.info._ZN4mmha33masked_multihead_attention_kernelIfLi96ELi128ELi2ELi32ELi128ELb1ELb0EEEv26Multihead_attention_paramsIT_XT5_EE,"",@"SHT_CUDA_INFO"
	.sectionflags	@""
	.align	4


	//----- nvinfo : EIATTR_CUDA_API_VERSION
	.align		4
        /*0000*/ 	.byte	0x04, 0x37
        /*0002*/ 	.short	(.L_379 - .L_378)
.L_378:
        /*0004*/ 	.word	0x00000082


	//----- nvinfo : EIATTR_KPARAM_INFO
	.align		4
.L_379:
        /*0008*/ 	.byte	0x04, 0x17
        /*000a*/ 	.short	(.L_381 - .L_380)
.L_380:
        /*000c*/ 	.word	0x00000000
        /*0010*/ 	.short	0x0000
        /*0012*/ 	.short	0x0000
        /*0014*/ 	.byte	0x00, 0xf0, 0xa1, 0x04


	//----- nvinfo : EIATTR_SPARSE_MMA_MASK
	.align		4
.L_381:
        /*0018*/ 	.byte	0x03, 0x50
        /*001a*/ 	.short	0x0000


	//----- nvinfo : EIATTR_MAXREG_COUNT
	.align		4
        /*001c*/ 	.byte	0x03, 0x1b
        /*001e*/ 	.short	0x00ff


	//----- nvinfo : EIATTR_NUM_BARRIERS
	.align		4
        /*0020*/ 	.byte	0x02, 0x4c
        /*0022*/ 	.byte	0x01
	.zero		1


	//----- nvinfo : EIATTR_EXTERNS
	.align		4
        /*0024*/ 	.byte	0x04, 0x0f
        /*0026*/ 	.short	(.L_383 - .L_382)


	//   ....[0]....
	.align		4
.L_382:
        /*0028*/ 	.word	index@(__assertfail)


	//----- nvinfo : EIATTR_MERCURY_ISA_VERSION
	.align		4
.L_383:
        /*002c*/ 	.byte	0x03, 0x5f
        /*002e*/ 	.short	0x0101


	//----- nvinfo : EIATTR_COOP_GROUP_MASK_REGIDS
	.align		4
        /*0030*/ 	.byte	0x04, 0x29
        /*0032*/ 	.short	(.L_385 - .L_384)


	//   ....[0]....
.L_384:
        /*0034*/ 	.word	0xffffffff


	//   ....[1]....
        /*0038*/ 	.word	0xffffffff


	//   ....[2]....
        /*003c*/ 	.word	0xffffffff


	//   ....[3]....
        /*0040*/ 	.word	0xffffffff


	//   ....[4]....
        /*0044*/ 	.word	0xffffffff


	//   ....[5]....
        /*0048*/ 	.word	0xffffffff


	//   ....[6]....
        /*004c*/ 	.word	0xffffffff


	//   ....[7]....
        /*0050*/ 	.word	0xffffffff


	//   ....[8]....
        /*0054*/ 	.word	0xffffffff


	//   ....[9]....
        /*0058*/ 	.word	0xffffffff


	//   ....[10]....
        /*005c*/ 	.word	0xffffffff


	//   ....[11]....
        /*0060*/ 	.word	0xffffffff


	//   ....[12]....
        /*0064*/ 	.word	0xffffffff


	//   ....[13]....
        /*0068*/ 	.word	0xffffffff


	//   ....[14]....
        /*006c*/ 	.word	0xffffffff


	//   ....[15]....
        /*0070*/ 	.word	0xffffffff


	//   ....[16]....
        /*0074*/ 	.word	0xffffffff


	//   ....[17]....
        /*0078*/ 	.word	0xffffffff


	//   ....[18]....
        /*007c*/ 	.word	0xffffffff


	//   ....[19]....
        /*0080*/ 	.word	0xffffffff


	//   ....[20]....
        /*0084*/ 	.word	0xffffffff


	//   ....[21]....
        /*0088*/ 	.word	0x0500000f


	//   ....[22]....
        /*008c*/ 	.word	0x0500000f


	//   ....[23]....
        /*0090*/ 	.word	0x0500000f


	//   ....[24]....
        /*0094*/ 	.word	0x0500000f


	//   ....[25]....
        /*0098*/ 	.word	0x0500000f


	//   ....[26]....
        /*009c*/ 	.word	0x0500000f


	//   ....[27]....
        /*00a0*/ 	.word	0x0500000f


	//   ....[28]....
        /*00a4*/ 	.word	0x0500000f


	//   ....[29]....
        /*00a8*/ 	.word	0x0500000f


	//   ....[30]....
        /*00ac*/ 	.word	0x0500000f


	//----- nvinfo : EIATTR_COOP_GROUP_INSTR_OFFSETS
	.align		4
.L_385:
        /*00b0*/ 	.byte	0x04, 0x28
        /*00b2*/ 	.short	(.L_387 - .L_386)


	//   ....[0]....
.L_386:
        /*00b4*/ 	.word	0x00001e20


	//   ....[1]....
        /*00b8*/ 	.word	0x00001e40


	//   ....[2]....
        /*00bc*/ 	.word	0x00001e60


	//   ....[3]....
        /*00c0*/ 	.word	0x00001e80


	//   ....[4]....
        /*00c4*/ 	.word	0x00001ea0


	//   ....[5]....
        /*00c8*/ 	.word	0x000069e0


	//   ....[6]....
        /*00cc*/ 	.word	0x00006c50


	//   ....[7]....
        /*00d0*/ 	.word	0x00006c70


	//   ....[8]....
        /*00d4*/ 	.word	0x00006c90


	//   ....[9]....
        /*00d8*/ 	.word	0x00006cb0


	//   ....[10]....
        /*00dc*/ 	.word	0x00006e50


	//   ....[11]....
        /*00e0*/ 	.word	0x00006e70


	//   ....[12]....
        /*00e4*/ 	.word	0x00006e90


	//   ....[13]....
        /*00e8*/ 	.word	0x000075e0


	//   ....[14]....
        /*00ec*/ 	.word	0x00007660


	//   ....[15]....
        /*00f0*/ 	.word	0x00007690


	//   ....[16]....
        /*00f4*/ 	.word	0x000076e0


	//   ....[17]....
        /*00f8*/ 	.word	0x00007720


	//   ....[18]....
        /*00fc*/ 	.word	0x00007790


	//   ....[19]....
        /*0100*/ 	.word	0x000077b0


	//   ....[20]....
        /*0104*/ 	.word	0x000077e0


	//   ....[21]....
        /*0108*/ 	.word	0x00009b00


	//   ....[22]....
        /*010c*/ 	.word	0x00009b60


	//   ....[23]....
        /*0110*/ 	.word	0x00009bc0


	//   ....[24]....
        /*0114*/ 	.word	0x00009c20


	//   ....[25]....
        /*0118*/ 	.word	0x00009c80


	//   ....[26]....
        /*011c*/ 	.word	0x00009d00


	//   ....[27]....
        /*0120*/ 	.word	0x00009da0


	//   ....[28]....
        /*0124*/ 	.word	0x00009e20


	//   ....[29]....
        /*0128*/ 	.word	0x00009e80


	//   ....[30]....
        /*012c*/ 	.word	0x00009ee0


	//----- nvinfo : EIATTR_SYSCALL_OFFSETS
	.align		4
.L_387:
        /*0130*/ 	.byte	0x04, 0x46
        /*0132*/ 	.short	(.L_389 - .L_388)


	//   ....[0]....
.L_388:
        /*0134*/ 	.word	0x00000ea0


	//----- nvinfo : EIATTR_EXIT_INSTR_OFFSETS
	.align		4
.L_389:
        /*0138*/ 	.byte	0x04, 0x1c
        /*013a*/ 	.short	(.L_391 - .L_390)


	//   ....[0]....
.L_390:
        /*013c*/ 	.word	0x000000b0


	//   ....[1]....
        /*0140*/ 	.word	0x00009880


	//   ....[2]....
        /*0144*/ 	.word	0x000098f0


	//   ....[3]....
        /*0148*/ 	.word	0x00009ab0


	//----- nvinfo : EIATTR_CRS_STACK_SIZE
	.align		4
.L_391:
        /*014c*/ 	.byte	0x04, 0x1e
        /*014e*/ 	.short	(.L_393 - .L_392)
.L_392:
        /*0150*/ 	.word	0x00000000


	//----- nvinfo : EIATTR_CBANK_PARAM_SIZE
	.align		4
.L_393:
        /*0154*/ 	.byte	0x03, 0x19
        /*0156*/ 	.short	0x0128


	//----- nvinfo : EIATTR_PARAM_CBANK
	.align		4
        /*0158*/ 	.byte	0x04, 0x0a
        /*015a*/ 	.short	(.L_395 - .L_394)
	.align		4
.L_394:
        /*015c*/ 	.word	index@(.nv.constant0._ZN4mmha33masked_multihead_attention_kernelIfLi96ELi128ELi2ELi32ELi128ELb1ELb0EEEv26Multihead_attention_paramsIT_XT5_EE)
        /*0160*/ 	.short	0x0210
        /*0162*/ 	.short	0x0128


	//----- nvinfo : EIATTR_SW_WAR
	.align		4
.L_395:
        /*0164*/ 	.byte	0x04, 0x36
        /*0166*/ 	.short	(.L_397 - .L_396)
.L_396:
        /*0168*/ 	.word	0x00000008
.L_397:


//--------------------- .nv.info._ZN4mmha33masked_multihead_attention_kernelIfLi96ELi128ELi4ELi32ELi64ELb1ELb0EEEv26Multihead_attention_paramsIT_XT5_EE --------------------------
	.section	.nv.info._ZN4mmha33masked_multihead_attention_kernelIfLi96ELi128ELi4ELi32ELi64ELb1ELb0EEEv26Multihead_attention_paramsIT_XT5_EE,"",@"SHT_CUDA_INFO"
	.sectionflags	@""
	.align	4


	//----- nvinfo : EIATTR_CUDA_API_VERSION
	.align		4
        /*0000*/ 	.byte	0x04, 0x37
        /*0002*/ 	.short	(.L_399 - .L_398)
.L_398:
        /*0004*/ 	.word	0x00000082


	//----- nvinfo : EIATTR_KPARAM_INFO
	.align		4
.L_399:
        /*0008*/ 	.byte	0x04, 0x17
        /*000a*/ 	.short	(.L_401 - .L_400)
.L_400:
        /*000c*/ 	.word	0x00000000
        /*0010*/ 	.short	0x0000
        /*0012*/ 	.short	0x0000
        /*0014*/ 	.byte	0x00, 0xf0, 0xa1, 0x04


	//----- nvinfo : EIATTR_SPARSE_MMA_MASK
	.align		4
.L_401:
        /*0018*/ 	.byte	0x03, 0x50
        /*001a*/ 	.short	0x0000


	//----- nvinfo : EIATTR_MAXREG_COUNT
	.align		4
        /*001c*/ 	.byte	0x03, 0x1b
        /*001e*/ 	.short	0x00ff


	//----- nvinfo : EIATTR_NUM_BARRIERS
	.align		4
        /*0020*/ 	.byte	0x02, 0x4c
        /*0022*/ 	.byte	0x01
	.zero		1


	//----- nvinfo : EIATTR_EXTERNS
	.align		4
        /*0024*/ 	.byte	0x04, 0x0f
        /*0026*/ 	.short	(.L_403 - .L_402)


	//   ....[0]....
	.align		4
.L_402:
        /*0028*/ 	.word	index@(__assertfail)


	//----- nvinfo : EIATTR_MERCURY_ISA_VERSION
	.align		4
.L_403:
        /*002c*/ 	.byte	0x03, 0x5f
        /*002e*/ 	.short	0x0101


	//----- nvinfo : EIATTR_COOP_GROUP_MASK_REGIDS
	.align		4
        /*0030*/ 	.byte	0x04, 0x29
        /*0032*/ 	.short	(.L_405 - .L_404)


	//   ....[0]....
.L_404:
        /*0034*/ 	.word	0xffffffff


	//   ....[1]....
        /*0038*/ 	.word	0xffffffff


	//   ....[2]....
        /*003c*/ 	.word	0xffffffff


	//   ....[3]....
        /*0040*/ 	.word	0xffffffff


	//   ....[4]....
        /*0044*/ 	.word	0xffffffff


	//   ....[5]....
        /*0048*/ 	.word	0xffffffff


	//   ....[6]....
        /*004c*/ 	.word	0xffffffff


	//   ....[7]....
        /*0050*/ 	.word	0xffffffff


	//   ....[8]....
        /*0054*/ 	.word	0xffffffff


	//   ....[9]....
        /*0058*/ 	.word	0xffffffff


	//   ....[10]....
        /*005c*/ 	.word	0xffffffff


	//   ....[11]....
        /*0060*/ 	.word	0xffffffff


	//   ....[12]....
        /*0064*/ 	.word	0xffffffff


	//   ....[13]....
        /*0068*/ 	.word	0xffffffff


	//   ....[14]....
        /*006c*/ 	.word	0xffffffff


	//   ....[15]....
        /*0070*/ 	.word	0xffffffff


	//   ....[16]....
        /*0074*/ 	.word	0xffffffff


	//   ....[17]....
        /*0078*/ 	.word	0xffffffff


	//   ....[18]....
        /*007c*/ 	.word	0xffffffff


	//   ....[19]....
        /*0080*/ 	.word	0x0500000f


	//   ....[20]....
        /*0084*/ 	.word	0x0500000f


	//   ....[21]....
        /*0088*/ 	.word	0x0500000f


	//   ....[22]....
        /*008c*/ 	.word	0x0500000f


	//   ....[23]....
        /*0090*/ 	.word	0x0500000f


	//   ....[24]....
        /*0094*/ 	.word	0x0500000f


	//   ....[25]....
        /*0098*/ 	.word	0x0500000f


	//   ....[26]....
        /*009c*/ 	.word	0x0500000f


	//   ....[27]....
        /*00a0*/ 	.word	0x0500000f


	//   ....[28]....
        /*00a4*/ 	.word	0x0500000f


	//----- nvinfo : EIATTR_COOP_GROUP_INSTR_OFFSETS
	.align		4
.L_405:
        /*00a8*/ 	.byte	0x04, 0x28
        /*00aa*/ 	.short	(.L_407 - .L_406)


	//   ....[0]....
.L_406:
        /*00ac*/ 	.word	0x00001e10


	//   ....[1]....
        /*00b0*/ 	.word	0x00001e30


	//   ....[2]....
        /*00b4*/ 	.word	0x00001e50


	//   ....[3]....
        /*00b8*/ 	.word	0x00001e70


	//   ....[4]....
        /*00bc*/ 	.word	0x00001e90


	//   ....[5]....
        /*00c0*/ 	.word	0x000063b0


	//   ....[6]....
        /*00c4*/ 	.word	0x000063d0


	//   ....[7]....
        /*00c8*/ 	.word	0x00006650


	//   ....[8]....
        /*00cc*/ 	.word	0x00006670


	//   ....[9]....
        /*00d0*/ 	.word	0x00006690


	//   ....[10]....
        /*00d4*/ 	.word	0x00006820


	//   ....[11]....
        /*00d8*/ 	.word	0x00006840


	//   ....[12]....
        /*00dc*/ 	.word	0x00006fa0


	//   ....[13]....
        /*00e0*/ 	.word	0x00007020


	//   ....[14]....
        /*00e4*/ 	.word	0x00007050


	//   ....[15]....
        /*00e8*/ 	.word	0x000070a0


	//   ....[16]....
        /*00ec*/ 	.word	0x000070f0


	//   ....[17]....
        /*00f0*/ 	.word	0x00007150


	//   ....[18]....
        /*00f4*/ 	.word	0x00007180


	//   ....[19]....
        /*00f8*/ 	.word	0x000093d0


	//   ....[20]....
        /*00fc*/ 	.word	0x00009430


	//   ....[21]....
        /*0100*/ 	.word	0x00009490


	//   ....[22]....
        /*0104*/ 	.word	0x000094f0


	//   ....[23]....
        /*0108*/ 	.word	0x00009550


	//   ....[24]....
        /*010c*/ 	.word	0x000095d0


	//   ....[25]....
        /*0110*/ 	.word	0x00009650


	//   ....[26]....
        /*0114*/ 	.word	0x000096e0


	//   ....[27]....
        /*0118*/ 	.word	0x00009760


	//   ....[28]....
        /*011c*/ 	.word	0x000097c0


	//----- nvinfo : EIATTR_SYSCALL_OFFSETS
	.align		4
.L_407:
        /*0120*/ 	.byte	0x04, 0x46
        /*0122*/ 	.short	(.L_409 - .L_408)


	//   ....[0]....
.L_408:
        /*0124*/ 	.word	0x00000e90


	//----- nvinfo : EIATTR_EXIT_INSTR_OFFSETS
	.align		4
.L_409:
        /*0128*/ 	.byte	0x04, 0x1c
        /*012a*/ 	.short	(.L_411 - .L_410)


	//   ....[0]....
.L_410:
        /*012c*/ 	.word	0x000000b0


	//   ....[1]....
        /*0130*/ 	.word	0x00009150


	//   ....[2]....
        /*0134*/ 	.word	0x000091c0


	//   ....[3]....
        /*0138*/ 	.word	0x00009380


	//----- nvinfo : EIATTR_CRS_STACK_SIZE
	.align		4
.L_411:
        /*013c*/ 	.byte	0x04, 0x1e
        /*013e*/ 	.short	(.L_413 - .L_412)
.L_412:
        /*0140*/ 	.word	0x00000000


	//----- nvinfo : EIATTR_CBANK_PARAM_SIZE
	.align		4
.L_413:
        /*0144*/ 	.byte	0x03, 0x19
        /*0146*/ 	.short	0x0128


	//----- nvinfo : EIATTR_PARAM_CBANK
	.align		4
        /*0148*/ 	.byte	0x04, 0x0a
        /*014a*/ 	.short	(.L_415 - .L_414)
	.align		4
.L_414:
        /*014c*/ 	.word	index@(.nv.constant0._ZN4mmha33masked_multihead_attention_kernelIfLi96ELi128ELi4ELi32ELi64ELb1ELb0EEEv26Multihead_attention_paramsIT_XT5_EE)
        /*0150*/ 	.short	0x0210
        /*0152*/ 	.short	0x0128


	//----- nvinfo : EIATTR_SW_WAR
	.align		4
.L_415:
        /*0154*/ 	.byte	0x04, 0x36
        /*0156*/ 	.short	(.L_417 - .L_416)
.L_416:
        /*0158*/ 	.word	0x00000008
.L_417:


//--------------------- .nv.info._ZN4mmha33masked_multihead_attention_kernelItLi96ELi128ELi1ELi16ELi256ELb0ELb1EEEv26Multihead_attention_paramsIT_XT5_EE --------------------------
	.section	.nv.info._ZN4mmha33masked_multihead_attention_kernelItLi96ELi128ELi1ELi16ELi256ELb0ELb1EEEv26Multihead_attention_paramsIT_XT5_EE,"",@"SHT_CUDA_INFO"
	.sectionflags	@""
	.align	4


	//----- nvinfo : EIATTR_CUDA_API_VERSION
	.align		4
        /*0000*/ 	.byte	0x04, 0x37
        /*0002*/ 	.short	(.L_419 - .L_418)
.L_418:
        /*0004*/ 	.word	0x00000082


	//----- nvinfo : EIATTR_KPARAM_INFO
	.align		4
.L_419:
        /*0008*/ 	.byte	0x04, 0x17
        /*000a*/ 	.short	(.L_421 - .L_420)
.L_420:
        /*000c*/ 	.word	0x00000000
        /*0010*/ 	.short	0x0000
        /*0012*/ 	.short	0x0000
        /*0014*/ 	.byte	0x00, 0xf0, 0xa1, 0x04


	//----- nvinfo : EIATTR_SPARSE_MMA_MASK
	.align		4
.L_421:
        /*0018*/ 	.byte	0x03, 0x50
        /*001a*/ 	.short	0x0000


	//----- nvinfo : EIATTR_MAXREG_COUNT
	.align		4
        /*001c*/ 	.byte	0x03, 0x1b
        /*001e*/ 	.short	0x00ff


	//----- nvinfo : EIATTR_NUM_BARRIERS
	.align		4
        /*0020*/ 	.byte	0x02, 0x4c
        /*0022*/ 	.byte	0x01
	.zero		1


	//----- nvinfo : EIATTR_EXTERNS
	.align		4
        /*0024*/ 	.byte	0x04, 0x0f
        /*0026*/ 	.short	(.L_423 - .L_422)


	//   ....[0]....
	.align		4
.L_422:
        /*0028*/ 	.word	index@(__assertfail)


	//----- nvinfo : EIATTR_MERCURY_ISA_VERSION
	.align		4
.L_423:
        /*002c*/ 	.byte	0x03, 0x5f
        /*002e*/ 	.short	0x0101


	//----- nvinfo : EIATTR_INT_WARP_WIDE_INSTR_OFFSETS
	.align		4
        /*0030*/ 	.byte	0x04, 0x31
        /*0032*/ 	.short	(.L_425 - .L_424)


	//   ....[0]....
.L_424:
        /*0034*/ 	.word	0x000043c0


	//----- nvinfo : EIATTR_COOP_GROUP_MASK_REGIDS
	.align		4
.L_425:
        /*0038*/ 	.byte	0x04, 0x29
        /*003a*/ 	.short	(.L_427 - .L_426)


	//   ....[0]....
.L_426:
        /*003c*/ 	.word	0xffffffff


	//   ....[1]....
        /*0040*/ 	.word	0xffffffff


	//   ....[2]....
        /*0044*/ 	.word	0xffffffff


	//   ....[3]....
        /*0048*/ 	.word	0xffffffff


	//   ....[4]....
        /*004c*/ 	.word	0xffffffff


	//   ....[5]....
        /*0050*/ 	.word	0xffffffff


	//   ....[6]....
        /*0054*/ 	.word	0xffffffff


	//   ....[7]....
        /*0058*/ 	.word	0xffffffff


	//   ....[8]....
        /*005c*/ 	.word	0xffffffff


	//   ....[9]....
        /*0060*/ 	.word	0xffffffff


	//   ....[10]....
        /*0064*/ 	.word	0xffffffff


	//   ....[11]....
        /*0068*/ 	.word	0xffffffff


	//   ....[12]....
        /*006c*/ 	.word	0xffffffff


	//   ....[13]....
        /*0070*/ 	.word	0xffffffff


	//   ....[14]....
        /*0074*/ 	.word	0xffffffff


	//   ....[15]....
        /*0078*/ 	.word	0xffffffff


	//   ....[16]....
        /*007c*/ 	.word	0xffffffff


	//   ....[17]....
        /*0080*/ 	.word	0xffffffff


	//   ....[18]....
        /*0084*/ 	.word	0xffffffff


	//   ....[19]....
        /*0088*/ 	.word	0xffffffff


	//   ....[20]....
        /*008c*/ 	.word	0xffffffff


	//   ....[21]....
        /*0090*/ 	.word	0xffffffff


	//   ....[22]....
        /*0094*/ 	.word	0xffffffff


	//   ....[23]....
        /*0098*/ 	.word	0x0500000f


	//   ....[24]....
        /*009c*/ 	.word	0x0500000f


	//   ....[25]....
        /*00a0*/ 	.word	0x0500000f


	//   ....[26]....
        /*00a4*/ 	.word	0x0500000f


	//   ....[27]....
        /*00a8*/ 	.word	0x0500000f


	//----- nvinfo : EIATTR_COOP_GROUP_INSTR_OFFSETS
	.align		4
.L_427:
        /*00ac*/ 	.byte	0x04, 0x28
        /*00ae*/ 	.short	(.L_429 - .L_428)


	//   ....[0]....
.L_428:
        /*00b0*/ 	.word	0x00001ba0


	//   ....[1]....
        /*00b4*/ 	.word	0x00001bc0


	//   ....[2]....
        /*00b8*/ 	.word	0x00001be0


	//   ....[3]....
        /*00bc*/ 	.word	0x00001c00


	//   ....[4]....
        /*00c0*/ 	.word	0x00001c20


	//   ....[5]....
        /*00c4*/ 	.word	0x00003e90


	//   ....[6]....
        /*00c8*/ 	.word	0x00003ef0


	//   ....[7]....
        /*00cc*/ 	.word	0x00003f70


	//   ....[8]....
        /*00d0*/ 	.word	0x00003fd0


	//   ....[9]....
        /*00d4*/ 	.word	0x00004020


	//   ....[10]....
        /*00d8*/ 	.word	0x000040b0


	//   ....[11]....
        /*00dc*/ 	.word	0x000040e0


	//   ....[12]....
        /*00e0*/ 	.word	0x00004110


	//   ....[13]....
        /*00e4*/ 	.word	0x00004130


	//   ....[14]....
        /*00e8*/ 	.word	0x00004350


	//   ....[15]....
        /*00ec*/ 	.word	0x00004420


	//   ....[16]....
        /*00f0*/ 	.word	0x00004490


	//   ....[17]....
        /*00f4*/ 	.word	0x000044c0


	//   ....[18]....
        /*00f8*/ 	.word	0x000044f0


	//   ....[19]....
        /*00fc*/ 	.word	0x00004580


	//   ....[20]....
        /*0100*/ 	.word	0x000045c0


	//   ....[21]....
        /*0104*/ 	.word	0x00004600


	//   ....[22]....
        /*0108*/ 	.word	0x00004690


	//   ....[23]....
        /*010c*/ 	.word	0x00007340


	//   ....[24]....
        /*0110*/ 	.word	0x000073a0


	//   ....[25]....
        /*0114*/ 	.word	0x00007400


	//   ....[26]....
        /*0118*/ 	.word	0x00007460


	//   ....[27]....
        /*011c*/ 	.word	0x000074c0


	//----- nvinfo : EIATTR_SYSCALL_OFFSETS
	.align		4
.L_429:
        /*0120*/ 	.byte	0x04, 0x46
        /*0122*/ 	.short	(.L_431 - .L_430)


	//   ....[0]....
.L_430:
        /*0124*/ 	.word	0x00000f80


	//----- nvinfo : EIATTR_EXIT_INSTR_OFFSETS
	.align		4
.L_431:
        /*0128*/ 	.byte	0x04, 0x1c
        /*012a*/ 	.short	(.L_433 - .L_432)


	//   ....[0]....
.L_432:
        /*012c*/ 	.word	0x000000b0


	//   ....[1]....
        /*0130*/ 	.word	0x00006e60


	//   ....[2]....
        /*0134*/ 	.word	0x00006f50


	//   ....[3]....
        /*0138*/ 	.word	0x000072f0


	//----- nvinfo : EIATTR_CRS_STACK_SIZE
	.align		4
.L_433:
        /*013c*/ 	.byte	0x04, 0x1e
        /*013e*/ 	.short	(.L_435 - .L_434)
.L_434:
        /*0140*/ 	.word	0x00000000


	//----- nvinfo : EIATTR_CBANK_PARAM_SIZE
	.align		4
.L_435:
        /*0144*/ 	.byte	0x03, 0x19
        /*0146*/ 	.short	0x0128


	//----- nvinfo : EIATTR_PARAM_CBANK
	.align		4
        /*0148*/ 	.byte	0x04, 0x0a
        /*014a*/ 	.short	(.L_437 - .L_436)
	.align		4
.L_436:
        /*014c*/ 	.word	index@(.nv.constant0._ZN4mmha33masked_multihead_attention_kernelItLi96ELi128ELi1ELi16ELi256ELb0ELb1EEEv26Multihead_attention_paramsIT_XT5_EE)
        /*0150*/ 	.short	0x0210
        /*0152*/ 	.short	0x0128


	//----- nvinfo : EIATTR_SW_WAR
	.align		4
.L_437:
        /*0154*/ 	.byte	0x04, 0x36
        /*0156*/ 	.short	(.L_439 - .L_438)
.L_438:
        /*0158*/ 	.word	0x00000008
.L_439:


//--------------------- .nv.info._ZN4mmha33masked_multihead_attention_kernelItLi96ELi128ELi2ELi16ELi128ELb0ELb1EEEv26Multihead_attention_paramsIT_XT5_EE --------------------------
	.section	.nv.info._ZN4mmha33masked_multihead_attention_kernelItLi96ELi128ELi2ELi16ELi128ELb0ELb1EEEv26Multihead_attention_paramsIT_XT5_EE,"",@"SHT_CUDA_INFO"
	.sectionflags	@""
	.align	4


	//----- nvinfo : EIATTR_CUDA_API_VERSION
	.align		4
        /*0000*/ 	.byte	0x04, 0x37
        /*0002*/ 	.short	(.L_441 - .L_440)
.L_440:
        /*0004*/ 	.word	0x00000082


	//----- nvinfo : EIATTR_KPARAM_INFO
	.align		4
.L_441:
        /*0008*/ 	.byte	0x04, 0x17
        /*000a*/ 	.short	(.L_443 - .L_442)
.L_442:
        /*000c*/ 	.word	0x00000000
        /*0010*/ 	.short	0x0000
        /*0012*/ 	.short	0x0000
        /*0014*/ 	.byte	0x00, 0xf0, 0xa1, 0x04


	//----- nvinfo : EIATTR_SPARSE_MMA_MASK
	.align		4
.L_443:
        /*0018*/ 	.byte	0x03, 0x50
        /*001a*/ 	.short	0x0000


	//----- nvinfo : EIATTR_MAXREG_COUNT
	.align		4
        /*001c*/ 	.byte	0x03, 0x1b
        /*001e*/ 	.short	0x00ff


	//----- nvinfo : EIATTR_NUM_BARRIERS
	.align		4
        /*0020*/ 	.byte	0x02, 0x4c
        /*0022*/ 	.byte	0x01
	.zero		1


	//----- nvinfo : EIATTR_EXTERNS
	.align		4
        /*0024*/ 	.byte	0x04, 0x0f
        /*0026*/ 	.short	(.L_445 - .L_444)


	//   ....[0]....
	.align		4
.L_444:
        /*0028*/ 	.word	index@(__assertfail)


	//----- nvinfo : EIATTR_MERCURY_ISA_VERSION
	.align		4
.L_445:
        /*002c*/ 	.byte	0x03, 0x5f
        /*002e*/ 	.short	0x0101


	//----- nvinfo : EIATTR_INT_WARP_WIDE_INSTR_OFFSETS
	.align		4
        /*0030*/ 	.byte	0x04, 0x31
        /*0032*/ 	.short	(.L_447 - .L_446)


	//   ....[0]....
.L_446:
        /*0034*/ 	.word	0x00000ba0


	//   ....[1]....
        /*0038*/ 	.word	0x00003f30


	//----- nvinfo : EIATTR_COOP_GROUP_MASK_REGIDS
	.align		4
.L_447:
        /*003c*/ 	.byte	0x04, 0x29
        /*003e*/ 	.short	(.L_449 - .L_448)


	//   ....[0]....
.L_448:
        /*0040*/ 	.word	0xffffffff


	//   ....[1]....
        /*0044*/ 	.word	0xffffffff


	//   ....[2]....
        /*0048*/ 	.word	0xffffffff


	//   ....[3]....
        /*004c*/ 	.word	0xffffffff


	//   ....[4]....
        /*0050*/ 	.word	0xffffffff


	//   ....[5]....
        /*0054*/ 	.word	0xffffffff


	//   ....[6]....
        /*0058*/ 	.word	0xffffffff


	//   ....[7]....
        /*005c*/ 	.word	0xffffffff


	//   ....[8]....
        /*0060*/ 	.word	0xffffffff


	//   ....[9]....
        /*0064*/ 	.word	0xffffffff


	//   ....[10]....
        /*0068*/ 	.word	0xffffffff


	//   ....[11]....
        /*006c*/ 	.word	0xffffffff


	//   ....[12]....
        /*0070*/ 	.word	0xffffffff


	//   ....[13]....
        /*0074*/ 	.word	0xffffffff


	//   ....[14]....
        /*0078*/ 	.word	0xffffffff


	//   ....[15]....
        /*007c*/ 	.word	0xffffffff


	//   ....[16]....
        /*0080*/ 	.word	0xffffffff


	//   ....[17]....
        /*0084*/ 	.word	0xffffffff


	//   ....[18]....
        /*0088*/ 	.word	0xffffffff


	//   ....[19]....
        /*008c*/ 	.word	0xffffffff


	//   ....[20]....
        /*0090*/ 	.word	0xffffffff


	//   ....[21]....
        /*0094*/ 	.word	0x0500000f


	//   ....[22]....
        /*0098*/ 	.word	0x0500000f


	//   ....[23]....
        /*009c*/ 	.word	0x0500000f


	//   ....[24]....
        /*00a0*/ 	.word	0x0500000f


	//   ....[25]....
        /*00a4*/ 	.word	0x0500000f


	//   ....[26]....
        /*00a8*/ 	.word	0x0500000f


	//   ....[27]....
        /*00ac*/ 	.word	0x0500000f


	//   ....[28]....
        /*00b0*/ 	.word	0x0500000f


	//   ....[29]....
        /*00b4*/ 	.word	0x0500000f


	//   ....[30]....
        /*00b8*/ 	.word	0x0500000f


	//----- nvinfo : EIATTR_COOP_GROUP_INSTR_OFFSETS
	.align		4
.L_449:
        /*00bc*/ 	.byte	0x04, 0x28
        /*00be*/ 	.short	(.L_451 - .L_450)


	//   ....[0]....
.L_450:
        /*00c0*/ 	.word	0x00001cc0


	//   ....[1]....
        /*00c4*/ 	.word	0x00001ce0


	//   ....[2]....
        /*00c8*/ 	.word	0x00001d00


	//   ....[3]....
        /*00cc*/ 	.word	0x00001d20


	//   ....[4]....
        /*00d0*/ 	.word	0x00001d40


	//   ....[5]....
        /*00d4*/ 	.word	0x00003790


	//   ....[6]....
        /*00d8*/ 	.word	0x00003a10


	//   ....[7]....
        /*00dc*/ 	.word	0x00003a30


	//   ....[8]....
        /*00e0*/ 	.word	0x00003a50


	//   ....[9]....
        /*00e4*/ 	.word	0x00003a70


	//   ....[10]....
        /*00e8*/ 	.word	0x00003c20


	//   ....[11]....
        /*00ec*/ 	.word	0x00003c40


	//   ....[12]....
        /*00f0*/ 	.word	0x00003c60


	//   ....[13]....
        /*00f4*/ 	.word	0x00003e90


	//   ....[14]....
        /*00f8*/ 	.word	0x00003f80


	//   ....[15]....
        /*00fc*/ 	.word	0x00003fd0


	//   ....[16]....
        /*0100*/ 	.word	0x00004000


	//   ....[17]....
        /*0104*/ 	.word	0x00004050


	//   ....[18]....
        /*0108*/ 	.word	0x000041a0


	//   ....[19]....
        /*010c*/ 	.word	0x000041c0


	//   ....[20]....
        /*0110*/ 	.word	0x000041e0


	//   ....[21]....
        /*0114*/ 	.word	0x00006c40


	//   ....[22]....
        /*0118*/ 	.word	0x00006ca0


	//   ....[23]....
        /*011c*/ 	.word	0x00006d00


	//   ....[24]....
        /*0120*/ 	.word	0x00006d60


	//   ....[25]....
        /*0124*/ 	.word	0x00006dc0


	//   ....[26]....
        /*0128*/ 	.word	0x00006e40


	//   ....[27]....
        /*012c*/ 	.word	0x00006ee0


	//   ....[28]....
        /*0130*/ 	.word	0x00006f60


	//   ....[29]....
        /*0134*/ 	.word	0x00006fc0


	//   ....[30]....
        /*0138*/ 	.word	0x00007020


	//----- nvinfo : EIATTR_SYSCALL_OFFSETS
	.align		4
.L_451:
        /*013c*/ 	.byte	0x04, 0x46
        /*013e*/ 	.short	(.L_453 - .L_452)


	//   ....[0]....
.L_452:
        /*0140*/ 	.word	0x000010a0


	//----- nvinfo : EIATTR_EXIT_INSTR_OFFSETS
	.align		4
.L_453:
        /*0144*/ 	.byte	0x04, 0x1c
        /*0146*/ 	.short	(.L_455 - .L_454)


	//   ....[0]....
.L_454:
        /*0148*/ 	.word	0x000000d0


	//   ....[1]....
        /*014c*/ 	.word	0x00006740


	//   ....[2]....
        /*0150*/ 	.word	0x00006840


	//   ....[3]....
        /*0154*/ 	.word	0x00006bf0


	//----- nvinfo : EIATTR_CRS_STACK_SIZE
	.align		4
.L_455:
        /*0158*/ 	.byte	0x04, 0x1e
        /*015a*/ 	.short	(.L_457 - .L_456)
.L_456:
        /*015c*/ 	.word	0x00000000


	//----- nvinfo : EIATTR_CBANK_PARAM_SIZE
	.align		4
.L_457:
        /*0160*/ 	.byte	0x03, 0x19
        /*0162*/ 	.short	0x0128


	//----- nvinfo : EIATTR_PARAM_CBANK
	.align		4
        /*0164*/ 	.byte	0x04, 0x0a
        /*0166*/ 	.short	(.L_459 - .L_458)
	.align		4
.L_458:
        /*0168*/ 	.word	index@(.nv.constant0._ZN4mmha33masked_multihead_attention_kernelItLi96ELi128ELi2ELi16ELi128ELb0ELb1EEEv26Multihead_attention_paramsIT_XT5_EE)
        /*016c*/ 	.short	0x0210
        /*016e*/ 	.short	0x0128


	//----- nvinfo : EIATTR_SW_WAR
	.align		4
.L_459:
        /*0170*/ 	.byte	0x04, 0x36
        /*0172*/ 	.short	(.L_461 - .L_460)
.L_460:
        /*0174*/ 	.word	0x00000008
.L_461:


//--------------------- .nv.info._ZN4mmha33masked_multihead_attention_kernelItLi96ELi128ELi4ELi16ELi64ELb0ELb1EEEv26Multihead_attention_paramsIT_XT5_EE --------------------------
	.section	.nv.info._ZN4mmha33masked_multihead_attention_kernelItLi96ELi128ELi4ELi16ELi64ELb0ELb1EEEv26Multihead_attention_paramsIT_XT5_EE,"",@"SHT_CUDA_INFO"
	.sectionflags	@""
	.align	4


	//----- nvinfo : EIATTR_CUDA_API_VERSION
	.align		4
        /*0000*/ 	.byte	0x04, 0x37
        /*0002*/ 	.short	(.L_463 - .L_462)
.L_462:
        /*0004*/ 	.word	0x00000082


	//----- nvinfo : EIATTR_KPARAM_INFO
	.align		4
.L_463:
        /*0008*/ 	.byte	0x04, 0x17
        /*000a*/ 	.short	(.L_465 - .L_464)
.L_464:
        /*000c*/ 	.word	0x00000000
        /*0010*/ 	.short	0x0000
        /*0012*/ 	.short	0x0000
        /*0014*/ 	.byte	0x00, 0xf0, 0xa1, 0x04


	//----- nvinfo : EIATTR_SPARSE_MMA_MASK
	.align		4
.L_465:
        /*0018*/ 	.byte	0x03, 0x50
        /*001a*/ 	.short	0x0000


	//----- nvinfo : EIATTR_MAXREG_COUNT
	.align		4
        /*001c*/ 	.byte	0x03, 0x1b
        /*001e*/ 	.short	0x00ff


	//----- nvinfo : EIATTR_NUM_BARRIERS
	.align		4
        /*0020*/ 	.byte	0x02, 0x4c
        /*0022*/ 	.byte	0x01
	.zero		1


	//----- nvinfo : EIATTR_EXTERNS
	.align		4
        /*0024*/ 	.byte	0x04, 0x0f
        /*0026*/ 	.short	(.L_467 - .L_466)


	//   ....[0]....
	.align		4
.L_466:
        /*0028*/ 	.word	index@(__assertfail)


	//----- nvinfo : EIATTR_MERCURY_ISA_VERSION
	.align		4
.L_467:
        /*002c*/ 	.byte	0x03, 0x5f
        /*002e*/ 	.short	0x0101


	//----- nvinfo : EIATTR_INT_WARP_WIDE_INSTR_OFFSETS
	.align		4
        /*0030*/ 	.byte	0x04, 0x31
        /*0032*/ 	.short	(.L_469 - .L_468)


	//   ....[0]....
.L_468:
        /*0034*/ 	.word	0x00000bb0


	//----- nvinfo : EIATTR_COOP_GROUP_MASK_REGIDS
	.align		4
.L_469:
        /*0038*/ 	.byte	0x04, 0x29
        /*003a*/ 	.short	(.L_471 - .L_470)


	//   ....[0]....
.L_470:
        /*003c*/ 	.word	0xffffffff


	//   ....[1]....
        /*0040*/ 	.word	0xffffffff


	//   ....[2]....
        /*0044*/ 	.word	0xffffffff


	//   ....[3]....
        /*0048*/ 	.word	0xffffffff


	//   ....[4]....
        /*004c*/ 	.word	0xffffffff


	//   ....[5]....
        /*0050*/ 	.word	0xffffffff


	//   ....[6]....
        /*0054*/ 	.word	0xffffffff


	//   ....[7]....
        /*0058*/ 	.word	0xffffffff


	//   ....[8]....
        /*005c*/ 	.word	0xffffffff


	//   ....[9]....
        /*0060*/ 	.word	0xffffffff


	//   ....[10]....
        /*0064*/ 	.word	0xffffffff


	//   ....[11]....
        /*0068*/ 	.word	0xffffffff


	//   ....[12]....
        /*006c*/ 	.word	0xffffffff


	//   ....[13]....
        /*0070*/ 	.word	0xffffffff


	//   ....[14]....
        /*0074*/ 	.word	0xffffffff


	//   ....[15]....
        /*0078*/ 	.word	0xffffffff


	//   ....[16]....
        /*007c*/ 	.word	0xffffffff


	//   ....[17]....
        /*0080*/ 	.word	0xffffffff


	//   ....[18]....
        /*0084*/ 	.word	0xffffffff


	//   ....[19]....
        /*0088*/ 	.word	0x0500000f


	//   ....[20]....
        /*008c*/ 	.word	0x0500000f


	//   ....[21]....
        /*0090*/ 	.word	0x0500000f


	//   ....[22]....
        /*0094*/ 	.word	0x0500000f


	//   ....[23]....
        /*0098*/ 	.word	0x0500000f


	//   ....[24]....
        /*009c*/ 	.word	0x0500000f


	//   ....[25]....
        /*00a0*/ 	.word	0x0500000f


	//   ....[26]....
        /*00a4*/ 	.word	0x0500000f


	//   ....[27]....
        /*00a8*/ 	.word	0x0500000f


	//   ....[28]....
        /*00ac*/ 	.word	0x0500000f


	//----- nvinfo : EIATTR_COOP_GROUP_INSTR_OFFSETS
	.align		4
.L_471:
        /*00b0*/ 	.byte	0x04, 0x28
        /*00b2*/ 	.short	(.L_473 - .L_472)


	//   ....[0]....
.L_472:
        /*00b4*/ 	.word	0x00001cd0


	//   ....[1]....
        /*00b8*/ 	.word	0x00001cf0


	//   ....[2]....
        /*00bc*/ 	.word	0x00001d10


	//   ....[3]....
        /*00c0*/ 	.word	0x00001d30


	//   ....[4]....
        /*00c4*/ 	.word	0x00001d50


	//   ....[5]....
        /*00c8*/ 	.word	0x000035a0


	//   ....[6]....
        /*00cc*/ 	.word	0x000035c0


	//   ....[7]....
        /*00d0*/ 	.word	0x00003860


	//   ....[8]....
        /*00d4*/ 	.word	0x00003880


	//   ....[9]....
        /*00d8*/ 	.word	0x000038a0


	//   ....[10]....
        /*00dc*/ 	.word	0x00003a40


	//   ....[11]....
        /*00e0*/ 	.word	0x00003a60


	//   ....[12]....
        /*00e4*/ 	.word	0x00003c90


	//   ....[13]....
        /*00e8*/ 	.word	0x00003d90


	//   ....[14]....
        /*00ec*/ 	.word	0x00003e50


	//   ....[15]....
        /*00f0*/ 	.word	0x00003ea0


	//   ....[16]....
        /*00f4*/ 	.word	0x00003ee0


	//   ....[17]....
        /*00f8*/ 	.word	0x00003f50


	//   ....[18]....
        /*00fc*/ 	.word	0x00003f70


	//   ....[19]....
        /*0100*/ 	.word	0x00006860


	//   ....[20]....
        /*0104*/ 	.word	0x000068c0


	//   ....[21]....
        /*0108*/ 	.word	0x00006920


	//   ....[22]....
        /*010c*/ 	.word	0x00006980


	//   ....[23]....
        /*0110*/ 	.word	0x000069e0


	//   ....[24]....
        /*0114*/ 	.word	0x00006a60


	//   ....[25]....
        /*0118*/ 	.word	0x00006ae0


	//   ....[26]....
        /*011c*/ 	.word	0x00006b70


	//   ....[27]....
        /*0120*/ 	.word	0x00006bf0


	//   ....[28]....
        /*0124*/ 	.word	0x00006c50


	//----- nvinfo : EIATTR_SYSCALL_OFFSETS
	.align		4
.L_473:
        /*0128*/ 	.byte	0x04, 0x46
        /*012a*/ 	.short	(.L_475 - .L_474)


	//   ....[0]....
.L_474:
        /*012c*/ 	.word	0x000010b0


	//----- nvinfo : EIATTR_EXIT_INSTR_OFFSETS
	.align		4
.L_475:
        /*0130*/ 	.byte	0x04, 0x1c
        /*0132*/ 	.short	(.L_477 - .L_476)


	//   ....[0]....
.L_476:
        /*0134*/ 	.word	0x000000d0


	//   ....[1]....
        /*0138*/ 	.word	0x00006380


	//   ....[2]....
        /*013c*/ 	.word	0x00006470


	//   ....[3]....
        /*0140*/ 	.word	0x00006810


	//----- nvinfo : EIATTR_CRS_STACK_SIZE
	.align		4
.L_477:
        /*0144*/ 	.byte	0x04, 0x1e
        /*0146*/ 	.short	(.L_479 - .L_478)
.L_478:
        /*0148*/ 	.word	0x00000000


	//----- nvinfo : EIATTR_CBANK_PARAM_SIZE
	.align		4
.L_479:
        /*014c*/ 	.byte	0x03, 0x19
        /*014e*/ 	.short	0x0128


	//----- nvinfo : EIATTR_PARAM_CBANK
	.align		4
        /*0150*/ 	.byte	0x04, 0x0a
        /*0152*/ 	.short	(.L_481 - .L_480)
	.align		4
.L_480:
        /*0154*/ 	.word	index@(.nv.constant0._ZN4mmha33masked_multihead_attention_kernelItLi96ELi128ELi4ELi16ELi64ELb0ELb1EEEv26Multihead_attention_paramsIT_XT5_EE)
        /*0158*/ 	.short	0x0210
        /*015a*/ 	.short	0x0128


	//----- nvinfo : EIATTR_SW_WAR
	.align		4
.L_481:
        /*015c*/ 	.byte	0x04, 0x36
        /*015e*/ 	.short	(.L_483 - .L_482)
.L_482:
        /*0160*/ 	.word	0x00000008
.L_483:


//--------------------- .nv.info._ZN4mmha33masked_multihead_attention_kernelItLi96ELi128ELi1ELi16ELi256ELb0ELb0EEEv26Multihead_attention_paramsIT_XT5_EE --------------------------
	.section	.nv.info._ZN4mmha33masked_multihead_attention_kernelItLi96ELi128ELi1ELi16ELi256ELb0ELb0EEEv26Multihead_attention_paramsIT_XT5_EE,"",@"SHT_CUDA_INFO"
	.sectionflags	@""
	.align	4


	//----- nvinfo : EIATTR_CUDA_API_VERSION
	.align		4
        /*0000*/ 	.byte	0x04, 0x37
        /*0002*/ 	.short	(.L_485 - .L_484)
.L_484:
        /*0004*/ 	.word	0x00000082


	//----- nvinfo : EIATTR_KPARAM_INFO
	.align		4
.L_485:
        /*0008*/ 	.byte	0x04, 0x17
        /*000a*/ 	.short	(.L_487 - .L_486)
.L_486:
        /*000c*/ 	.word	0x00000000
        /*0010*/ 	.short	0x0000
        /*0012*/ 	.short	0x0000
        /*0014*/ 	.byte	0x00, 0xf0, 0xa1, 0x04


	//----- nvinfo : EIATTR_SPARSE_MMA_MASK
	.align		4
.L_487:
        /*0018*/ 	.byte	0x03, 0x50
        /*001a*/ 	.short	0x0000


	//----- nvinfo : EIATTR_MAXREG_COUNT
	.align		4
        /*001c*/ 	.byte	0x03, 0x1b
        /*001e*/ 	.short	0x00ff


	//----- nvinfo : EIATTR_NUM_BARRIERS
	.align		4
        /*0020*/ 	.byte	0x02, 0x4c
        /*0022*/ 	.byte	0x01
	.zero		1


	//----- nvinfo : EIATTR_EXTERNS
	.align		4
        /*0024*/ 	.byte	0x04, 0x0f
        /*0026*/ 	.short	(.L_489 - .L_488)


	//   ....[0]....
	.align		4
.L_488:
        /*0028*/ 	.word	index@(__assertfail)


	//----- nvinfo : EIATTR_MERCURY_ISA_VERSION
	.align		4
.L_489:
        /*002c*/ 	.byte	0x03, 0x5f
        /*002e*/ 	.short	0x0101


	//----- nvinfo : EIATTR_INT_WARP_WIDE_INSTR_OFFSETS
	.align		4
        /*0030*/ 	.byte	0x04, 0x31
        /*0032*/ 	.short	(.L_491 - .L_490)


	//   ....[0]....
.L_490:
        /*0034*/ 	.word	0x00003c80


	//----- nvinfo : EIATTR_COOP_GROUP_MASK_REGIDS
	.align		4
.L_491:
        /*0038*/ 	.byte	0x04, 0x29
        /*003a*/ 	.short	(.L_493 - .L_492)


	//   ....[0]....
.L_492:
        /*003c*/ 	.word	0xffffffff


	//   ....[1]....
        /*0040*/ 	.word	0xffffffff


	//   ....[2]....
        /*0044*/ 	.word	0xffffffff


	//   ....[3]....
        /*0048*/ 	.word	0xffffffff


	//   ....[4]....
        /*004c*/ 	.word	0xffffffff


	//   ....[5]....
        /*0050*/ 	.word	0xffffffff


	//   ....[6]....
        /*0054*/ 	.word	0xffffffff


	//   ....[7]....
        /*0058*/ 	.word	0xffffffff


	//   ....[8]....
        /*005c*/ 	.word	0xffffffff


	//   ....[9]....
        /*0060*/ 	.word	0xffffffff


	//   ....[10]....
        /*0064*/ 	.word	0xffffffff


	//   ....[11]....
        /*0068*/ 	.word	0xffffffff


	//   ....[12]....
        /*006c*/ 	.word	0xffffffff


	//   ....[13]....
        /*0070*/ 	.word	0xffffffff


	//   ....[14]....
        /*0074*/ 	.word	0xffffffff


	//   ....[15]....
        /*0078*/ 	.word	0xffffffff


	//   ....[16]....
        /*007c*/ 	.word	0xffffffff


	//   ....[17]....
        /*0080*/ 	.word	0xffffffff


	//   ....[18]....
        /*0084*/ 	.word	0xffffffff


	//   ....[19]....
        /*0088*/ 	.word	0xffffffff


	//   ....[20]....
        /*008c*/ 	.word	0xffffffff


	//   ....[21]....
        /*0090*/ 	.word	0xffffffff


	//   ....[22]....
        /*0094*/ 	.word	0xffffffff


	//   ....[23]....
        /*0098*/ 	.word	0x0500000f


	//   ....[24]....
        /*009c*/ 	.word	0x0500000f


	//   ....[25]....
        /*00a0*/ 	.word	0x0500000f


	//   ....[26]....
        /*00a4*/ 	.word	0x0500000f


	//   ....[27]....
        /*00a8*/ 	.word	0x0500000f


	//----- nvinfo : EIATTR_COOP_GROUP_INSTR_OFFSETS
	.align		4
.L_493:
        /*00ac*/ 	.byte	0x04, 0x28
        /*00ae*/ 	.short	(.L_495 - .L_494)


	//   ....[0]....
.L_494:
        /*00b0*/ 	.word	0x00001ba0


	//   ....[1]....
        /*00b4*/ 	.word	0x00001bc0


	//   ....[2]....
        /*00b8*/ 	.word	0x00001be0


	//   ....[3]....
        /*00bc*/ 	.word	0x00001c00


	//   ....[4]....
        /*00c0*/ 	.word	0x00001c20


	//   ....[5]....
        /*00c4*/ 	.word	0x00003750


	//   ....[6]....
        /*00c8*/ 	.word	0x000037b0


	//   ....[7]....
        /*00cc*/ 	.word	0x000037e0


	//   ....[8]....
        /*00d0*/ 	.word	0x00003850


	//   ....[9]....
        /*00d4*/ 	.word	0x000038c0


	//   ....[10]....
        /*00d8*/ 	.word	0x00003970


	//   ....[11]....
        /*00dc*/ 	.word	0x00003990


	//   ....[12]....
        /*00e0*/ 	.word	0x000039b0


	//   ....[13]....
        /*00e4*/ 	.word	0x000039e0


	//   ....[14]....
        /*00e8*/ 	.word	0x00003c10


	//   ....[15]....
        /*00ec*/ 	.word	0x00003cf0


	//   ....[16]....
        /*00f0*/ 	.word	0x00003d30


	//   ....[17]....
        /*00f4*/ 	.word	0x00003d60


	//   ....[18]....
        /*00f8*/ 	.word	0x00003da0


	//   ....[19]....
        /*00fc*/ 	.word	0x00003e70


	//   ....[20]....
        /*0100*/ 	.word	0x00003e90


	//   ....[21]....
        /*0104*/ 	.word	0x00003ec0


	//   ....[22]....
        /*0108*/ 	.word	0x00003f40


	//   ....[23]....
        /*010c*/ 	.word	0x00006ac0


	//   ....[24]....
        /*0110*/ 	.word	0x00006b20


	//   ....[25]....
        /*0114*/ 	.word	0x00006b80


	//   ....[26]....
        /*0118*/ 	.word	0x00006be0


	//   ....[27]....
        /*011c*/ 	.word	0x00006c40


	//----- nvinfo : EIATTR_SYSCALL_OFFSETS
	.align		4
.L_495:
        /*0120*/ 	.byte	0x04, 0x46
        /*0122*/ 	.short	(.L_497 - .L_496)


	//   ....[0]....
.L_496:
        /*0124*/ 	.word	0x00000f80


	//----- nvinfo : EIATTR_EXIT_INSTR_OFFSETS
	.align		4
.L_497:
        /*0128*/ 	.byte	0x04, 0x1c
        /*012a*/ 	.short	(.L_499 - .L_498)


	//   ....[0]....
.L_498:
        /*012c*/ 	.word	0x000000b0


	//   ....[1]....
        /*0130*/ 	.word	0x000065e0


	//   ....[2]....
        /*0134*/ 	.word	0x000066d0


	//   ....[3]....
        /*0138*/ 	.word	0x00006a70


	//----- nvinfo : EIATTR_CRS_STACK_SIZE
	.align		4
.L_499:
        /*013c*/ 	.byte	0x04, 0x1e
        /*013e*/ 	.short	(.L_501 - .L_500)
.L_500:
        /*0140*/ 	.word	0x00000000


	//----- nvinfo : EIATTR_CBANK_PARAM_SIZE
	.align		4
.L_501:
        /*0144*/ 	.byte	0x03, 0x19
        /*0146*/ 	.short	0x0128


	//----- nvinfo : EIATTR_PARAM_CBANK
	.align		4
        /*0148*/ 	.byte	0x04, 0x0a
        /*014a*/ 	.short	(.L_503 - .L_502)
	.align		4
.L_502:
        /*014c*/ 	.word	index@(.nv.constant0._ZN4mmha33masked_multihead_attention_kernelItLi96ELi128ELi1ELi16ELi256ELb0ELb0EEEv26Multihead_attention_paramsIT_XT5_EE)
        /*0150*/ 	.short	0x0210
        /*0152*/ 	.short	0x0128


	//----- nvinfo : EIATTR_SW_WAR
	.align		4
.L_503:
        /*0154*/ 	.byte	0x04, 0x36
        /*0156*/ 	.short	(.L_505 - .L_504)
.L_504:
        /*0158*/ 	.word	0x00000008
.L_505:


//--------------------- .nv.info._ZN4mmha33masked_multihead_attention_kernelItLi96ELi128ELi2ELi16ELi128ELb0ELb0EEEv26Multihead_attention_paramsIT_XT5_EE --------------------------
	.section	.nv.info._ZN4mmha33masked_multihead_attention_kernelItLi96ELi128ELi2ELi16ELi128ELb0ELb0EEEv26Multihead_attention_paramsIT_XT5_EE,"",@"SHT_CUDA_INFO"
	.sectionflags	@""
	.align	4


	//----- nvinfo : EIATTR_CUDA_API_VERSION
	.align		4
        /*0000*/ 	.byte	0x04, 0x37
        /*0002*/ 	.short	(.L_507 - .L_506)
.L_506:
        /*0004*/ 	.word	0x00000082


	//----- nvinfo : EIATTR_KPARAM_INFO
	.align		4
.L_507:
        /*0008*/ 	.byte	0x04, 0x17
        /*000a*/ 	.short	(.L_509 - .L_508)
.L_508:
        /*000c*/ 	.word	0x00000000
        /*0010*/ 	.short	0x0000
        /*0012*/ 	.short	0x0000
        /*0014*/ 	.byte	0x00, 0xf0, 0xa1, 0x04


	//----- nvinfo : EIATTR_SPARSE_MMA_MASK
	.align		4
.L_509:
        /*0018*/ 	.byte	0x03, 0x50
        /*001a*/ 	.short	0x0000


	//----- nvinfo : EIATTR_MAXREG_COUNT
	.align		4
        /*001c*/ 	.byte	0x03, 0x1b
        /*001e*/ 	.short	0x00ff


	//----- nvinfo : EIATTR_NUM_BARRIERS
	.align		4
        /*0020*/ 	.byte	0x02, 0x4c
        /*0022*/ 	.byte	0x01
	.zero		1


	//----- nvinfo : EIATTR_EXTERNS
	.align		4
        /*0024*/ 	.byte	0x04, 0x0f
        /*0026*/ 	.short	(.L_511 - .L_510)


	//   ....[0]....
	.align		4
.L_510:
        /*0028*/ 	.word	index@(__assertfail)


	//----- nvinfo : EIATTR_MERCURY_ISA_VERSION
	.align		4
.L_511:
        /*002c*/ 	.byte	0x03, 0x5f
        /*002e*/ 	.short	0x0101


	//----- nvinfo : EIATTR_INT_WARP_WIDE_INSTR_OFFSETS
	.align		4
        /*0030*/ 	.byte	0x04, 0x31
        /*0032*/ 	.short	(.L_513 - .L_512)


	//   ....[0]....
.L_512:
        /*0034*/ 	.word	0x00000ba0


	//   ....[1]....
        /*0038*/ 	.word	0x000039a0


	//----- nvinfo : EIATTR_COOP_GROUP_MASK_REGIDS
	.align		4
.L_513:
        /*003c*/ 	.byte	0x04, 0x29
        /*003e*/ 	.short	(.L_515 - .L_514)


	//   ....[0]....
.L_514:
        /*0040*/ 	.word	0xffffffff


	//   ....[1]....
        /*0044*/ 	.word	0xffffffff


	//   ....[2]....
        /*0048*/ 	.word	0xffffffff


	//   ....[3]....
        /*004c*/ 	.word	0xffffffff


	//   ....[4]....
        /*0050*/ 	.word	0xffffffff


	//   ....[5]....
        /*0054*/ 	.word	0xffffffff


	//   ....[6]....
        /*0058*/ 	.word	0xffffffff


	//   ....[7]....
        /*005c*/ 	.word	0xffffffff


	//   ....[8]....
        /*0060*/ 	.word	0xffffffff


	//   ....[9]....
        /*0064*/ 	.word	0xffffffff


	//   ....[10]....
        /*0068*/ 	.word	0xffffffff


	//   ....[11]....
        /*006c*/ 	.word	0xffffffff


	//   ....[12]....
        /*0070*/ 	.word	0xffffffff


	//   ....[13]....
        /*0074*/ 	.word	0xffffffff


	//   ....[14]....
        /*0078*/ 	.word	0xffffffff


	//   ....[15]....
        /*007c*/ 	.word	0xffffffff


	//   ....[16]....
        /*0080*/ 	.word	0xffffffff


	//   ....[17]....
        /*0084*/ 	.word	0xffffffff


	//   ....[18]....
        /*0088*/ 	.word	0xffffffff


	//   ....[19]....
        /*008c*/ 	.word	0xffffffff


	//   ....[20]....
        /*0090*/ 	.word	0xffffffff


	//   ....[21]....
        /*0094*/ 	.word	0x0500000f


	//   ....[22]....
        /*0098*/ 	.word	0x0500000f


	//   ....[23]....
        /*009c*/ 	.word	0x0500000f


	//   ....[24]....
        /*00a0*/ 	.word	0x0500000f


	//   ....[25]....
        /*00a4*/ 	.word	0x0500000f


	//   ....[26]....
        /*00a8*/ 	.word	0x0500000f


	//   ....[27]....
        /*00ac*/ 	.word	0x0500000f


	//   ....[28]....
        /*00b0*/ 	.word	0x0500000f


	//   ....[29]....
        /*00b4*/ 	.word	0x0500000f


	//   ....[30]....
        /*00b8*/ 	.word	0x0500000f


	//----- nvinfo : EIATTR_COOP_GROUP_INSTR_OFFSETS
	.align		4
.L_515:
        /*00bc*/ 	.byte	0x04, 0x28
        /*00be*/ 	.short	(.L_517 - .L_516)


	//   ....[0]....
.L_516:
        /*00c0*/ 	.word	0x00001cc0


	//   ....[1]....
        /*00c4*/ 	.word	0x00001ce0


	//   ....[2]....
        /*00c8*/ 	.word	0x00001d00


	//   ....[3]....
        /*00cc*/ 	.word	0x00001d20


	//   ....[4]....
        /*00d0*/ 	.word	0x00001d40


	//   ....[5]....
        /*00d4*/ 	.word	0x00003200


	//   ....[6]....
        /*00d8*/ 	.word	0x00003480


	//   ....[7]....
        /*00dc*/ 	.word	0x000034a0


	//   ....[8]....
        /*00e0*/ 	.word	0x000034c0


	//   ....[9]....
        /*00e4*/ 	.word	0x000034e0


	//   ....[10]....
        /*00e8*/ 	.word	0x00003690


	//   ....[11]....
        /*00ec*/ 	.word	0x000036b0


	//   ....[12]....
        /*00f0*/ 	.word	0x000036d0


	//   ....[13]....
        /*00f4*/ 	.word	0x00003900


	//   ....[14]....
        /*00f8*/ 	.word	0x000039f0


	//   ....[15]....
        /*00fc*/ 	.word	0x00003a30


	//   ....[16]....
        /*0100*/ 	.word	0x00003a60


	//   ....[17]....
        /*0104*/ 	.word	0x00003ab0


	//   ....[18]....
        /*0108*/ 	.word	0x00003c10


	//   ....[19]....
        /*010c*/ 	.word	0x00003c30


	//   ....[20]....
        /*0110*/ 	.word	0x00003c50


	//   ....[21]....
        /*0114*/ 	.word	0x00006630


	//   ....[22]....
        /*0118*/ 	.word	0x00006690


	//   ....[23]....
        /*011c*/ 	.word	0x000066f0


	//   ....[24]....
        /*0120*/ 	.word	0x00006750


	//   ....[25]....
        /*0124*/ 	.word	0x000067b0


	//   ....[26]....
        /*0128*/ 	.word	0x00006830


	//   ....[27]....
        /*012c*/ 	.word	0x000068d0


	//   ....[28]....
        /*0130*/ 	.word	0x00006950


	//   ....[29]....
        /*0134*/ 	.word	0x000069b0


	//   ....[30]....
        /*0138*/ 	.word	0x00006a10


	//----- nvinfo : EIATTR_SYSCALL_OFFSETS
	.align		4
.L_517:
        /*013c*/ 	.byte	0x04, 0x46
        /*013e*/ 	.short	(.L_519 - .L_518)


	//   ....[0]....
.L_518:
        /*0140*/ 	.word	0x000010a0


	//----- nvinfo : EIATTR_EXIT_INSTR_OFFSETS
	.align		4
.L_519:
        /*0144*/ 	.byte	0x04, 0x1c
        /*0146*/ 	.short	(.L_521 - .L_520)


	//   ....[0]....
.L_520:
        /*0148*/ 	.word	0x000000d0


	//   ....[1]....
        /*014c*/ 	.word	0x00006130


	//   ....[2]....
        /*0150*/ 	.word	0x00006230


	//   ....[3]....
        /*0154*/ 	.word	0x000065e0


	//----- nvinfo : EIATTR_CRS_STACK_SIZE
	.align		4
.L_521:
        /*0158*/ 	.byte	0x04, 0x1e
        /*015a*/ 	.short	(.L_523 - .L_522)
.L_522:
        /*015c*/ 	.word	0x00000000


	//----- nvinfo : EIATTR_CBANK_PARAM_SIZE
	.align		4
.L_523:
        /*0160*/ 	.byte	0x03, 0x19
        /*0162*/ 	.short	0x0128


	//----- nvinfo : EIATTR_PARAM_CBANK
	.align		4
        /*0164*/ 	.byte	0x04, 0x0a
        /*0166*/ 	.short	(.L_525 - .L_524)
	.align		4
.L_524:
        /*0168*/ 	.word	index@(.nv.constant0._ZN4mmha33masked_multihead_attention_kernelItLi96ELi128ELi2ELi16ELi128ELb0ELb0EEEv26Multihead_attention_paramsIT_XT5_EE)
        /*016c*/ 	.short	0x0210
        /*016e*/ 	.short	0x0128


	//----- nvinfo : EIATTR_SW_WAR
	.align		4
.L_525:
        /*0170*/ 	.byte	0x04, 0x36
        /*0172*/ 	.short	(.L_527 - .L_526)
.L_526:
        /*0174*/ 	.word	0x00000008
.L_527:


//--------------------- .nv.info._ZN4mmha33masked_multihead_attention_kernelItLi96ELi128ELi4ELi16ELi64ELb0ELb0EEEv26Multihead_attention_paramsIT_XT5_EE --------------------------
	.section	.nv.info._ZN4mmha33masked_multihead_attention_kernelItLi96ELi128ELi4ELi16ELi64ELb0ELb0EEEv26Multihead_attention_paramsIT_XT5_EE,"",@"SHT_CUDA_INFO"
	.sectionflags	@""
	.align	4


	//----- nvinfo : EIATTR_CUDA_API_VERSION
	.align		4
        /*0000*/ 	.byte	0x04, 0x37
        /*0002*/ 	.short	(.L_529 - .L_528)
.L_528:
        /*0004*/ 	.word	0x00000082


	//----- nvinfo : EIATTR_KPARAM_INFO
	.align		4
.L_529:
        /*0008*/ 	.byte	0x04, 0x17
        /*000a*/ 	.short	(.L_531 - .L_530)
.L_530:
        /*000c*/ 	.word	0x00000000
        /*0010*/ 	.short	0x0000
        /*0012*/ 	.short	0x0000
        /*0014*/ 	.byte	0x00, 0xf0, 0xa1, 0x04


	//----- nvinfo : EIATTR_SPARSE_MMA_MASK
	.align		4
.L_531:
        /*0018*/ 	.byte	0x03, 0x50
        /*001a*/ 	.short	0x0000


	//----- nvinfo : EIATTR_MAXREG_COUNT
	.align		4
        /*001c*/ 	.byte	0x03, 0x1b
        /*001e*/ 	.short	0x00ff


	//----- nvinfo : EIATTR_NUM_BARRIERS
	.align		4
        /*0020*/ 	.byte	0x02, 0x4c
        /*0022*/ 	.byte	0x01
	.zero		1


	//----- nvinfo : EIATTR_EXTERNS
	.align		4
        /*0024*/ 	.byte	0x04, 0x0f
        /*0026*/ 	.short	(.L_533 - .L_532)


	//   ....[0]....
	.align		4
.L_532:
        /*0028*/ 	.word	index@(__assertfail)


	//----- nvinfo : EIATTR_MERCURY_ISA_VERSION
	.align		4
.L_533:
        /*002c*/ 	.byte	0x03, 0x5f
        /*002e*/ 	.short	0x0101


	//----- nvinfo : EIATTR_INT_WARP_WIDE_INSTR_OFFSETS
	.align		4
        /*0030*/ 	.byte	0x04, 0x31
        /*0032*/ 	.short	(.L_535 - .L_534)


	//   ....[0]....
.L_534:
        /*0034*/ 	.word	0x00000ba0


	//----- nvinfo : EIATTR_COOP_GROUP_MASK_REGIDS
	.align		4
.L_535:
        /*0038*/ 	.byte	0x04, 0x29
        /*003a*/ 	.short	(.L_537 - .L_536)


	//   ....[0]....
.L_536:
        /*003c*/ 	.word	0xffffffff


	//   ....[1]....
        /*0040*/ 	.word	0xffffffff


	//   ....[2]....
        /*0044*/ 	.word	0xffffffff


	//   ....[3]....
        /*0048*/ 	.word	0xffffffff


	//   ....[4]....
        /*004c*/ 	.word	0xffffffff


	//   ....[5]....
        /*0050*/ 	.word	0xffffffff


	//   ....[6]....
        /*0054*/ 	.word	0xffffffff


	//   ....[7]....
        /*0058*/ 	.word	0xffffffff


	//   ....[8]....
        /*005c*/ 	.word	0xffffffff


	//   ....[9]....
        /*0060*/ 	.word	0xffffffff


	//   ....[10]....
        /*0064*/ 	.word	0xffffffff


	//   ....[11]....
        /*0068*/ 	.word	0xffffffff


	//   ....[12]....
        /*006c*/ 	.word	0xffffffff


	//   ....[13]....
        /*0070*/ 	.word	0xffffffff


	//   ....[14]....
        /*0074*/ 	.word	0xffffffff


	//   ....[15]....
        /*0078*/ 	.word	0xffffffff


	//   ....[16]....
        /*007c*/ 	.word	0xffffffff


	//   ....[17]....
        /*0080*/ 	.word	0xffffffff


	//   ....[18]....
        /*0084*/ 	.word	0xffffffff


	//   ....[19]....
        /*0088*/ 	.word	0x0500000f


	//   ....[20]....
        /*008c*/ 	.word	0x0500000f


	//   ....[21]....
        /*0090*/ 	.word	0x0500000f


	//   ....[22]....
        /*0094*/ 	.word	0x0500000f


	//   ....[23]....
        /*0098*/ 	.word	0x0500000f


	//   ....[24]....
        /*009c*/ 	.word	0x0500000f


	//   ....[25]....
        /*00a0*/ 	.word	0x0500000f


	//   ....[26]....
        /*00a4*/ 	.word	0x0500000f


	//   ....[27]....
        /*00a8*/ 	.word	0x0500000f


	//   ....[28]....
        /*00ac*/ 	.word	0x0500000f


	//----- nvinfo : EIATTR_COOP_GROUP_INSTR_OFFSETS
	.align		4
.L_537:
        /*00b0*/ 	.byte	0x04, 0x28
        /*00b2*/ 	.short	(.L_539 - .L_538)


	//   ....[0]....
.L_538:
        /*00b4*/ 	.word	0x00001cc0


	//   ....[1]....
        /*00b8*/ 	.word	0x00001ce0


	//   ....[2]....
        /*00bc*/ 	.word	0x00001d00


	//   ....[3]....
        /*00c0*/ 	.word	0x00001d20


	//   ....[4]....
        /*00c4*/ 	.word	0x00001d40


	//   ....[5]....
        /*00c8*/ 	.word	0x00003010


	//   ....[6]....
        /*00cc*/ 	.word	0x00003030


	//   ....[7]....
        /*00d0*/ 	.word	0x000032d0


	//   ....[8]....
        /*00d4*/ 	.word	0x000032f0


	//   ....[9]....
        /*00d8*/ 	.word	0x00003310


	//   ....[10]....
        /*00dc*/ 	.word	0x00003490


	//   ....[11]....
        /*00e0*/ 	.word	0x000034c0


	//   ....[12]....
        /*00e4*/ 	.word	0x00003700


	//   ....[13]....
        /*00e8*/ 	.word	0x00003800


	//   ....[14]....
        /*00ec*/ 	.word	0x000038c0


	//   ....[15]....
        /*00f0*/ 	.word	0x00003910


	//   ....[16]....
        /*00f4*/ 	.word	0x00003950


	//   ....[17]....
        /*00f8*/ 	.word	0x000039c0


	//   ....[18]....
        /*00fc*/ 	.word	0x000039e0


	//   ....[19]....
        /*0100*/ 	.word	0x00006250


	//   ....[20]....
        /*0104*/ 	.word	0x000062b0


	//   ....[21]....
        /*0108*/ 	.word	0x00006310


	//   ....[22]....
        /*010c*/ 	.word	0x00006370


	//   ....[23]....
        /*0110*/ 	.word	0x000063d0


	//   ....[24]....
        /*0114*/ 	.word	0x00006450


	//   ....[25]....
        /*0118*/ 	.word	0x000064d0


	//   ....[26]....
        /*011c*/ 	.word	0x00006560


	//   ....[27]....
        /*0120*/ 	.word	0x000065e0


	//   ....[28]....
        /*0124*/ 	.word	0x00006640


	//----- nvinfo : EIATTR_SYSCALL_OFFSETS
	.align		4
.L_539:
        /*0128*/ 	.byte	0x04, 0x46
        /*012a*/ 	.short	(.L_541 - .L_540)


	//   ....[0]....
.L_540:
        /*012c*/ 	.word	0x000010a0


	//----- nvinfo : EIATTR_EXIT_INSTR_OFFSETS
	.align		4
.L_541:
        /*0130*/ 	.byte	0x04, 0x1c
        /*0132*/ 	.short	(.L_543 - .L_542)


	//   ....[0]....
.L_542:
        /*0134*/ 	.word	0x000000d0


	//   ....[1]....
        /*0138*/ 	.word	0x00005d70


	//   ....[2]....
        /*013c*/ 	.word	0x00005e60


	//   ....[3]....
        /*0140*/ 	.word	0x00006200


	//----- nvinfo : EIATTR_CRS_STACK_SIZE
	.align		4
.L_543:
        /*0144*/ 	.byte	0x04, 0x1e
        /*0146*/ 	.short	(.L_545 - .L_544)
.L_544:
        /*0148*/ 	.word	0x00000000


	//----- nvinfo : EIATTR_CBANK_PARAM_SIZE
	.align		4
.L_545:
        /*014c*/ 	.byte	0x03, 0x19
        /*014e*/ 	.short	0x0128


	//----- nvinfo : EIATTR_PARAM_CBANK
	.align		4
        /*0150*/ 	.byte	0x04, 0x0a
        /*0152*/ 	.short	(.L_547 - .L_546)
	.align		4
.L_546:
        /*0154*/ 	.word	index@(.nv.constant0._ZN4mmha33masked_multihead_attention_kernelItLi96ELi128ELi4ELi16ELi64ELb0ELb0EEEv26Multihead_attention_paramsIT_XT5_EE)
        /*0158*/ 	.short	0x0210
        /*015a*/ 	.short	0x0128


	//----- nvinfo : EIATTR_SW_WAR
	.align		4
.L_547:
        /*015c*/ 	.byte	0x04, 0x36
        /*015e*/ 	.short	(.L_549 - .L_548)
.L_548:
        /*0160*/ 	.word	0x00000008
.L_549:


//--------------------- .nv.info._ZN4mmha33masked_multihead_attention_kernelIfLi96ELi128ELi1ELi32ELi256ELb0ELb1EEEv26Multihead_attention_paramsIT_XT5_EE --------------------------
	.section	.nv.info._ZN4mmha33masked_multihead_attention_kernelIfLi96ELi128ELi1ELi32ELi256ELb0ELb1EEEv26Multihead_attention_paramsIT_XT5_EE,"",@"SHT_CUDA_INFO"
	.sectionflags	@""
	.align	4


	//----- nvinfo : EIATTR_CUDA_API_VERSION
	.align		4
        /*0000*/ 	.byte	0x04, 0x37
        /*0002*/ 	.short	(.L_551 - .L_550)
.L_550:
        /*0004*/ 	.word	0x00000082


	//----- nvinfo : EIATTR_KPARAM_INFO
	.align		4
.L_551:
        /*0008*/ 	.byte	0x04, 0x17
        /*000a*/ 	.short	(.L_553 - .L_552)
.L_552:
        /*000c*/ 	.word	0x00000000
        /*0010*/ 	.short	0x0000
        /*0012*/ 	.short	0x0000
        /*0014*/ 	.byte	0x00, 0xf0, 0xa1, 0x04


	//----- nvinfo : EIATTR_SPARSE_MMA_MASK
	.align		4
.L_553:
        /*0018*/ 	.byte	0x03, 0x50
        /*001a*/ 	.short	0x0000


	//----- nvinfo : EIATTR_MAXREG_COUNT
	.align		4
        /*001c*/ 	.byte	0x03, 0x1b
        /*001e*/ 	.short	0x00ff


	//----- nvinfo : EIATTR_NUM_BARRIERS
	.align		4
        /*0020*/ 	.byte	0x02, 0x4c
        /*0022*/ 	.byte	0x01
	.zero		1


	//----- nvinfo : EIATTR_EXTERNS
	.align		4
        /*0024*/ 	.byte	0x04, 0x0f
        /*0026*/ 	.short	(.L_555 - .L_554)


	//   ....[0]....
	.align		4
.L_554:
        /*0028*/ 	.word	index@(__assertfail)


	//----- nvinfo : EIATTR_ANNOTATIONS
	.align		4
.L_555:
        /*002c*/ 	.byte	0x04, 0x55
        /*002e*/ 	.short	(.L_557 - .L_556)


	//   ....[0]....
.L_556:
        /* <DEDUP_REMOVED lines=14> */
        /*0104*/ 	.byte	0x70, 0x60, 0x00, 0x00


	//----- nvinfo : EIATTR_MERCURY_ISA_VERSION
	.align		4
.L_557:
        /*0108*/ 	.byte	0x03, 0x5f
        /*010a*/ 	.short	0x0101


	//----- nvinfo : EIATTR_INT_WARP_WIDE_INSTR_OFFSETS
	.align		4
        /*010c*/ 	.byte	0x04, 0x31
        /*010e*/ 	.short	(.L_559 - .L_558)


	//   ....[0]....
.L_558:
        /*0110*/ 	.word	0x00000c20


	//   ....[1]....
        /*0114*/ 	.word	0x00001ae0


	//----- nvinfo : EIATTR_COOP_GROUP_MASK_REGIDS
	.align		4
.L_559:
        /*0118*/ 	.byte	0x04, 0x29
        /*011a*/ 	.short	(.L_561 - .L_560)


	//   ....[0]....
.L_560:
        /*011c*/ 	.word	0xffffffff


	//   ....[1]....
        /*0120*/ 	.word	0xffffffff


	//   ....[2]....
        /*0124*/ 	.word	0xffffffff


	//   ....[3]....
        /*0128*/ 	.word	0xffffffff


	//   ....[4]....
        /*012c*/ 	.word	0xffffffff


	//   ....[5]....
        /*0130*/ 	.word	0xffffffff


	//   ....[6]....
        /*0134*/ 	.word	0xffffffff


	//   ....[7]....
        /*0138*/ 	.word	0xffffffff


	//   ....[8]....
        /*013c*/ 	.word	0xffffffff


	//   ....[9]....
        /*0140*/ 	.word	0xffffffff


	//   ....[10]....
        /*0144*/ 	.word	0xffffffff


	//   ....[11]....
        /*0148*/ 	.word	0xffffffff


	//   ....[12]....
        /*014c*/ 	.word	0xffffffff


	//   ....[13]....
        /*0150*/ 	.word	0xffffffff


	//   ....[14]....
        /*0154*/ 	.word	0xffffffff


	//   ....[15]....
        /*0158*/ 	.word	0xffffffff


	//   ....[16]....
        /*015c*/ 	.word	0xffffffff


	//   ....[17]....
        /*0160*/ 	.word	0xffffffff


	//   ....[18]....
        /*0164*/ 	.word	0xffffffff


	//   ....[19]....
        /*0168*/ 	.word	0xffffffff


	//   ....[20]....
        /*016c*/ 	.word	0xffffffff


	//   ....[21]....
        /*0170*/ 	.word	0xffffffff


	//   ....[22]....
        /*0174*/ 	.word	0xffffffff


	//   ....[23]....
        /*0178*/ 	.word	0x0500000f


	//   ....[24]....
        /*017c*/ 	.word	0x0500000f


	//   ....[25]....
        /*0180*/ 	.word	0x0500000f


	//   ....[26]....
        /*0184*/ 	.word	0x0500000f


	//   ....[27]....
        /*0188*/ 	.word	0x0500000f


	//----- nvinfo : EIATTR_COOP_GROUP_INSTR_OFFSETS
	.align		4
.L_561:
        /*018c*/ 	.byte	0x04, 0x28
        /*018e*/ 	.short	(.L_563 - .L_562)


	//   ....[0]....
.L_562:
        /*0190*/ 	.word	0x00001bb0


	//   ....[1]....
        /*0194*/ 	.word	0x00001bd0


	//   ....[2]....
        /*0198*/ 	.word	0x00001bf0


	//   ....[3]....
        /*019c*/ 	.word	0x00001c10


	//   ....[4]....
        /*01a0*/ 	.word	0x00001c30


	//   ....[5]....
        /*01a4*/ 	.word	0x00006160


	//   ....[6]....
        /*01a8*/ 	.word	0x00006180


	//   ....[7]....
        /*01ac*/ 	.word	0x000061a0


	//   ....[8]....
        /*01b0*/ 	.word	0x000061d0


	//   ....[9]....
        /*01b4*/ 	.word	0x00006230


	//   ....[10]....
        /*01b8*/ 	.word	0x00006290


	//   ....[11]....
        /*01bc*/ 	.word	0x000062d0


	//   ....[12]....
        /*01c0*/ 	.word	0x00006300


	//   ....[13]....
        /*01c4*/ 	.word	0x00006320


	//   ....[14]....
        /*01c8*/ 	.word	0x00006520


	//   ....[15]....
        /*01cc*/ 	.word	0x00006590


	//   ....[16]....
        /*01d0*/ 	.word	0x00006620


	//   ....[17]....
        /*01d4*/ 	.word	0x00006660


	//   ....[18]....
        /*01d8*/ 	.word	0x000066b0


	//   ....[19]....
        /*01dc*/ 	.word	0x00006720


	//   ....[20]....
        /*01e0*/ 	.word	0x00006740


	//   ....[21]....
        /*01e4*/ 	.word	0x00006760


	//   ....[22]....
        /*01e8*/ 	.word	0x00006780


	//   ....[23]....
        /*01ec*/ 	.word	0x00008f10


	//   ....[24]....
        /*01f0*/ 	.word	0x00008f70


	//   ....[25]....
        /*01f4*/ 	.word	0x00008fd0


	//   ....[26]....
        /*01f8*/ 	.word	0x00009030


	//   ....[27]....
        /*01fc*/ 	.word	0x00009090


	//----- nvinfo : EIATTR_SYSCALL_OFFSETS
	.align		4
.L_563:
        /*0200*/ 	.byte	0x04, 0x46
        /*0202*/ 	.short	(.L_565 - .L_564)


	//   ....[0]....
.L_564:
        /*0204*/ 	.word	0x00001160


	//----- nvinfo : EIATTR_EXIT_INSTR_OFFSETS
	.align		4
.L_565:
        /*0208*/ 	.byte	0x04, 0x1c
        /*020a*/ 	.short	(.L_567 - .L_566)


	//   ....[0]....
.L_566:
        /*020c*/ 	.word	0x000000e0


	//   ....[1]....
        /*0210*/ 	.word	0x00008c80


	//   ....[2]....
        /*0214*/ 	.word	0x00008d00


	//   ....[3]....
        /*0218*/ 	.word	0x00008ec0


	//----- nvinfo : EIATTR_CRS_STACK_SIZE
	.align		4
.L_567:
        /*021c*/ 	.byte	0x04, 0x1e
        /*021e*/ 	.short	(.L_569 - .L_568)
.L_568:
        /*0220*/ 	.word	0x00000000


	//----- nvinfo : EIATTR_CBANK_PARAM_SIZE
	.align		4
.L_569:
        /*0224*/ 	.byte	0x03, 0x19
        /*0226*/ 	.short	0x0128


	//----- nvinfo : EIATTR_PARAM_CBANK
	.align		4
        /*0228*/ 	.byte	0x04, 0x0a
        /*022a*/ 	.short	(.L_571 - .L_570)
	.align		4
.L_570:
        /*022c*/ 	.word	index@(.nv.constant0._ZN4mmha33masked_multihead_attention_kernelIfLi96ELi128ELi1ELi32ELi256ELb0ELb1EEEv26Multihead_attention_paramsIT_XT5_EE)
        /*0230*/ 	.short	0x0210
        /*0232*/ 	.short	0x0128


	//----- nvinfo : EIATTR_SW_WAR
	.align		4
.L_571:
        /*0234*/ 	.byte	0x04, 0x36
        /*0236*/ 	.short	(.L_573 - .L_572)
.L_572:
        /*0238*/ 	.word	0x00000008
.L_573:


//--------------------- .nv.info._ZN4mmha33masked_multihead_attention_kernelIfLi96ELi128ELi2ELi32ELi128ELb0ELb1EEEv26Multihead_attention_paramsIT_XT5_EE --------------------------
	.section	.nv.info._ZN4mmha33masked_multihead_attention_kernelIfLi96ELi128ELi2ELi32ELi128ELb0ELb1EEEv26Multihead_attention_paramsIT_XT5_EE,"",@"SHT_CUDA_INFO"
	.sectionflags	@""
	.align	4


	//----- nvinfo : EIATTR_CUDA_API_VERSION
	.align		4
        /*0000*/ 	.byte	0x04, 0x37
        /*0002*/ 	.short	(.L_575 - .L_574)
.L_574:
        /*0004*/ 	.word	0x00000082


	//----- nvinfo : EIATTR_KPARAM_INFO
	.align		4
.L_575:
        /*0008*/ 	.byte	0x04, 0x17
        /*000a*/ 	.short	(.L_577 - .L_576)
.L_576:
        /*000c*/ 	.word	0x00000000
        /*0010*/ 	.short	0x0000
        /*0012*/ 	.short	0x0000
        /*0014*/ 	.byte	0x00, 0xf0, 0xa1, 0x04


	//----- nvinfo : EIATTR_SPARSE_MMA_MASK
	.align		4
.L_577:
        /*0018*/ 	.byte	0x03, 0x50
        /*001a*/ 	.short	0x0000


	//----- nvinfo : EIATTR_MAXREG_COUNT
	.align		4
        /*001c*/ 	.byte	0x03, 0x1b
        /*001e*/ 	.short	0x00ff


	//----- nvinfo : EIATTR_NUM_BARRIERS
	.align		4
        /*0020*/ 	.byte	0x02, 0x4c
        /*0022*/ 	.byte	0x01
	.zero		1


	//----- nvinfo : EIATTR_EXTERNS
	.align		4
        /*0024*/ 	.byte	0x04, 0x0f
        /*0026*/ 	.short	(.L_579 - .L_578)


	//   ....[0]....
	.align		4
.L_578:
        /*0028*/ 	.word	index@(__assertfail)


	//----- nvinfo : EIATTR_MERCURY_ISA_VERSION
	.align		4
.L_579:
        /*002c*/ 	.byte	0x03, 0x5f
        /*002e*/ 	.short	0x0101


	//----- nvinfo : EIATTR_COOP_GROUP_MASK_REGIDS
	.align		4
        /*0030*/ 	.byte	0x04, 0x29
        /*0032*/ 	.short	(.L_581 - .L_580)


	//   ....[0]....
.L_580:
        /*0034*/ 	.word	0xffffffff


	//   ....[1]....
        /*0038*/ 	.word	0xffffffff


	//   ....[2]....
        /*003c*/ 	.word	0xffffffff


	//   ....[3]....
        /*0040*/ 	.word	0xffffffff


	//   ....[4]....
        /*0044*/ 	.word	0xffffffff


	//   ....[5]....
        /*0048*/ 	.word	0xffffffff


	//   ....[6]....
        /*004c*/ 	.word	0xffffffff


	//   ....[7]....
        /*0050*/ 	.word	0xffffffff


	//   ....[8]....
        /*0054*/ 	.word	0xffffffff


	//   ....[9]....
        /*0058*/ 	.word	0xffffffff


	//   ....[10]....
        /*005c*/ 	.word	0xffffffff


	//   ....[11]....
        /*0060*/ 	.word	0xffffffff


	//   ....[12]....
        /*0064*/ 	.word	0xffffffff


	//   ....[13]....
        /*0068*/ 	.word	0xffffffff


	//   ....[14]....
        /*006c*/ 	.word	0xffffffff


	//   ....[15]....
        /*0070*/ 	.word	0xffffffff


	//   ....[16]....
        /*0074*/ 	.word	0xffffffff


	//   ....[17]....
        /*0078*/ 	.word	0xffffffff


	//   ....[18]....
        /*007c*/ 	.word	0xffffffff


	//   ....[19]....
        /*0080*/ 	.word	0xffffffff


	//   ....[20]....
        /*0084*/ 	.word	0xffffffff


	//   ....[21]....
        /*0088*/ 	.word	0x0500000f


	//   ....[22]....
        /*008c*/ 	.word	0x0500000f


	//   ....[23]....
        /*0090*/ 	.word	0x0500000f


	//   ....[24]....
        /*0094*/ 	.word	0x0500000f


	//   ....[25]....
        /*0098*/ 	.word	0x0500000f


	//   ....[26]....
        /*009c*/ 	.word	0x0500000f


	//   ....[27]....
        /*00a0*/ 	.word	0x0500000f


	//   ....[28]....
        /*00a4*/ 	.word	0x0500000f


	//   ....[29]....
        /*00a8*/ 	.word	0x0500000f


	//   ....[30]....
        /*00ac*/ 	.word	0x0500000f


	//----- nvinfo : EIATTR_COOP_GROUP_INSTR_OFFSETS
	.align		4
.L_581:
        /*00b0*/ 	.byte	0x04, 0x28
        /*00b2*/ 	.short	(.L_583 - .L_582)


	//   ....[0]....
.L_582:
        /*00b4*/ 	.word	0x00001a20


	//   ....[1]....
        /*00b8*/ 	.word	0x00001a40


	//   ....[2]....
        /*00bc*/ 	.word	0x00001a60


	//   ....[3]....
        /*00c0*/ 	.word	0x00001a80


	//   ....[4]....
        /*00c4*/ 	.word	0x00001aa0


	//   ....[5]....
        /*00c8*/ 	.word	0x000046e0


	//   ....[6]....
        /*00cc*/ 	.word	0x00004930


	//   ....[7]....
        /*00d0*/ 	.word	0x00004950


	//   ....[8]....
        /*00d4*/ 	.word	0x00004970


	//   ....[9]....
        /*00d8*/ 	.word	0x00004990


	//   ....[10]....
        /*00dc*/ 	.word	0x00004b50


	//   ....[11]....
        /*00e0*/ 	.word	0x00004b70


	//   ....[12]....
        /*00e4*/ 	.word	0x00004b90


	//   ....[13]....
        /*00e8*/ 	.word	0x00004d80


	//   ....[14]....
        /*00ec*/ 	.word	0x00004e00


	//   ....[15]....
        /*00f0*/ 	.word	0x00004e30


	//   ....[16]....
        /*00f4*/ 	.word	0x00004e80


	//   ....[17]....
        /*00f8*/ 	.word	0x00004ed0


	//   ....[18]....
        /*00fc*/ 	.word	0x00004f30


	//   ....[19]....
        /*0100*/ 	.word	0x00004f50


	//   ....[20]....
        /*0104*/ 	.word	0x00004f80


	//   ....[21]....
        /*0108*/ 	.word	0x00007480


	//   ....[22]....
        /*010c*/ 	.word	0x000074e0


	//   ....[23]....
        /*0110*/ 	.word	0x00007540


	//   ....[24]....
        /*0114*/ 	.word	0x000075a0


	//   ....[25]....
        /*0118*/ 	.word	0x00007600


	//   ....[26]....
        /*011c*/ 	.word	0x00007680


	//   ....[27]....
        /*0120*/ 	.word	0x00007720


	//   ....[28]....
        /*0124*/ 	.word	0x000077a0


	//   ....[29]....
        /*0128*/ 	.word	0x00007800


	//   ....[30]....
        /*012c*/ 	.word	0x00007860


	//----- nvinfo : EIATTR_SYSCALL_OFFSETS
	.align		4
.L_583:
        /*0130*/ 	.byte	0x04, 0x46
        /*0132*/ 	.short	(.L_585 - .L_584)


	//   ....[0]....
.L_584:
        /*0134*/ 	.word	0x00000fe0


	//----- nvinfo : EIATTR_EXIT_INSTR_OFFSETS
	.align		4
.L_585:
        /*0138*/ 	.byte	0x04, 0x1c
        /*013a*/ 	.short	(.L_587 - .L_586)


	//   ....[0]....
.L_586:
        /*013c*/ 	.word	0x000000b0


	//   ....[1]....
        /*0140*/ 	.word	0x00007200


	//   ....[2]....
        /*0144*/ 	.word	0x00007270


	//   ....[3]....
        /*0148*/ 	.word	0x00007430


	//----- nvinfo : EIATTR_CRS_STACK_SIZE
	.align		4
.L_587:
        /*014c*/ 	.byte	0x04, 0x1e
        /*014e*/ 	.short	(.L_589 - .L_588)
.L_588:
        /*0150*/ 	.word	0x00000000


	//----- nvinfo : EIATTR_CBANK_PARAM_SIZE
	.align		4
.L_589:
        /*0154*/ 	.byte	0x03, 0x19
        /*0156*/ 	.short	0x0128


	//----- nvinfo : EIATTR_PARAM_CBANK
	.align		4
        /*0158*/ 	.byte	0x04, 0x0a
        /*015a*/ 	.short	(.L_591 - .L_590)
	.align		4
.L_590:
        /*015c*/ 	.word	index@(.nv.constant0._ZN4mmha33masked_multihead_attention_kernelIfLi96ELi128ELi2ELi32ELi128ELb0ELb1EEEv26Multihead_attention_paramsIT_XT5_EE)
        /*0160*/ 	.short	0x0210
        /*0162*/ 	.short	0x0128


	//----- nvinfo : EIATTR_SW_WAR
	.align		4
.L_591:
        /*0164*/ 	.byte	0x04, 0x36
        /*0166*/ 	.short	(.L_593 - .L_592)
.L_592:
        /*0168*/ 	.word	0x00000008
.L_593:


//--------------------- .nv.info._ZN4mmha33masked_multihead_attention_kernelIfLi96ELi128ELi4ELi32ELi64ELb0ELb1EEEv26Multihead_attention_paramsIT_XT5_EE --------------------------
	.section	.nv.info._ZN4mmha33masked_multihead_attention_kernelIfLi96ELi128ELi4ELi32ELi64ELb0ELb1EEEv26Multihead_attention_paramsIT_XT5_EE,"",@"SHT_CUDA_INFO"
	.sectionflags	@""
	.align	4


	//----- nvinfo : EIATTR_CUDA_API_VERSION
	.align		4
        /*0000*/ 	.byte	0x04, 0x37
        /*0002*/ 	.short	(.L_595 - .L_594)
.L_594:
        /*0004*/ 	.word	0x00000082


	//----- nvinfo : EIATTR_KPARAM_INFO
	.align		4
.L_595:
        /*0008*/ 	.byte	0x04, 0x17
        /*000a*/ 	.short	(.L_597 - .L_596)
.L_596:
        /*000c*/ 	.word	0x00000000
        /*0010*/ 	.short	0x0000
        /*0012*/ 	.short	0x0000
        /*0014*/ 	.byte	0x00, 0xf0, 0xa1, 0x04


	//----- nvinfo : EIATTR_SPARSE_MMA_MASK
	.align		4
.L_597:
        /*0018*/ 	.byte	0x03, 0x50
        /*001a*/ 	.short	0x0000


	//----- nvinfo : EIATTR_MAXREG_COUNT
	.align		4
        /*001c*/ 	.byte	0x03, 0x1b
        /*001e*/ 	.short	0x00ff


	//----- nvinfo : EIATTR_NUM_BARRIERS
	.align		4
        /*0020*/ 	.byte	0x02, 0x4c
        /*0022*/ 	.byte	0x01
	.zero		1


	//----- nvinfo : EIATTR_EXTERNS
	.align		4
        /*0024*/ 	.byte	0x04, 0x0f
        /*0026*/ 	.short	(.L_599 - .L_598)


	//   ....[0]....
	.align		4
.L_598:
        /*0028*/ 	.word	index@(__assertfail)


	//----- nvinfo : EIATTR_MERCURY_ISA_VERSION
	.align		4
.L_599:
        /*002c*/ 	.byte	0x03, 0x5f
        /*002e*/ 	.short	0x0101


	//----- nvinfo : EIATTR_INT_WARP_WIDE_INSTR_OFFSETS
	.align		4
        /*0030*/ 	.byte	0x04, 0x31
        /*0032*/ 	.short	(.L_601 - .L_600)


	//   ....[0]....
.L_600:
        /*0034*/ 	.word	0x00000b90


	//----- nvinfo : EIATTR_COOP_GROUP_MASK_REGIDS
	.align		4
.L_601:
        /*0038*/ 	.byte	0x04, 0x29
        /*003a*/ 	.short	(.L_603 - .L_602)


	//   ....[0]....
.L_602:
        /*003c*/ 	.word	0xffffffff


	//   ....[1]....
        /*0040*/ 	.word	0xffffffff


	//   ....[2]....
        /*0044*/ 	.word	0xffffffff


	//   ....[3]....
        /*0048*/ 	.word	0xffffffff


	//   ....[4]....
        /*004c*/ 	.word	0xffffffff


	//   ....[5]....
        /*0050*/ 	.word	0xffffffff


	//   ....[6]....
        /*0054*/ 	.word	0xffffffff


	//   ....[7]....
        /*0058*/ 	.word	0xffffffff


	//   ....[8]....
        /*005c*/ 	.word	0xffffffff


	//   ....[9]....
        /*0060*/ 	.word	0xffffffff


	//   ....[10]....
        /*0064*/ 	.word	0xffffffff


	//   ....[11]....
        /*0068*/ 	.word	0xffffffff


	//   ....[12]....
        /*006c*/ 	.word	0xffffffff


	//   ....[13]....
        /*0070*/ 	.word	0xffffffff


	//   ....[14]....
        /*0074*/ 	.word	0xffffffff


	//   ....[15]....
        /*0078*/ 	.word	0xffffffff


	//   ....[16]....
        /*007c*/ 	.word	0xffffffff


	//   ....[17]....
        /*0080*/ 	.word	0xffffffff


	//   ....[18]....
        /*0084*/ 	.word	0xffffffff


	//   ....[19]....
        /*0088*/ 	.word	0x0500000f


	//   ....[20]....
        /*008c*/ 	.word	0x0500000f


	//   ....[21]....
        /*0090*/ 	.word	0x0500000f


	//   ....[22]....
        /*0094*/ 	.word	0x0500000f


	//   ....[23]....
        /*0098*/ 	.word	0x0500000f


	//   ....[24]....
        /*009c*/ 	.word	0x0500000f


	//   ....[25]....
        /*00a0*/ 	.word	0x0500000f


	//   ....[26]....
        /*00a4*/ 	.word	0x0500000f


	//   ....[27]....
        /*00a8*/ 	.word	0x0500000f


	//   ....[28]....
        /*00ac*/ 	.word	0x0500000f


	//----- nvinfo : EIATTR_COOP_GROUP_INSTR_OFFSETS
	.align		4
.L_603:
        /*00b0*/ 	.byte	0x04, 0x28
        /*00b2*/ 	.short	(.L_605 - .L_604)


	//   ....[0]....
.L_604:
        /*00b4*/ 	.word	0x00001b40


	//   ....[1]....
        /*00b8*/ 	.word	0x00001b60


	//   ....[2]....
        /*00bc*/ 	.word	0x00001b80


	//   ....[3]....
        /*00c0*/ 	.word	0x00001ba0


	//   ....[4]....
        /*00c4*/ 	.word	0x00001bc0


	//   ....[5]....
        /*00c8*/ 	.word	0x00004540


	//   ....[6]....
        /*00cc*/ 	.word	0x00004560


	//   ....[7]....
        /*00d0*/ 	.word	0x00004850


	//   ....[8]....
        /*00d4*/ 	.word	0x00004870


	//   ....[9]....
        /*00d8*/ 	.word	0x00004890


	//   ....[10]....
        /*00dc*/ 	.word	0x00004a30


	//   ....[11]....
        /*00e0*/ 	.word	0x00004a50


	//   ....[12]....
        /*00e4*/ 	.word	0x00004c30


	//   ....[13]....
        /*00e8*/ 	.word	0x00004c80


	//   ....[14]....
        /*00ec*/ 	.word	0x00004d10


	//   ....[15]....
        /*00f0*/ 	.word	0x00004d60


	//   ....[16]....
        /*00f4*/ 	.word	0x00004da0


	//   ....[17]....
        /*00f8*/ 	.word	0x00004e10


	//   ....[18]....
        /*00fc*/ 	.word	0x00004e30


	//   ....[19]....
        /*0100*/ 	.word	0x000072d0


	//   ....[20]....
        /*0104*/ 	.word	0x00007330


	//   ....[21]....
        /*0108*/ 	.word	0x00007390


	//   ....[22]....
        /*010c*/ 	.word	0x000073f0


	//   ....[23]....
        /*0110*/ 	.word	0x00007450


	//   ....[24]....
        /*0114*/ 	.word	0x000074d0


	//   ....[25]....
        /*0118*/ 	.word	0x00007550


	//   ....[26]....
        /*011c*/ 	.word	0x000075e0


	//   ....[27]....
        /*0120*/ 	.word	0x00007660


	//   ....[28]....
        /*0124*/ 	.word	0x000076c0


	//----- nvinfo : EIATTR_SYSCALL_OFFSETS
	.align		4
.L_605:
        /*0128*/ 	.byte	0x04, 0x46
        /*012a*/ 	.short	(.L_607 - .L_606)


	//   ....[0]....
.L_606:
        /*012c*/ 	.word	0x00001100


	//----- nvinfo : EIATTR_EXIT_INSTR_OFFSETS
	.align		4
.L_607:
        /*0130*/ 	.byte	0x04, 0x1c
        /*0132*/ 	.short	(.L_609 - .L_608)


	//   ....[0]....
.L_608:
        /*0134*/ 	.word	0x000000d0


	//   ....[1]....
        /*0138*/ 	.word	0x00007050


	//   ....[2]....
        /*013c*/ 	.word	0x000070c0


	//   ....[3]....
        /*0140*/ 	.word	0x00007280


	//----- nvinfo : EIATTR_CRS_STACK_SIZE
	.align		4
.L_609:
        /*0144*/ 	.byte	0x04, 0x1e
        /*0146*/ 	.short	(.L_611 - .L_610)
.L_610:
        /*0148*/ 	.word	0x00000000


	//----- nvinfo : EIATTR_CBANK_PARAM_SIZE
	.align		4
.L_611:
        /*014c*/ 	.byte	0x03, 0x19
        /*014e*/ 	.short	0x0128


	//----- nvinfo : EIATTR_PARAM_CBANK
	.align		4
        /*0150*/ 	.byte	0x04, 0x0a
        /*0152*/ 	.short	(.L_613 - .L_612)
	.align		4
.L_612:
        /*0154*/ 	.word	index@(.nv.constant0._ZN4mmha33masked_multihead_attention_kernelIfLi96ELi128ELi4ELi32ELi64ELb0ELb1EEEv26Multihead_attention_paramsIT_XT5_EE)
        /*0158*/ 	.short	0x0210
        /*015a*/ 	.short	0x0128


	//----- nvinfo : EIATTR_SW_WAR
	.align		4
.L_613:
        /*015c*/ 	.byte	0x04, 0x36
        /*015e*/ 	.short	(.L_615 - .L_614)
.L_614:
        /*0160*/ 	.word	0x00000008
.L_615:


//--------------------- .nv.info._ZN4mmha33masked_multihead_attention_kernelIfLi96ELi128ELi1ELi32ELi256ELb0ELb0EEEv26Multihead_attention_paramsIT_XT5_EE --------------------------
	.section	.nv.info._ZN4mmha33masked_multihead_attention_kernelIfLi96ELi128ELi1ELi32ELi256ELb0ELb0EEEv26Multihead_attention_paramsIT_XT5_EE,"",@"SHT_CUDA_INFO"
	.sectionflags	@""
	.align	4


	//----- nvinfo : EIATTR_CUDA_API_VERSION
	.align		4
        /*0000*/ 	.byte	0x04, 0x37
        /*0002*/ 	.short	(.L_617 - .L_616)
.L_616:
        /*0004*/ 	.word	0x00000082


	//----- nvinfo : EIATTR_KPARAM_INFO
	.align		4
.L_617:
        /*0008*/ 	.byte	0x04, 0x17
        /*000a*/ 	.short	(.L_619 - .L_618)
.L_618:
        /*000c*/ 	.word	0x00000000
        /*0010*/ 	.short	0x0000
        /*0012*/ 	.short	0x0000
        /*0014*/ 	.byte	0x00, 0xf0, 0xa1, 0x04


	//----- nvinfo : EIATTR_SPARSE_MMA_MASK
	.align		4
.L_619:
        /*0018*/ 	.byte	0x03, 0x50
        /*001a*/ 	.short	0x0000


	//----- nvinfo : EIATTR_MAXREG_COUNT
	.align		4
        /*001c*/ 	.byte	0x03, 0x1b
        /*001e*/ 	.short	0x00ff


	//----- nvinfo : EIATTR_NUM_BARRIERS
	.align		4
        /*0020*/ 	.byte	0x02, 0x4c
        /*0022*/ 	.byte	0x01
	.zero		1


	//----- nvinfo : EIATTR_EXTERNS
	.align		4
        /*0024*/ 	.byte	0x04, 0x0f
        /*0026*/ 	.short	(.L_621 - .L_620)


	//   ....[0]....
	.align		4
.L_620:
        /*0028*/ 	.word	index@(__assertfail)


	//----- nvinfo : EIATTR_ANNOTATIONS
	.align		4
.L_621:
        /*002c*/ 	.byte	0x04, 0x55
        /*002e*/ 	.short	(.L_623 - .L_622)


	//   ....[0]....
.L_622:
        /* <DEDUP_REMOVED lines=18> */


	//----- nvinfo : EIATTR_MERCURY_ISA_VERSION
	.align		4
.L_623:
        /*0138*/ 	.byte	0x03, 0x5f
        /*013a*/ 	.short	0x0101


	//----- nvinfo : EIATTR_INT_WARP_WIDE_INSTR_OFFSETS
	.align		4
        /*013c*/ 	.byte	0x04, 0x31
        /*013e*/ 	.short	(.L_625 - .L_624)


	//   ....[0]....
.L_624:
        /*0140*/ 	.word	0x00000c20


	//   ....[1]....
        /*0144*/ 	.word	0x00001ae0


	//----- nvinfo : EIATTR_COOP_GROUP_MASK_REGIDS
	.align		4
.L_625:
        /*0148*/ 	.byte	0x04, 0x29
        /*014a*/ 	.short	(.L_627 - .L_626)


	//   ....[0]....
.L_626:
        /*014c*/ 	.word	0xffffffff


	//   ....[1]....
        /*0150*/ 	.word	0xffffffff


	//   ....[2]....
        /*0154*/ 	.word	0xffffffff


	//   ....[3]....
        /*0158*/ 	.word	0xffffffff


	//   ....[4]....
        /*015c*/ 	.word	0xffffffff


	//   ....[5]....
        /*0160*/ 	.word	0xffffffff


	//   ....[6]....
        /*0164*/ 	.word	0xffffffff


	//   ....[7]....
        /*0168*/ 	.word	0xffffffff


	//   ....[8]....
        /*016c*/ 	.word	0xffffffff


	//   ....[9]....
        /*0170*/ 	.word	0xffffffff


	//   ....[10]....
        /*0174*/ 	.word	0xffffffff


	//   ....[11]....
        /*0178*/ 	.word	0xffffffff


	//   ....[12]....
        /*017c*/ 	.word	0xffffffff


	//   ....[13]....
        /*0180*/ 	.word	0xffffffff


	//   ....[14]....
        /*0184*/ 	.word	0xffffffff


	//   ....[15]....
        /*0188*/ 	.word	0xffffffff


	//   ....[16]....
        /*018c*/ 	.word	0xffffffff


	//   ....[17]....
        /*0190*/ 	.word	0xffffffff


	//   ....[18]....
        /*0194*/ 	.word	0xffffffff


	//   ....[19]....
        /*0198*/ 	.word	0xffffffff


	//   ....[20]....
        /*019c*/ 	.word	0xffffffff


	//   ....[21]....
        /*01a0*/ 	.word	0xffffffff


	//   ....[22]....
        /*01a4*/ 	.word	0xffffffff


	//   ....[23]....
        /*01a8*/ 	.word	0x0500000f


	//   ....[24]....
        /*01ac*/ 	.word	0x0500000f


	//   ....[25]....
        /*01b0*/ 	.word	0x0500000f


	//   ....[26]....
        /*01b4*/ 	.word	0x0500000f


	//   ....[27]....
        /*01b8*/ 	.word	0x0500000f


	//----- nvinfo : EIATTR_COOP_GROUP_INSTR_OFFSETS
	.align		4
.L_627:
        /*01bc*/ 	.byte	0x04, 0x28
        /*01be*/ 	.short	(.L_629 - .L_628)


	//   ....[0]....
.L_628:
        /*01c0*/ 	.word	0x00001bb0


	//   ....[1]....
        /*01c4*/ 	.word	0x00001bd0


	//   ....[2]....
        /*01c8*/ 	.word	0x00001bf0


	//   ....[3]....
        /*01cc*/ 	.word	0x00001c10


	//   ....[4]....
        /*01d0*/ 	.word	0x00001c30


	//   ....[5]....
        /*01d4*/ 	.word	0x00004fd0


	//   ....[6]....
        /*01d8*/ 	.word	0x00004ff0


	//   ....[7]....
        /*01dc*/ 	.word	0x00005010


	//   ....[8]....
        /*01e0*/ 	.word	0x00005040


	//   ....[9]....
        /*01e4*/ 	.word	0x000050a0


	//   ....[10]....
        /*01e8*/ 	.word	0x00005100


	//   ....[11]....
        /*01ec*/ 	.word	0x00005140


	//   ....[12]....
        /*01f0*/ 	.word	0x00005170


	//   ....[13]....
        /*01f4*/ 	.word	0x00005190


	//   ....[14]....
        /*01f8*/ 	.word	0x00005390


	//   ....[15]....
        /*01fc*/ 	.word	0x00005400


	//   ....[16]....
        /*0200*/ 	.word	0x00005490


	//   ....[17]....
        /*0204*/ 	.word	0x000054d0


	//   ....[18]....
        /*0208*/ 	.word	0x00005520


	//   ....[19]....
        /*020c*/ 	.word	0x00005590


	//   ....[20]....
        /*0210*/ 	.word	0x000055b0


	//   ....[21]....
        /*0214*/ 	.word	0x000055d0


	//   ....[22]....
        /*0218*/ 	.word	0x000055f0


	//   ....[23]....
        /*021c*/ 	.word	0x00008170


	//   ....[24]....
        /*0220*/ 	.word	0x000081d0


	//   ....[25]....
        /*0224*/ 	.word	0x00008230


	//   ....[26]....
        /*0228*/ 	.word	0x00008290


	//   ....[27]....
        /*022c*/ 	.word	0x000082f0


	//----- nvinfo : EIATTR_SYSCALL_OFFSETS
	.align		4
.L_629:
        /*0230*/ 	.byte	0x04, 0x46
        /*0232*/ 	.short	(.L_631 - .L_630)


	//   ....[0]....
.L_630:
        /*0234*/ 	.word	0x00001160


	//----- nvinfo : EIATTR_EXIT_INSTR_OFFSETS
	.align		4
.L_631:
        /*0238*/ 	.byte	0x04, 0x1c
        /*023a*/ 	.short	(.L_633 - .L_632)


	//   ....[0]....
.L_632:
        /*023c*/ 	.word	0x000000e0


	//   ....[1]....
        /*0240*/ 	.word	0x00007ee0


	//   ....[2]....
        /*0244*/ 	.word	0x00007f60


	//   ....[3]....
        /*0248*/ 	.word	0x00008120


	//----- nvinfo : EIATTR_CRS_STACK_SIZE
	.align		4
.L_633:
        /*024c*/ 	.byte	0x04, 0x1e
        /*024e*/ 	.short	(.L_635 - .L_634)
.L_634:
        /*0250*/ 	.word	0x00000000


	//----- nvinfo : EIATTR_CBANK_PARAM_SIZE
	.align		4
.L_635:
        /*0254*/ 	.byte	0x03, 0x19
        /*0256*/ 	.short	0x0128


	//----- nvinfo : EIATTR_PARAM_CBANK
	.align		4
        /*0258*/ 	.byte	0x04, 0x0a
        /*025a*/ 	.short	(.L_637 - .L_636)
	.align		4
.L_636:
        /*025c*/ 	.word	index@(.nv.constant0._ZN4mmha33masked_multihead_attention_kernelIfLi96ELi128ELi1ELi32ELi256ELb0ELb0EEEv26Multihead_attention_paramsIT_XT5_EE)
        /*0260*/ 	.short	0x0210
        /*0262*/ 	.short	0x0128


	//----- nvinfo : EIATTR_SW_WAR
	.align		4
.L_637:
        /*0264*/ 	.byte	0x04, 0x36
        /*0266*/ 	.short	(.L_639 - .L_638)
.L_638:
        /*0268*/ 	.word	0x00000008
.L_639:


//--------------------- .nv.info._ZN4mmha33masked_multihead_attention_kernelIfLi96ELi128ELi2ELi32ELi128ELb0ELb0EEEv26Multihead_attention_paramsIT_XT5_EE --------------------------
	.section	.nv.info._ZN4mmha33masked_multihead_attention_kernelIfLi96ELi128ELi2ELi32ELi128ELb0ELb0EEEv26Multihead_attention_paramsIT_XT5_EE,"",@"SHT_CUDA_INFO"
	.sectionflags	@""
	.align	4


	//----- nvinfo : EIATTR_CUDA_API_VERSION
	.align		4
        /*0000*/ 	.byte	0x04, 0x37
        /*0002*/ 	.short	(.L_641 - .L_640)
.L_640:
        /*0004*/ 	.word	0x00000082


	//----- nvinfo : EIATTR_KPARAM_INFO
	.align		4
.L_641:
        /*0008*/ 	.byte	0x04, 0x17
        /*000a*/ 	.short	(.L_643 - .L_642)
.L_642:
        /*000c*/ 	.word	0x00000000
        /*0010*/ 	.short	0x0000
        /*0012*/ 	.short	0x0000
        /*0014*/ 	.byte	0x00, 0xf0, 0xa1, 0x04


	//----- nvinfo : EIATTR_SPARSE_MMA_MASK
	.align		4
.L_643:
        /*0018*/ 	.byte	0x03, 0x50
        /*001a*/ 	.short	0x0000


	//----- nvinfo : EIATTR_MAXREG_COUNT
	.align		4
        /*001c*/ 	.byte	0x03, 0x1b
        /*001e*/ 	.short	0x00ff


	//----- nvinfo : EIATTR_NUM_BARRIERS
	.align		4
        /*0020*/ 	.byte	0x02, 0x4c
        /*0022*/ 	.byte	0x01
	.zero		1


	//----- nvinfo : EIATTR_EXTERNS
	.align		4
        /*0024*/ 	.byte	0x04, 0x0f
        /*0026*/ 	.short	(.L_645 - .L_644)


	//   ....[0]....
	.align		4
.L_644:
        /*0028*/ 	.word	index@(__assertfail)


	//----- nvinfo : EIATTR_MERCURY_ISA_VERSION
	.align		4
.L_645:
        /*002c*/ 	.byte	0x03, 0x5f
        /*002e*/ 	.short	0x0101


	//----- nvinfo : EIATTR_COOP_GROUP_MASK_REGIDS
	.align		4
        /*0030*/ 	.byte	0x04, 0x29
        /*0032*/ 	.short	(.L_647 - .L_646)


	//   ....[0]....
.L_646:
        /*0034*/ 	.word	0xffffffff


	//   ....[1]....
        /*0038*/ 	.word	0xffffffff


	//   ....[2]....
        /*003c*/ 	.word	0xffffffff


	//   ....[3]....
        /*0040*/ 	.word	0xffffffff


	//   ....[4]....
        /*0044*/ 	.word	0xffffffff


	//   ....[5]....
        /*0048*/ 	.word	0xffffffff


	//   ....[6]....
        /*004c*/ 	.word	0xffffffff


	//   ....[7]....
        /*0050*/ 	.word	0xffffffff


	//   ....[8]....
        /*0054*/ 	.word	0xffffffff


	//   ....[9]....
        /*0058*/ 	.word	0xffffffff


	//   ....[10]....
        /*005c*/ 	.word	0xffffffff


	//   ....[11]....
        /*0060*/ 	.word	0xffffffff


	//   ....[12]....
        /*0064*/ 	.word	0xffffffff


	//   ....[13]....
        /*0068*/ 	.word	0xffffffff


	//   ....[14]....
        /*006c*/ 	.word	0xffffffff


	//   ....[15]....
        /*0070*/ 	.word	0xffffffff


	//   ....[16]....
        /*0074*/ 	.word	0xffffffff


	//   ....[17]....
        /*0078*/ 	.word	0xffffffff


	//   ....[18]....
        /*007c*/ 	.word	0xffffffff


	//   ....[19]....
        /*0080*/ 	.word	0xffffffff


	//   ....[20]....
        /*0084*/ 	.word	0xffffffff


	//   ....[21]....
        /*0088*/ 	.word	0x0500000f


	//   ....[22]....
        /*008c*/ 	.word	0x0500000f


	//   ....[23]....
        /*0090*/ 	.word	0x0500000f


	//   ....[24]....
        /*0094*/ 	.word	0x0500000f


	//   ....[25]....
        /*0098*/ 	.word	0x0500000f


	//   ....[26]....
        /*009c*/ 	.word	0x0500000f


	//   ....[27]....
        /*00a0*/ 	.word	0x0500000f


	//   ....[28]....
        /*00a4*/ 	.word	0x0500000f


	//   ....[29]....
        /*00a8*/ 	.word	0x0500000f


	//   ....[30]....
        /*00ac*/ 	.word	0x0500000f


	//----- nvinfo : EIATTR_COOP_GROUP_INSTR_OFFSETS
	.align		4
.L_647:
        /*00b0*/ 	.byte	0x04, 0x28
        /*00b2*/ 	.short	(.L_649 - .L_648)


	//   ....[0]....
.L_648:
        /*00b4*/ 	.word	0x00001a20


	//   ....[1]....
        /*00b8*/ 	.word	0x00001a40


	//   ....[2]....
        /*00bc*/ 	.word	0x00001a60


	//   ....[3]....
        /*00c0*/ 	.word	0x00001a80


	//   ....[4]....
        /*00c4*/ 	.word	0x00001aa0


	//   ....[5]....
        /*00c8*/ 	.word	0x00003ca0


	//   ....[6]....
        /*00cc*/ 	.word	0x00003ef0


	//   ....[7]....
        /*00d0*/ 	.word	0x00003f10


	//   ....[8]....
        /*00d4*/ 	.word	0x00003f30


	//   ....[9]....
        /*00d8*/ 	.word	0x00003f50


	//   ....[10]....
        /*00dc*/ 	.word	0x00004110


	//   ....[11]....
        /*00e0*/ 	.word	0x00004130


	//   ....[12]....
        /*00e4*/ 	.word	0x00004150


	//   ....[13]....
        /*00e8*/ 	.word	0x00004340


	//   ....[14]....
        /*00ec*/ 	.word	0x000043c0


	//   ....[15]....
        /*00f0*/ 	.word	0x00004400


	//   ....[16]....
        /*00f4*/ 	.word	0x00004450


	//   ....[17]....
        /*00f8*/ 	.word	0x00004490


	//   ....[18]....
        /*00fc*/ 	.word	0x000044f0


	//   ....[19]....
        /*0100*/ 	.word	0x00004510


	//   ....[20]....
        /*0104*/ 	.word	0x00004540


	//   ....[21]....
        /*0108*/ 	.word	0x00006e90


	//   ....[22]....
        /*010c*/ 	.word	0x00006ef0


	//   ....[23]....
        /*0110*/ 	.word	0x00006f50


	//   ....[24]....
        /*0114*/ 	.word	0x00006fb0


	//   ....[25]....
        /*0118*/ 	.word	0x00007010


	//   ....[26]....
        /*011c*/ 	.word	0x00007090


	//   ....[27]....
        /*0120*/ 	.word	0x00007130


	//   ....[28]....
        /*0124*/ 	.word	0x000071b0


	//   ....[29]....
        /*0128*/ 	.word	0x00007210


	//   ....[30]....
        /*012c*/ 	.word	0x00007270


	//----- nvinfo : EIATTR_SYSCALL_OFFSETS
	.align		4
.L_649:
        /*0130*/ 	.byte	0x04, 0x46
        /*0132*/ 	.short	(.L_651 - .L_650)


	//   ....[0]....
.L_650:
        /*0134*/ 	.word	0x00000fe0


	//----- nvinfo : EIATTR_EXIT_INSTR_OFFSETS
	.align		4
.L_651:
        /*0138*/ 	.byte	0x04, 0x1c
        /*013a*/ 	.short	(.L_653 - .L_652)


	//   ....[0]....
.L_652:
        /*013c*/ 	.word	0x000000b0


	//   ....[1]....
        /*0140*/ 	.word	0x00006c10


	//   ....[2]....
        /*0144*/ 	.word	0x00006c80


	//   ....[3]....
        /*0148*/ 	.word	0x00006e40


	//----- nvinfo : EIATTR_CRS_STACK_SIZE
	.align		4
.L_653:
        /*014c*/ 	.byte	0x04, 0x1e
        /*014e*/ 	.short	(.L_655 - .L_654)
.L_654:
        /*0150*/ 	.word	0x00000000


	//----- nvinfo : EIATTR_CBANK_PARAM_SIZE
	.align		4
.L_655:
        /*0154*/ 	.byte	0x03, 0x19
        /*0156*/ 	.short	0x0128


	//----- nvinfo : EIATTR_PARAM_CBANK
	.align		4
        /*0158*/ 	.byte	0x04, 0x0a
        /*015a*/ 	.short	(.L_657 - .L_656)
	.align		4
.L_656:
        /*015c*/ 	.word	index@(.nv.constant0._ZN4mmha33masked_multihead_attention_kernelIfLi96ELi128ELi2ELi32ELi128ELb0ELb0EEEv26Multihead_attention_paramsIT_XT5_EE)
        /*0160*/ 	.short	0x0210
        /*0162*/ 	.short	0x0128


	//----- nvinfo : EIATTR_SW_WAR
	.align		4
.L_657:
        /*0164*/ 	.byte	0x04, 0x36
        /*0166*/ 	.short	(.L_659 - .L_658)
.L_658:
        /*0168*/ 	.word	0x00000008
.L_659:


//--------------------- .nv.info._ZN4mmha33masked_multihead_attention_kernelIfLi96ELi128ELi4ELi32ELi64ELb0ELb0EEEv26Multihead_attention_paramsIT_XT5_EE --------------------------
	.section	.nv.info._ZN4mmha33masked_multihead_attention_kernelIfLi96ELi128ELi4ELi32ELi64ELb0ELb0EEEv26Multihead_attention_paramsIT_XT5_EE,"",@"SHT_CUDA_INFO"
	.sectionflags	@""
	.align	4


	//----- nvinfo : EIATTR_CUDA_API_VERSION
	.align		4
        /*0000*/ 	.byte	0x04, 0x37
        /*0002*/ 	.short	(.L_661 - .L_660)
.L_660:
        /*0004*/ 	.word	0x00000082


	//----- nvinfo : EIATTR_KPARAM_INFO
	.align		4
.L_661:
        /*0008*/ 	.byte	0x04, 0x17
        /*000a*/ 	.short	(.L_663 - .L_662)
.L_662:
        /*000c*/ 	.word	0x00000000
        /*0010*/ 	.short	0x0000
        /*0012*/ 	.short	0x0000
        /*0014*/ 	.byte	0x00, 0xf0, 0xa1, 0x04


	//----- nvinfo : EIATTR_SPARSE_MMA_MASK
	.align		4
.L_663:
        /*0018*/ 	.byte	0x03, 0x50
        /*001a*/ 	.short	0x0000


	//----- nvinfo : EIATTR_MAXREG_COUNT
	.align		4
        /*001c*/ 	.byte	0x03, 0x1b
        /*001e*/ 	.short	0x00ff


	//----- nvinfo : EIATTR_NUM_BARRIERS
	.align		4
        /*0020*/ 	.byte	0x02, 0x4c
        /*0022*/ 	.byte	0x01
	.zero		1


	//----- nvinfo : EIATTR_EXTERNS
	.align		4
        /*0024*/ 	.byte	0x04, 0x0f
        /*0026*/ 	.short	(.L_665 - .L_664)


	//   ....[0]....
	.align		4
.L_664:
        /*0028*/ 	.word	index@(__assertfail)


	//----- nvinfo : EIATTR_MERCURY_ISA_VERSION
	.align		4
.L_665:
        /*002c*/ 	.byte	0x03, 0x5f
        /*002e*/ 	.short	0x0101


	//----- nvinfo : EIATTR_INT_WARP_WIDE_INSTR_OFFSETS
	.align		4
        /*0030*/ 	.byte	0x04, 0x31
        /*0032*/ 	.short	(.L_667 - .L_666)


	//   ....[0]....
.L_666:
        /*0034*/ 	.word	0x00000bc0


	//----- nvinfo : EIATTR_COOP_GROUP_MASK_REGIDS
	.align		4
.L_667:
        /*0038*/ 	.byte	0x04, 0x29
        /*003a*/ 	.short	(.L_669 - .L_668)


	//   ....[0]....
.L_668:
        /*003c*/ 	.word	0xffffffff


	//   ....[1]....
        /*0040*/ 	.word	0xffffffff


	//   ....[2]....
        /*0044*/ 	.word	0xffffffff


	//   ....[3]....
        /*0048*/ 	.word	0xffffffff


	//   ....[4]....
        /*004c*/ 	.word	0xffffffff


	//   ....[5]....
        /*0050*/ 	.word	0xffffffff


	//   ....[6]....
        /*0054*/ 	.word	0xffffffff


	//   ....[7]....
        /*0058*/ 	.word	0xffffffff


	//   ....[8]....
        /*005c*/ 	.word	0xffffffff


	//   ....[9]....
        /*0060*/ 	.word	0xffffffff


	//   ....[10]....
        /*0064*/ 	.word	0xffffffff


	//   ....[11]....
        /*0068*/ 	.word	0xffffffff


	//   ....[12]....
        /*006c*/ 	.word	0xffffffff


	//   ....[13]....
        /*0070*/ 	.word	0xffffffff


	//   ....[14]....
        /*0074*/ 	.word	0xffffffff


	//   ....[15]....
        /*0078*/ 	.word	0xffffffff


	//   ....[16]....
        /*007c*/ 	.word	0xffffffff


	//   ....[17]....
        /*0080*/ 	.word	0xffffffff


	//   ....[18]....
        /*0084*/ 	.word	0xffffffff


	//   ....[19]....
        /*0088*/ 	.word	0x0500000f


	//   ....[20]....
        /*008c*/ 	.word	0x0500000f


	//   ....[21]....
        /*0090*/ 	.word	0x0500000f


	//   ....[22]....
        /*0094*/ 	.word	0x0500000f


	//   ....[23]....
        /*0098*/ 	.word	0x0500000f


	//   ....[24]....
        /*009c*/ 	.word	0x0500000f


	//   ....[25]....
        /*00a0*/ 	.word	0x0500000f


	//   ....[26]....
        /*00a4*/ 	.word	0x0500000f


	//   ....[27]....
        /*00a8*/ 	.word	0x0500000f


	//   ....[28]....
        /*00ac*/ 	.word	0x0500000f


	//----- nvinfo : EIATTR_COOP_GROUP_INSTR_OFFSETS
	.align		4
.L_669:
        /*00b0*/ 	.byte	0x04, 0x28
        /*00b2*/ 	.short	(.L_671 - .L_670)


	//   ....[0]....
.L_670:
        /*00b4*/ 	.word	0x00001b50


	//   ....[1]....
        /*00b8*/ 	.word	0x00001b70


	//   ....[2]....
        /*00bc*/ 	.word	0x00001b90


	//   ....[3]....
        /*00c0*/ 	.word	0x00001bb0


	//   ....[4]....
        /*00c4*/ 	.word	0x00001bd0


	//   ....[5]....
        /*00c8*/ 	.word	0x00003a30


	//   ....[6]....
        /*00cc*/ 	.word	0x00003a50


	//   ....[7]....
        /*00d0*/ 	.word	0x00003c90


	//   ....[8]....
        /*00d4*/ 	.word	0x00003cb0


	//   ....[9]....
        /*00d8*/ 	.word	0x00003cd0


	//   ....[10]....
        /*00dc*/ 	.word	0x00003e70


	//   ....[11]....
        /*00e0*/ 	.word	0x00003e90


	//   ....[12]....
        /*00e4*/ 	.word	0x00004080


	//   ....[13]....
        /*00e8*/ 	.word	0x000040d0


	//   ....[14]....
        /*00ec*/ 	.word	0x00004160


	//   ....[15]....
        /*00f0*/ 	.word	0x000041b0


	//   ....[16]....
        /*00f4*/ 	.word	0x000041f0


	//   ....[17]....
        /*00f8*/ 	.word	0x00004260


	//   ....[18]....
        /*00fc*/ 	.word	0x00004280


	//   ....[19]....
        /*0100*/ 	.word	0x00006b80


	//   ....[20]....
        /*0104*/ 	.word	0x00006be0


	//   ....[21]....
        /*0108*/ 	.word	0x00006c40


	//   ....[22]....
        /*010c*/ 	.word	0x00006ca0


	//   ....[23]....
        /*0110*/ 	.word	0x00006d00


	//   ....[24]....
        /*0114*/ 	.word	0x00006d80


	//   ....[25]....
        /*0118*/ 	.word	0x00006e00


	//   ....[26]....
        /*011c*/ 	.word	0x00006e90


	//   ....[27]....
        /*0120*/ 	.word	0x00006f10


	//   ....[28]....
        /*0124*/ 	.word	0x00006f70


	//----- nvinfo : EIATTR_SYSCALL_OFFSETS
	.align		4
.L_671:
        /*0128*/ 	.byte	0x04, 0x46
        /*012a*/ 	.short	(.L_673 - .L_672)


	//   ....[0]....
.L_672:
        /*012c*/ 	.word	0x00001110


	//----- nvinfo : EIATTR_EXIT_INSTR_OFFSETS
	.align		4
.L_673:
        /*0130*/ 	.byte	0x04, 0x1c
        /*0132*/ 	.short	(.L_675 - .L_674)


	//   ....[0]....
.L_674:
        /*0134*/ 	.word	0x000000d0


	//   ....[1]....
        /*0138*/ 	.word	0x00006900


	//   ....[2]....
        /*013c*/ 	.word	0x00006970


	//   ....[3]....
        /*0140*/ 	.word	0x00006b30


	//----- nvinfo : EIATTR_CRS_STACK_SIZE
	.align		4
.L_675:
        /*0144*/ 	.byte	0x04, 0x1e
        /*0146*/ 	.short	(.L_677 - .L_676)
.L_676:
        /*0148*/ 	.word	0x00000000


	//----- nvinfo : EIATTR_CBANK_PARAM_SIZE
	.align		4
.L_677:
        /*014c*/ 	.byte	0x03, 0x19
        /*014e*/ 	.short	0x0128


	//----- nvinfo : EIATTR_PARAM_CBANK
	.align		4
        /*0150*/ 	.byte	0x04, 0x0a
        /*0152*/ 	.short	(.L_679 - .L_678)
	.align		4
.L_678:
        /*0154*/ 	.word	index@(.nv.constant0._ZN4mmha33masked_multihead_attention_kernelIfLi96ELi128ELi4ELi32ELi64ELb0ELb0EEEv26Multihead_attention_paramsIT_XT5_EE)
        /*0158*/ 	.short	0x0210
        /*015a*/ 	.short	0x0128


	//----- nvinfo : EIATTR_SW_WAR
	.align		4
.L_679:
        /*015c*/ 	.byte	0x04, 0x36
        /*015e*/ 	.short	(.L_681 - .L_680)
.L_680:
        /*0160*/ 	.word	0x00000008
.L_681:


//--------------------- .nv.callgraph             --------------------------
	.section	.nv.callgraph,"",@"SHT_CUDA_CALLGRAPH"
	.align	4
	.sectionentsize	8
	.align		4
        /*0000*/ 	.word	0x00000000
	.align		4
        /*0004*/ 	.word	0xffffffff
	.align		4
        /*0008*/ 	.word	index@(_ZN4mmha33masked_multihead_attention_kernelItLi96ELi128ELi1ELi16ELi256ELb1ELb1EEEv26Multihead_attention_paramsIT_XT5_EE)
	.align		4
        /*000c*/ 	.word	index@(__assertfail)
	.align		4
        /*0010*/ 	.word	index@(_ZN4mmha33masked_multihead_attention_kernelItLi96ELi128ELi2ELi16ELi128ELb1ELb1EEEv26Multihead_attention_paramsIT_XT5_EE)
	.align		4
        /*0014*/ 	.word	index@(__assertfail)
	.align		4
        /*0018*/ 	.word	index@(_ZN4mmha33masked_multihead_attention_kernelItLi96ELi128ELi4ELi16ELi64ELb1ELb1EEEv26Multihead_attention_paramsIT_XT5_EE)
	.align		4
        /*001c*/ 	.word	index@(__assertfail)
	.align		4
        /*0020*/ 	.word	index@(_ZN4mmha33masked_multihead_attention_kernelItLi96ELi128ELi1ELi16ELi256ELb1ELb0EEEv26Multihead_attention_paramsIT_XT5_EE)
	.align		4
        /*0024*/ 	.word	index@(__assertfail)
	.align		4
        /*0028*/ 	.word	index@(_ZN4mmha33masked_multihead_attention_kernelItLi96ELi128ELi2ELi16ELi128ELb1ELb0EEEv26Multihead_attention_paramsIT_XT5_EE)
	.align		4
        /*002c*/ 	.word	index@(__assertfail)
	.align		4
        /*0030*/ 	.word	index@(_ZN4mmha33masked_multihead_attention_kernelItLi96ELi128ELi4ELi16ELi64ELb1ELb0EEEv26Multihead_attention_paramsIT_XT5_EE)
	.align		4
        /*0034*/ 	.word	index@(__assertfail)
	.align		4
        /*0038*/ 	.word	index@(_ZN4mmha33masked_multihead_attention_kernelIfLi96ELi128ELi1ELi32ELi256ELb1ELb1EEEv26Multihead_attention_paramsIT_XT5_EE)
	.align		4
        /*003c*/ 	.word	index@(__assertfail)
	.align		4
        /*0040*/ 	.word	index@(_ZN4mmha33masked_multihead_attention_kernelIfLi96ELi128ELi2ELi32ELi128ELb1ELb1EEEv26Multihead_attention_paramsIT_XT5_EE)
	.align		4
        /*0044*/ 	.word	index@(__assertfail)
	.align		4
        /*0048*/ 	.word	index@(_ZN4mmha33masked_multihead_attention_kernelIfLi96ELi128ELi4ELi32ELi64ELb1ELb1EEEv26Multihead_attention_paramsIT_XT5_EE)
	.align		4
        /*004c*/ 	.word	index@(__assertfail)
	.align		4
        /*0050*/ 	.word	index@(_ZN4mmha33masked_multihead_attention_kernelIfLi96ELi128ELi1ELi32ELi256ELb1ELb0EEEv26Multihead_attention_paramsIT_XT5_EE)
	.align		4
        /*0054*/ 	.word	index@(__assertfail)
	.align		4
        /*0058*/ 	.word	index@(_ZN4mmha33masked_multihead_attention_kernelIfLi96ELi128ELi2ELi32ELi128ELb1ELb0EEEv26Multihead_attention_paramsIT_XT5_EE)
	.align		4
        /*005c*/ 	.word	index@(__assertfail)
	.align		4
        /*0060*/ 	.word	index@(_ZN4mmha33masked_multihead_attention_kernelIfLi96ELi128ELi4ELi32ELi64ELb1ELb0EEEv26Multihead_attention_paramsIT_XT5_EE)
	.align		4
        /*0064*/ 	.word	index@(__assertfail)
	.align		4
        /*0068*/ 	.word	index@(_ZN4mmha33masked_multihead_attention_kernelItLi96ELi128ELi1ELi16ELi256ELb0ELb1EEEv26Multihead_attention_paramsIT_XT5_EE)
	.align		4
        /*006c*/ 	.word	index@(__assertfail)
	.align		4
        /*0070*/ 	.word	index@(_ZN4mmha33masked_multihead_attention_kernelItLi96ELi128ELi2ELi16ELi128ELb0ELb1EEEv26Multihead_attention_paramsIT_XT5_EE)
	.align		4
        /*0074*/ 	.word	index@(__assertfail)
	.align		4
        /*0078*/ 	.word	index@(_ZN4mmha33masked_multihead_attention_kernelItLi96ELi128ELi4ELi16ELi64ELb0ELb1EEEv26Multihead_attention_paramsIT_XT5_EE)
	.align		4
        /*007c*/ 	.word	index@(__assertfail)
	.align		4
        /*0080*/ 	.word	index@(_ZN4mmha33masked_multihead_attention_kernelItLi96ELi128ELi1ELi16ELi256ELb0ELb0EEEv26Multihead_attention_paramsIT_XT5_EE)
	.align		4
        /*0084*/ 	.word	index@(__assertfail)
	.align		4
        /*0088*/ 	.word	index@(_ZN4mmha33masked_multihead_attention_kernelItLi96ELi128ELi2ELi16ELi128ELb0ELb0EEEv26Multihead_attention_paramsIT_XT5_EE)
	.align		4
        /*008c*/ 	.word	index@(__assertfail)
	.align		4
        /*0090*/ 	.word	index@(_ZN4mmha33masked_multihead_attention_kernelItLi96ELi128ELi4ELi16ELi64ELb0ELb0EEEv26Multihead_attention_paramsIT_XT5_EE)
	.align		4
        /*0094*/ 	.word	index@(__assertfail)
	.align		4
        /*0098*/ 	.word	index@(_ZN4mmha33masked_multihead_attention_kernelIfLi96ELi128ELi1ELi32ELi256ELb0ELb1EEEv26Multihead_attention_paramsIT_XT5_EE)
	.align		4
        /*009c*/ 	.word	index@(__assertfail)
	.align		4
        /*00a0*/ 	.word	index@(_ZN4mmha33masked_multihead_attention_kernelIfLi96ELi128ELi2ELi32ELi128ELb0ELb1EEEv26Multihead_attention_paramsIT_XT5_EE)
	.align		4
        /*00a4*/ 	.word	index@(__assertfail)
	.align		4
        /*00a8*/ 	.word	index@(_ZN4mmha33masked_multihead_attention_kernelIfLi96ELi128ELi4ELi32ELi64ELb0ELb1EEEv26Multihead_attention_paramsIT_XT5_EE)
	.align		4
        /*00ac*/ 	.word	index@(__assertfail)
	.align		4
        /*00b0*/ 	.word	index@(_ZN4mmha33masked_multihead_attention_kernelIfLi96ELi128ELi1ELi32ELi256ELb0ELb0EEEv26Multihead_attention_paramsIT_XT5_EE)
	.align		4
        /*00b4*/ 	.word	index@(__assertfail)
	.align		4
        /*00b8*/ 	.word	index@(_ZN4mmha33masked_multihead_attention_kernelIfLi96ELi128ELi2ELi32ELi128ELb0ELb0EEEv26Multihead_attention_paramsIT_XT5_EE)
	.align		4
        /*00bc*/ 	.word	index@(__assertfail)
	.align		4
        /*00c0*/ 	.word	index@(_ZN4mmha33masked_multihead_attention_kernelIfLi96ELi128ELi4ELi32ELi64ELb0ELb0EEEv26Multihead_attention_paramsIT_XT5_EE)
	.align		4
        /*00c4*/ 	.word	index@(__assertfail)
	.align		4
        /*00c8*/ 	.word	0x00000000
	.align		4
        /*00cc*/ 	.word	0xfffffffe
	.align		4
        /*00d0*/ 	.word	0x00000000
	.align		4
        /*00d4*/ 	.word	0xfffffffd
	.align		4
        /*00d8*/ 	.word	0x00000000
	.align		4
        /*00dc*/ 	.word	0xfffffffc


//--------------------- .nv.constant4             --------------------------
	.section	.nv.constant4,"a",@progbits
	.align	8
	.align		8
.nv.constant4:
        /*0000*/ 	.dword	__assertfail
	.align		8
        /*0008*/ 	.dword	__unnamed_1
	.align		8
        /*0010*/ 	.dword	__unnamed_2
	.align		8
        /*0018*/ 	.dword	__unnamed_3
	.align		8
        /*0020*/ 	.dword	__unnamed_4
	.align		8
        /*0028*/ 	.dword	__unnamed_5
	.align		8
        /*0030*/ 	.dword	__unnamed_6
	.align		8
        /*0038*/ 	.dword	__unnamed_7
	.align		8
        /*0040*/ 	.dword	__unnamed_8
	.align		8
        /*0048*/ 	.dword	__unnamed_9
	.align		8
        /*0050*/ 	.dword	__unnamed_10
	.align		8
        /*0058*/ 	.dword	__unnamed_11
	.align		8
        /*0060*/ 	.dword	__unnamed_12
	.align		8
        /*0068*/ 	.dword	__unnamed_13
	.align		8
        /*0070*/ 	.dword	__unnamed_14
	.align		8
        /*0078*/ 	.dword	__unnamed_15
	.align		8
        /*0080*/ 	.dword	__unnamed_16
	.align		8
        /*0088*/ 	.dword	__unnamed_17
	.align		8
        /*0090*/ 	.dword	__unnamed_18
	.align		8
        /*0098*/ 	.dword	__unnamed_19
	.align		8
        /*00a0*/ 	.dword	__unnamed_20
	.align		8
        /*00a8*/ 	.dword	__unnamed_21
	.align		8
        /*00b0*/ 	.dword	__unnamed_22
	.align		8
        /*00b8*/ 	.dword	__unnamed_23
	.align		8
        /*00c0*/ 	.dword	__unnamed_24
	.align		8
        /*00c8*/ 	.dword	$str
	.align		8
        /*00d0*/ 	.dword	$str$1


//--------------------- .text._ZN4mmha33masked_multihead_attention_kernelItLi96ELi128ELi1ELi16ELi256ELb1ELb1EEEv26Multihead_attention_paramsIT_XT5_EE --------------------------
	.section	.text._ZN4mmha33masked_multihead_attention_kernelItLi96ELi128ELi1ELi16ELi256ELb1ELb1EEEv26Multihead_attention_paramsIT_XT5_EE,"ax",@progbits
	.align	128
        .global         _ZN4mmha33masked_multihead_attention_kernelItLi96ELi128ELi1ELi16ELi256ELb1ELb1EEEv26Multihead_attention_paramsIT_XT5_EE
        .type           _ZN4mmha33masked_multihead_attention_kernelItLi96ELi128ELi1ELi16ELi256ELb1ELb1EEEv26Multihead_attention_paramsIT_XT5_EE,@function
        .size           _ZN4mmha33masked_multihead_attention_kernelItLi96ELi128ELi1ELi16ELi256ELb1ELb1EEEv26Multihead_attention_paramsIT_XT5_EE,(.L_x_3319 - _ZN4mmha33masked_multihead_attention_kernelItLi96ELi128ELi1ELi16ELi256ELb1ELb1EEEv26Multihead_attention_paramsIT_XT5_EE)
        .other          _ZN4mmha33masked_multihead_attention_kernelItLi96ELi128ELi1ELi16ELi256ELb1ELb1EEEv26Multihead_attention_paramsIT_XT5_EE,@"STO_CUDA_ENTRY STV_DEFAULT"
_ZN4mmha33masked_multihead_attention_kernelItLi96ELi128ELi1ELi16ELi256ELb1ELb1EEEv26Multihead_attention_paramsIT_XT5_EE:
.text._ZN4mmha33masked_multihead_attention_kernelItLi96ELi128ELi1ELi16ELi256ELb1ELb1EEEv26Multihead_attention_paramsIT_XT5_EE:
[----:B------:R-:W0:Y:S08]  /*0000*/  LDC R1, c[0x0][0x28] ;  /* 0x00000a00ff017b82 */ /* 0x000e300000000800 */
[----:B------:R-:W1:Y:S01]  /*0010*/  LDC.64 R4, c[0x0][0x320] ;  /* 0x0000c800ff047b82 */ /* 0x000e620000000a00 */
[----:B------:R-:W2:Y:S01]  /*0020*/  S2R R2, SR_CTAID.Y ;  /* 0x0000000000027919 */ /* 0x000ea20000002600 */
[----:B------:R-:W-:Y:S01]  /*0030*/  ULDC.64 UR36, c[0x0][0x208] ;  /* 0x0000820000247ab9 */ /* 0x000fe20000000a00 */
[----:B-1----:R-:W-:-:S04]  /*0040*/  ISETP.NE.U32.AND P0, PT, R4, RZ, PT ;  /* 0x000000ff0400720c */ /* 0x002fc80003f05070 */
[----:B------:R-:W-:-:S13]  /*0050*/  ISETP.NE.AND.EX P0, PT, R5, RZ, PT, P0 ;  /* 0x000000ff0500720c */ /* 0x000fda0003f05300 */
[----:B0-2---:R-:W-:Y:S05]  /*0060*/  @!P0 BRA `(.L_x_0) ;  /* 0x0000000000148947 */ /* 0x005fea0003800000 */
[----:B------:R-:W-:-:S04]  /*0070*/  IADD3 R4, P0, R2, R4, RZ ;  /* 0x0000000402047210 */ /* 0x000fc80007f1e0ff */
[----:B------:R-:W-:-:S05]  /*0080*/  LEA.HI.X.SX32 R5, R2, R5, 0x1, P0 ;  /* 0x0000000502057211 */ /* 0x000fca00000f0eff */
[----:B------:R-:W2:Y:S02]  /*0090*/  LDG.E.U8 R4, desc[UR36][R4.64] ;  /* 0x0000002404047981 */ /* 0x000ea4000c1e1100 */
[----:B--2---:R-:W-:-:S13]  /*00a0*/  ISETP.NE.AND P0, PT, R4, 0x1, PT ;  /* 0x000000010400780c */ /* 0x004fda0003f05270 */
[----:B------:R-:W-:Y:S05]  /*00b0*/  @!P0 EXIT ;  /* 0x000000000000894d */ /* 0x000fea0003800000 */
.L_x_0:
[----:B------:R-:W0:Y:S01]  /*00c0*/  LDC R9, c[0x0][0x280] ;  /* 0x0000a000ff097b82 */ /* 0x000e220000000800 */
[----:B------:R-:W-:Y:S01]  /*00d0*/  IABS R7, R2 ;  /* 0x0000000200077213 */ /* 0x000fe20000000000 */
[----:B------:R-:W-:-:S06]  /*00e0*/  HFMA2.MMA R16, -RZ, RZ, 0, 0 ;  /* 0x00000000ff107435 */ /* 0x000fcc00000001ff */
[----:B------:R-:W1:Y:S08]  /*00f0*/  LDC.64 R10, c[0x0][0x2f0] ;  /* 0x0000bc00ff0a7b82 */ /* 0x000e700000000a00 */
[----:B------:R-:W2:Y:S01]  /*0100*/  LDC R34, c[0x0][0x29c] ;  /* 0x0000a700ff227b82 */ /* 0x000ea20000000800 */
[----:B------:R-:W3:Y:S01]  /*0110*/  S2R R84, SR_TID.X ;  /* 0x0000000000547919 */ /* 0x000ee20000002100 */
[----:B------:R-:W-:Y:S01]  /*0120*/  ULDC UR5, c[0x0][0x288] ;  /* 0x0000a20000057ab9 */ /* 0x000fe20000000800 */
[----:B------:R-:W-:-:S02]  /*0130*/  LOP3.LUT R27, R27, 0xfffffffe, RZ, 0xc0, !PT ;  /* 0xfffffffe1b1b7812 */ /* 0x000fc400078ec0ff */
[----:B0-----:R-:W-:Y:S01]  /*0140*/  IABS R6, R9 ;  /* 0x0000000900067213 */ /* 0x001fe20000000000 */
[----:B------:R-:W0:Y:S02]  /*0150*/  S2R R19, SR_CTAID.X ;  /* 0x0000000000137919 */ /* 0x000e240000002500 */
[----:B------:R-:W4:Y:S01]  /*0160*/  S2UR UR38, SR_CgaCtaId ;  /* 0x00000000002679c3 */ /* 0x000f220000008800 */
[----:B------:R-:W3:Y:S01]  /*0170*/  I2F.RP R0, R6 ;  /* 0x0000000600007306 */ /* 0x000ee20000209400 */
[----:B-1----:R-:W-:-:S06]  /*0180*/  ISETP.NE.U32.AND P0, PT, R10, RZ, PT ;  /* 0x000000ff0a00720c */ /* 0x002fcc0003f05070 */
[----:B------:R-:W1:Y:S01]  /*0190*/  LDC.64 R12, c[0x0][0x2a8] ;  /* 0x0000aa00ff0c7b82 */ /* 0x000e620000000a00 */
[----:B------:R-:W-:-:S04]  /*01a0*/  ISETP.NE.AND.EX P0, PT, R11, RZ, PT, P0 ;  /* 0x000000ff0b00720c */ /* 0x000fc80003f05300 */
[----:B--2---:R-:W-:Y:S01]  /*01b0*/  ISETP.EQ.AND P3, PT, R34, RZ, P0 ;  /* 0x000000ff2200720c */ /* 0x004fe20000762270 */
[----:B---3--:R-:W2:Y:S01]  /*01c0*/  MUFU.RCP R0, R0 ;  /* 0x0000000000007308 */ /* 0x008ea20000001000 */
[----:B------:R-:W-:Y:S01]  /*01d0*/  UMOV UR4, 0x400 ;  /* 0x0000040000047882 */ /* 0x000fe20000000000 */
[----:B------:R-:W-:Y:S01]  /*01e0*/  BSSY B0, `(.L_x_1) ;  /* 0x0000045000007945 */ /* 0x000fe20003800000 */
[----:B------:R-:W-:Y:S01]  /*01f0*/  CS2R R32, SRZ ;  /* 0x0000000000207805 */ /* 0x000fe2000001ff00 */
[----:B------:R-:W-:-:S08]  /*0200*/  IMAD.SHL.U32 R14, R84, 0x4, RZ ;  /* 0x00000004540e7824 */ /* 0x000fd000078e00ff */
[----:B------:R-:W-:Y:S02]  /*0210*/  @P3 LOP3.LUT R27, R27, 0x1, RZ, 0xfc, !PT ;  /* 0x000000011b1b3812 */ /* 0x000fe400078efcff */
[----:B--2---:R-:W-:-:S04]  /*0220*/  IADD3 R4, R0, 0xffffffe, RZ ;  /* 0x0ffffffe00047810 */ /* 0x004fc80007ffe0ff */
[----:B------:R2:W3:Y:S02]  /*0230*/  F2I.FTZ.U32.TRUNC.NTZ R5, R4 ;  /* 0x0000000400057305 */ /* 0x0004e4000021f000 */
[----:B--2---:R-:W-:Y:S01]  /*0240*/  IMAD.MOV.U32 R4, RZ, RZ, RZ ;  /* 0x000000ffff047224 */ /* 0x004fe200078e00ff */
[----:B---3--:R-:W-:-:S05]  /*0250*/  IADD3 R3, RZ, -R5, RZ ;  /* 0x80000005ff037210 */ /* 0x008fca0007ffe0ff */
[----:B------:R-:W-:-:S04]  /*0260*/  IMAD R3, R3, R6, RZ ;  /* 0x0000000603037224 */ /* 0x000fc800078e02ff */
[----:B------:R-:W-:Y:S01]  /*0270*/  IMAD.HI.U32 R5, R5, R3, R4 ;  /* 0x0000000305057227 */ /* 0x000fe200078e0004 */
[----:B------:R-:W-:-:S05]  /*0280*/  MOV R3, R7 ;  /* 0x0000000700037202 */ /* 0x000fca0000000f00 */
[----:B------:R-:W-:-:S05]  /*0290*/  IMAD.HI.U32 R0, R5, R3, RZ ;  /* 0x0000000305007227 */ /* 0x000fca00078e00ff */
[----:B------:R-:W-:-:S05]  /*02a0*/  IADD3 R4, -R0, RZ, RZ ;  /* 0x000000ff00047210 */ /* 0x000fca0007ffe1ff */
[C---:B------:R-:W-:Y:S02]  /*02b0*/  IMAD R3, R6.reuse, R4, R3 ;  /* 0x0000000406037224 */ /* 0x040fe400078e0203 */
[----:B------:R-:W2:Y:S03]  /*02c0*/  LDC.64 R4, c[0x0][0x328] ;  /* 0x0000ca00ff047b82 */ /* 0x000ea60000000a00 */
[----:B------:R-:W-:-:S13]  /*02d0*/  ISETP.GT.U32.AND P1, PT, R6, R3, PT ;  /* 0x000000030600720c */ /* 0x000fda0003f24070 */
[----:B------:R-:W-:Y:S01]  /*02e0*/  @!P1 IMAD.IADD R3, R3, 0x1, -R6 ;  /* 0x0000000103039824 */ /* 0x000fe200078e0a06 */
[----:B------:R-:W-:Y:S02]  /*02f0*/  @!P1 IADD3 R0, R0, 0x1, RZ ;  /* 0x0000000100009810 */ /* 0x000fe40007ffe0ff */
[----:B------:R-:W-:Y:S02]  /*0300*/  ISETP.NE.AND P1, PT, R9, RZ, PT ;  /* 0x000000ff0900720c */ /* 0x000fe40003f25270 */
[----:B------:R-:W-:Y:S02]  /*0310*/  ISETP.GE.U32.AND P0, PT, R3, R6, PT ;  /* 0x000000060300720c */ /* 0x000fe40003f06070 */
[----:B------:R-:W3:Y:S01]  /*0320*/  @P3 LDC.64 R6, c[0x0][0x2f0] ;  /* 0x0000bc00ff063b82 */ /* 0x000ee20000000a00 */
[C---:B------:R-:W-:Y:S01]  /*0330*/  LOP3.LUT R3, R2.reuse, R9, RZ, 0x3c, !PT ;  /* 0x0000000902037212 */ /* 0x040fe200078e3cff */
[----:B--2---:R-:W-:-:S03]  /*0340*/  IMAD.WIDE R4, R2, 0x4, R4 ;  /* 0x0000000402047825 */ /* 0x004fc600078e0204 */
[----:B------:R-:W-:-:S06]  /*0350*/  ISETP.GE.AND P2, PT, R3, RZ, PT ;  /* 0x000000ff0300720c */ /* 0x000fcc0003f46270 */
[----:B------:R-:W-:Y:S01]  /*0360*/  @P0 IADD3 R0, R0, 0x1, RZ ;  /* 0x0000000100000810 */ /* 0x000fe20007ffe0ff */
[----:B0-----:R-:W-:Y:S01]  /*0370*/  IMAD R18, R2, UR5, R19 ;  /* 0x0000000502127c24 */ /* 0x001fe2000f8e0213 */
[----:B------:R-:W-:Y:S01]  /*0380*/  UIADD3 UR4, UR4, 0x240, URZ ;  /* 0x0000024004047890 */ /* 0x000fe2000fffe03f */
[----:B------:R0:W5:Y:S02]  /*0390*/  LDG.E R17, desc[UR36][R4.64] ;  /* 0x0000002404117981 */ /* 0x000164000c1e1900 */
[----:B------:R-:W-:Y:S02]  /*03a0*/  IMAD.MOV.U32 R39, RZ, RZ, R0 ;  /* 0x000000ffff277224 */ /* 0x000fe400078e0000 */
[----:B------:R-:W0:Y:S03]  /*03b0*/  LDC R0, c[0x0][0x278] ;  /* 0x00009e00ff007b82 */ /* 0x000e260000000800 */
[----:B------:R-:W-:-:S02]  /*03c0*/  @!P2 IADD3 R39, -R39, RZ, RZ ;  /* 0x000000ff2727a210 */ /* 0x000fc40007ffe1ff */
[----:B------:R-:W-:-:S05]  /*03d0*/  @!P1 LOP3.LUT R39, RZ, R9, RZ, 0x33, !PT ;  /* 0x00000009ff279212 */ /* 0x000fca00078e33ff */
[----:B---3--:R-:W-:-:S05]  /*03e0*/  @P3 IMAD.WIDE R6, R39, 0x4, R6 ;  /* 0x0000000427063825 */ /* 0x008fca00078e0206 */
[----:B------:R2:W5:Y:S01]  /*03f0*/  @P3 LDG.E R16, desc[UR36][R6.64] ;  /* 0x0000002406103981 */ /* 0x000562000c1e1900 */
[----:B------:R-:W-:Y:S01]  /*0400*/  ISETP.GT.AND P0, PT, R84, 0x17, PT ;  /* 0x000000175400780c */ /* 0x000fe20003f04270 */
[----:B------:R-:W-:Y:S02]  /*0410*/  IMAD R3, R19, 0x60, RZ ;  /* 0x0000006013037824 */ /* 0x000fe400078e02ff */
[----:B------:R-:W-:Y:S01]  /*0420*/  IMAD R216, R18, 0x60, RZ ;  /* 0x0000006012d87824 */ /* 0x000fe200078e02ff */
[----:B----4-:R-:W-:Y:S01]  /*0430*/  ULEA UR38, UR38, UR4, 0x18 ;  /* 0x0000000426267291 */ /* 0x010fe2000f8ec03f */
[----:B0-----:R-:W-:Y:S01]  /*0440*/  IMAD R5, R2, R0, R3 ;  /* 0x0000000002057224 */ /* 0x001fe200078e0203 */
[----:B------:R-:W-:-:S04]  /*0450*/  ISETP.NE.AND P1, PT, R0, RZ, PT ;  /* 0x000000ff0000720c */ /* 0x000fc80003f25270 */
[----:B------:R-:W-:-:S03]  /*0460*/  SEL R0, R216, R5, !P1 ;  /* 0x00000005d8007207 */ /* 0x000fc60004800000 */
[----:B-12---:R-:W-:Y:S06]  /*0470*/  @P0 BRA `(.L_x_2) ;  /* 0x00000000006c0947 */ /* 0x006fec0003800000 */
[----:B------:R-:W0:Y:S01]  /*0480*/  LDC R4, c[0x0][0x308] ;  /* 0x0000c200ff047b82 */ /* 0x000e220000000800 */
[----:B------:R-:W-:Y:S02]  /*0490*/  IADD3 R7, R0, R14, RZ ;  /* 0x0000000e00077210 */ /* 0x000fe40007ffe0ff */
[----:B0-----:R-:W-:-:S13]  /*04a0*/  ISETP.NE.AND P1, PT, R4, 0x2, PT ;  /* 0x000000020400780c */ /* 0x001fda0003f25270 */
[----:B------:R-:W0:Y:S02]  /*04b0*/  @P1 LDC.64 R4, c[0x0][0x218] ;  /* 0x00008600ff041b82 */ /* 0x000e240000000a00 */
[----:B0-----:R-:W-:-:S05]  /*04c0*/  @P1 IMAD.WIDE R4, R7, 0x2, R4 ;  /* 0x0000000207041825 */ /* 0x001fca00078e0204 */
[----:B------:R0:W5:Y:S01]  /*04d0*/  @P1 LDG.E.64 R32, desc[UR36][R4.64] ;  /* 0x0000002404201981 */ /* 0x000162000c1e1b00 */
[----:B------:R-:W-:Y:S05]  /*04e0*/  @P1 BRA `(.L_x_2) ;  /* 0x0000000000501947 */ /* 0x000fea0003800000 */
[----:B------:R-:W-:Y:S02]  /*04f0*/  ULDC.64 UR6, c[0x0][0x218] ;  /* 0x0000860000067ab9 */ /* 0x000fe40000000a00 */
[----:B------:R-:W-:-:S04]  /*0500*/  IADD3 R6, P1, R7, UR6, RZ ;  /* 0x0000000607067c10 */ /* 0x000fc8000ff3e0ff */
[----:B------:R-:W-:Y:S01]  /*0510*/  LEA.HI.X.SX32 R7, R7, UR7, 0x1, P1 ;  /* 0x0000000707077c11 */ /* 0x000fe200088f0eff */
[----:B0-----:R-:W0:Y:S04]  /*0520*/  LDC.64 R4, c[0x0][0x2f8] ;  /* 0x0000be00ff047b82 */ /* 0x001e280000000a00 */
[----:B------:R-:W2:Y:S04]  /*0530*/  LDG.E R6, desc[UR36][R6.64] ;  /* 0x0000002406067981 */ /* 0x000ea8000c1e1900 */
[----:B0-----:R-:W3:Y:S01]  /*0540*/  LDG.E R5, desc[UR36][R4.64] ;  /* 0x0000002404057981 */ /* 0x001ee2000c1e1900 */
[----:B--2---:R-:W-:Y:S01]  /*0550*/  PRMT R0, R6, 0x9910, RZ ;  /* 0x0000991006007816 */ /* 0x004fe200000000ff */
[----:B------:R-:W3:Y:S01]  /*0560*/  I2F.S8 R10, R6 ;  /* 0x00000006000a7306 */ /* 0x000ee20000001400 */
[----:B------:R-:W-:-:S02]  /*0570*/  SHF.R.U32.HI R8, RZ, 0x10, R6 ;  /* 0x00000010ff087819 */ /* 0x000fc40000011606 */
[----:B------:R-:W-:Y:S02]  /*0580*/  SHF.R.U32.HI R9, RZ, 0x18, R6 ;  /* 0x00000018ff097819 */ /* 0x000fe40000011606 */
[----:B------:R-:W-:-:S03]  /*0590*/  SHF.R.S32.HI R0, RZ, 0x8, R0 ;  /* 0x00000008ff007819 */ /* 0x000fc60000011400 */
[----:B------:R-:W0:Y:S08]  /*05a0*/  I2F.S8 R8, R8 ;  /* 0x0000000800087306 */ /* 0x000e300000001400 */
[----:B------:R-:W1:Y:S01]  /*05b0*/  I2F.S8 R9, R9 ;  /* 0x0000000900097306 */ /* 0x000e620000001400 */
[-C--:B---3--:R-:W-:Y:S01]  /*05c0*/  FMUL.FTZ R10, R10, R5.reuse ;  /* 0x000000050a0a7220 */ /* 0x088fe20000410000 */
[----:B0----5:R-:W-:-:S06]  /*05d0*/  FMUL.FTZ R33, R8, R5 ;  /* 0x0000000508217220 */ /* 0x021fcc0000410000 */
[----:B------:R-:W0:Y:S01]  /*05e0*/  I2F.S16 R0, R0 ;  /* 0x0000000000007306 */ /* 0x000e220000101400 */
[----:B-1----:R-:W-:-:S05]  /*05f0*/  FMUL.FTZ R4, R9, R5 ;  /* 0x0000000509047220 */ /* 0x002fca0000410000 */
[----:B------:R-:W-:Y:S01]  /*0600*/  F2FP.F16.F32.PACK_AB R33, R4, R33 ;  /* 0x000000210421723e */ /* 0x000fe200000000ff */
[----:B0-----:R-:W-:-:S05]  /*0610*/  FMUL.FTZ R5, R0, R5 ;  /* 0x0000000500057220 */ /* 0x001fca0000410000 */
[----:B------:R-:W-:-:S07]  /*0620*/  F2FP.F16.F32.PACK_AB R32, R5, R10 ;  /* 0x0000000a0520723e */ /* 0x000fce00000000ff */
.L_x_2:
[----:B------:R-:W-:Y:S05]  /*0630*/  BSYNC B0 ;  /* 0x0000000000007941 */ /* 0x000fea0003800000 */
.L_x_1:
[----:B------:R-:W1:Y:S01]  /*0640*/  LDC R25, c[0x0][0x284] ;  /* 0x0000a100ff197b82 */ /* 0x000e620000000800 */
[C---:B------:R-:W-:Y:S01]  /*0650*/  LEA.HI R0, R84.reuse, R84, RZ, 0x1 ;  /* 0x0000005454007211 */ /* 0x040fe200078f08ff */
[----:B------:R-:W-:Y:S01]  /*0660*/  ULDC.64 UR6, c[0x0][0x220] ;  /* 0x0000880000067ab9 */ /* 0x000fe20000000a00 */
[----:B------:R-:W-:Y:S01]  /*0670*/  ISETP.LT.AND P2, PT, R84, 0x20, P3 ;  /* 0x000000205400780c */ /* 0x000fe20001f41270 */
[----:B------:R-:W-:Y:S01]  /*0680*/  HFMA2.MMA R23, -RZ, RZ, 0, 0 ;  /* 0x00000000ff177435 */ /* 0x000fe200000001ff */
[----:B------:R-:W-:Y:S02]  /*0690*/  LOP3.LUT R7, R0, 0x3ffffffe, RZ, 0xc0, !PT ;  /* 0x3ffffffe00077812 */ /* 0x000fe400078ec0ff */
[----:B------:R-:W-:Y:S02]  /*06a0*/  CS2R R28, SRZ ;  /* 0x00000000001c7805 */ /* 0x000fe4000001ff00 */
[----:B------:R-:W-:Y:S01]  /*06b0*/  ISETP.NE.U32.AND P3, PT, R12, RZ, PT ;  /* 0x000000ff0c00720c */ /* 0x000fe20003f65070 */
[----:B0-----:R-:W0:Y:S01]  /*06c0*/  @!P0 LDC.64 R4, c[0x0][0x248] ;  /* 0x00009200ff048b82 */ /* 0x001e220000000a00 */
[----:B------:R-:W-:Y:S01]  /*06d0*/  SHF.L.U32 R0, R0, 0x2, RZ ;  /* 0x0000000200007819 */ /* 0x000fe200000006ff */
[----:B------:R-:W-:Y:S01]  /*06e0*/  IMAD.IADD R7, R84, 0x1, -R7 ;  /* 0x0000000154077824 */ /* 0x000fe200078e0a07 */
[----:B------:R-:W-:-:S02]  /*06f0*/  ISETP.NE.AND.EX P3, PT, R13, RZ, PT, P3 ;  /* 0x000000ff0d00720c */ /* 0x000fc40003f65330 */
[----:B------:R-:W-:Y:S02]  /*0700*/  CS2R R20, SRZ ;  /* 0x0000000000147805 */ /* 0x000fe4000001ff00 */
[----:B------:R-:W-:Y:S02]  /*0710*/  LOP3.LUT R35, R0, 0xfffffff8, RZ, 0xc0, !PT ;  /* 0xfffffff800237812 */ /* 0x000fe400078ec0ff */
[----:B-----5:R-:W-:Y:S01]  /*0720*/  IADD3 R22, R17, -0x1, RZ ;  /* 0xffffffff11167810 */ /* 0x020fe20007ffe0ff */
[----:B------:R-:W2:Y:S01]  /*0730*/  @P2 LDC.64 R8, c[0x0][0x2e0] ;  /* 0x0000b800ff082b82 */ /* 0x000ea20000000a00 */
[----:B------:R-:W-:Y:S01]  /*0740*/  SHF.L.U32 R37, R7, 0x2, RZ ;  /* 0x0000000207257819 */ /* 0x000fe200000006ff */
[----:B------:R-:W-:Y:S01]  /*0750*/  IMAD.IADD R35, R216, 0x1, R35 ;  /* 0x00000001d8237824 */ /* 0x000fe200078e0223 */
[----:B------:R-:W-:Y:S02]  /*0760*/  SHF.R.S32.HI R15, RZ, 0x1f, R2 ;  /* 0x0000001fff0f7819 */ /* 0x000fe40000011402 */
[----:B------:R-:W-:-:S02]  /*0770*/  @!P0 LEA R0, R22, R37, 0x3 ;  /* 0x0000002516008211 */ /* 0x000fc400078e18ff */
[----:B------:R-:W-:Y:S02]  /*0780*/  ISETP.EQ.U32.AND P1, PT, RZ, UR6, PT ;  /* 0x00000006ff007c0c */ /* 0x000fe4000bf22070 */
[----:B------:R-:W-:Y:S01]  /*0790*/  @P3 LEA R10, P4, R2, R12, 0x2 ;  /* 0x0000000c020a3211 */ /* 0x000fe200078810ff */
[----:B-1----:R-:W-:Y:S01]  /*07a0*/  @!P0 IMAD R11, R35, R25, R0 ;  /* 0x00000019230b8224 */ /* 0x002fe200078e0200 */
[----:B------:R-:W-:-:S03]  /*07b0*/  ISETP.EQ.OR.EX P1, PT, RZ, UR7, P0, P1 ;  /* 0x00000007ff007c0c */ /* 0x000fc60008722710 */
[----:B0-----:R-:W-:Y:S01]  /*07c0*/  @!P0 IMAD.WIDE R4, R11, 0x2, R4 ;  /* 0x000000020b048825 */ /* 0x001fe200078e0204 */
[----:B------:R-:W-:-:S03]  /*07d0*/  @P3 LEA.HI.X R11, R2, R13, R15, 0x2, P4 ;  /* 0x0000000d020b3211 */ /* 0x000fc600020f140f */
[----:B------:R-:W-:Y:S01]  /*07e0*/  @P2 IMAD R13, R16, UR5, R19 ;  /* 0x00000005100d2c24 */ /* 0x000fe2000f8e0213 */
[----:B------:R-:W5:Y:S01]  /*07f0*/  @!P0 LDG.E.64 R28, desc[UR36][R4.64] ;  /* 0x00000024041c8981 */ /* 0x000f62000c1e1b00 */
[--C-:B------:R-:W-:Y:S02]  /*0800*/  IMAD.IADD R15, R3, 0x1, R14.reuse ;  /* 0x00000001030f7824 */ /* 0x100fe400078e020e */
[----:B------:R-:W-:Y:S01]  /*0810*/  @P2 IMAD R13, R13, 0x60, R14 ;  /* 0x000000600d0d2824 */ /* 0x000fe200078e020e */
[----:B------:R-:W5:Y:S01]  /*0820*/  @P3 LDG.E R23, desc[UR36][R10.64] ;  /* 0x000000240a173981 */ /* 0x000f62000c1e1900 */
[----:B------:R-:W0:Y:S02]  /*0830*/  @!P1 LDC.64 R6, c[0x0][0x220] ;  /* 0x00008800ff069b82 */ /* 0x000e240000000a00 */
[----:B--2---:R-:W-:-:S06]  /*0840*/  @P2 IMAD.WIDE R8, R13, 0x2, R8 ;  /* 0x000000020d082825 */ /* 0x004fcc00078e0208 */
[----:B------:R-:W5:Y:S01]  /*0850*/  @P2 LDG.E.64 R8, desc[UR36][R8.64] ;  /* 0x0000002408082981 */ /* 0x000f62000c1e1b00 */
[----:B------:R-:W-:-:S04]  /*0860*/  IABS R3, R25 ;  /* 0x0000001900037213 */ /* 0x000fc80000000000 */
[----:B------:R-:W1:Y:S01]  /*0870*/  I2F.RP R0, R3 ;  /* 0x0000000300007306 */ /* 0x000e620000209400 */
[----:B------:R-:W-:Y:S01]  /*0880*/  IABS R24, R22 ;  /* 0x0000001600187213 */ /* 0x000fe20000000000 */
[----:B0-----:R-:W-:-:S06]  /*0890*/  @!P1 IMAD.WIDE R6, R15, 0x2, R6 ;  /* 0x000000020f069825 */ /* 0x001fcc00078e0206 */
[----:B-1----:R-:W0:Y:S01]  /*08a0*/  MUFU.RCP R0, R0 ;  /* 0x0000000000007308 */ /* 0x002e220000001000 */
[----:B------:R1:W5:Y:S01]  /*08b0*/  @!P1 LDG.E.64 R20, desc[UR36][R6.64] ;  /* 0x0000002406149981 */ /* 0x000362000c1e1b00 */
[----:B------:R-:W-:Y:S02]  /*08c0*/  ISETP.NE.AND P5, PT, R34, RZ, PT ;  /* 0x000000ff2200720c */ /* 0x000fe40003fa5270 */
[----:B------:R-:W-:Y:S01]  /*08d0*/  ISETP.GE.AND P4, PT, R22, RZ, PT ;  /* 0x000000ff1600720c */ /* 0x000fe20003f86270 */
[----:B-1----:R-:W1:Y:S01]  /*08e0*/  LDC R7, c[0x0][0x290] ;  /* 0x0000a400ff077b82 */ /* 0x002e620000000800 */
[----:B0-----:R-:W-:-:S04]  /*08f0*/  IADD3 R12, R0, 0xffffffe, RZ ;  /* 0x0ffffffe000c7810 */ /* 0x001fc80007ffe0ff */
[----:B------:R0:W2:Y:S02]  /*0900*/  F2I.FTZ.U32.TRUNC.NTZ R13, R12 ;  /* 0x0000000c000d7305 */ /* 0x0000a4000021f000 */
[----:B0-----:R-:W-:Y:S01]  /*0910*/  IMAD.MOV.U32 R12, RZ, RZ, RZ ;  /* 0x000000ffff0c7224 */ /* 0x001fe200078e00ff */
[----:B--2---:R-:W-:-:S05]  /*0920*/  IADD3 R10, RZ, -R13, RZ ;  /* 0x8000000dff0a7210 */ /* 0x004fca0007ffe0ff */
[----:B------:R-:W-:-:S04]  /*0930*/  IMAD R5, R10, R3, RZ ;  /* 0x000000030a057224 */ /* 0x000fc800078e02ff */
[----:B------:R-:W-:-:S06]  /*0940*/  IMAD.HI.U32 R13, R13, R5, R12 ;  /* 0x000000050d0d7227 */ /* 0x000fcc00078e000c */
[----:B------:R-:W-:-:S05]  /*0950*/  IMAD.HI.U32 R13, R13, R24, RZ ;  /* 0x000000180d0d7227 */ /* 0x000fca00078e00ff */
[----:B------:R-:W-:-:S05]  /*0960*/  IADD3 R13, -R13, RZ, RZ ;  /* 0x000000ff0d0d7210 */ /* 0x000fca0007ffe1ff */
[----:B------:R-:W-:-:S05]  /*0970*/  IMAD R24, R3, R13, R24 ;  /* 0x0000000d03187224 */ /* 0x000fca00078e0218 */
[----:B------:R-:W-:-:S13]  /*0980*/  ISETP.GT.U32.AND P1, PT, R3, R24, PT ;  /* 0x000000180300720c */ /* 0x000fda0003f24070 */
[----:B------:R-:W-:-:S04]  /*0990*/  @!P1 IADD3 R24, R24, -R3, RZ ;  /* 0x8000000318189210 */ /* 0x000fc80007ffe0ff */
[----:B------:R-:W-:Y:S02]  /*09a0*/  ISETP.GT.U32.AND P3, PT, R3, R24, PT ;  /* 0x000000180300720c */ /* 0x000fe40003f64070 */
[C---:B------:R-:W-:Y:S02]  /*09b0*/  ISETP.NE.AND P1, PT, R25.reuse, RZ, PT ;  /* 0x000000ff1900720c */ /* 0x040fe40003f25270 */
[----:B------:R-:W-:Y:S02]  /*09c0*/  IADD3 R0, R25, 0x4, RZ ;  /* 0x0000000419007810 */ /* 0x000fe40007ffe0ff */
[----:B------:R-:W-:-:S07]  /*09d0*/  CS2R R30, SRZ ;  /* 0x00000000001e7805 */ /* 0x000fce000001ff00 */
[----:B------:R-:W-:Y:S01]  /*09e0*/  @!P3 IMAD.IADD R24, R24, 0x1, -R3 ;  /* 0x000000011818b824 */ /* 0x000fe200078e0a03 */
[----:B------:R-:W-:-:S04]  /*09f0*/  SHF.R.S32.HI R3, RZ, 0x1f, R0 ;  /* 0x0000001fff037819 */ /* 0x000fc80000011400 */
[----:B------:R-:W-:Y:S02]  /*0a00*/  @!P4 IADD3 R24, -R24, RZ, RZ ;  /* 0x000000ff1818c210 */ /* 0x000fe40007ffe1ff */
[----:B------:R-:W-:Y:S02]  /*0a10*/  LEA.HI R3, R3, R0, RZ, 0x2 ;  /* 0x0000000003037211 */ /* 0x000fe400078f10ff */
[----:B------:R-:W-:Y:S02]  /*0a20*/  P2R R0, PR, RZ, 0x20 ;  /* 0x00000020ff007803 */ /* 0x000fe40000000000 */
[----:B------:R-:W-:Y:S01]  /*0a30*/  @!P1 LOP3.LUT R24, RZ, R25, RZ, 0x33, !PT ;  /* 0x00000019ff189212 */ /* 0x000fe200078e33ff */
[----:B-1----:R-:W-:Y:S06]  /*0a40*/  @P5 BRA `(.L_x_3) ;  /* 0x0000000000285947 */ /* 0x002fec0003800000 */
[----:B------:R-:W-:Y:S01]  /*0a50*/  ULDC.64 UR6, c[0x0][0x230] ;  /* 0x00008c0000067ab9 */ /* 0x000fe20000000a00 */
[----:B------:R-:W-:Y:S01]  /*0a60*/  BSSY B0, `(.L_x_3) ;  /* 0x0000008000007945 */ /* 0x000fe20003800000 */
[----:B------:R-:W-:Y:S02]  /*0a70*/  ISETP.EQ.U32.AND P1, PT, RZ, UR6, PT ;  /* 0x00000006ff007c0c */ /* 0x000fe4000bf22070 */
[----:B------:R-:W-:Y:S02]  /*0a80*/  CS2R R30, SRZ ;  /* 0x00000000001e7805 */ /* 0x000fe4000001ff00 */
[----:B------:R-:W-:-:S13]  /*0a90*/  ISETP.EQ.OR.EX P0, PT, RZ, UR7, P0, P1 ;  /* 0x00000007ff007c0c */ /* 0x000fda0008702710 */
[----:B------:R-:W-:Y:S05]  /*0aa0*/  @P0 BRA `(.L_x_4) ;  /* 0x00000000000c0947 */ /* 0x000fea0003800000 */
[----:B------:R-:W0:Y:S02]  /*0ab0*/  LDC.64 R30, c[0x0][0x230] ;  /* 0x00008c00ff1e7b82 */ /* 0x000e240000000a00 */
[----:B0-----:R-:W-:-:S06]  /*0ac0*/  IMAD.WIDE R30, R15, 0x2, R30 ;  /* 0x000000020f1e7825 */ /* 0x001fcc00078e021e */
[----:B------:R-:W5:Y:S02]  /*0ad0*/  LDG.E.64 R30, desc[UR36][R30.64] ;  /* 0x000000241e1e7981 */ /* 0x000f64000c1e1b00 */
.L_x_4:
[----:B------:R-:W-:Y:S05]  /*0ae0*/  BSYNC B0 ;  /* 0x0000000000007941 */ /* 0x000fea0003800000 */
.L_x_3:
[----:B------:R-:W-:Y:S01]  /*0af0*/  ISETP.NE.AND P1, PT, R34, RZ, PT ;  /* 0x000000ff2200720c */ /* 0x000fe20003f25270 */
[----:B------:R-:W-:Y:S01]  /*0b00*/  ULDC.U8 UR4, c[0x0][0x294] ;  /* 0x0000a50000047ab9 */ /* 0x000fe20000000000 */
[----:B------:R-:W-:Y:S01]  /*0b10*/  ISETP.GT.AND P3, PT, R7, RZ, PT ;  /* 0x000000ff0700720c */ /* 0x000fe20003f64270 */
[----:B-----5:R-:W-:Y:S01]  /*0b20*/  @!P5 HFMA2.MMA R28, R28, 1, 1, R30 ;  /* 0x3c003c001c1cd835 */ /* 0x020fe2000000001e */
[----:B------:R-:W-:Y:S01]  /*0b30*/  P2R R0, PR, RZ, 0x2 ;  /* 0x00000002ff007803 */ /* 0x000fe20000000000 */
[----:B------:R-:W-:Y:S01]  /*0b40*/  IMAD.SHL.U32 R3, R3, 0x4, RZ ;  /* 0x0000000403037824 */ /* 0x000fe200078e00ff */
[----:B------:R-:W-:Y:S01]  /*0b50*/  ISETP.NE.AND P1, PT, RZ, UR4, PT ;  /* 0x00000004ff007c0c */ /* 0x000fe2000bf25270 */
[----:B------:R-:W-:Y:S01]  /*0b60*/  @!P5 HADD2 R29, R29, R31 ;  /* 0x0000001f1d1dd230 */ /* 0x000fe20000000000 */
[----:B------:R-:W-:Y:S01]  /*0b70*/  HFMA2.MMA R33, R33, 1, 1, R21 ;  /* 0x3c003c0021217835 */ /* 0x000fe20000000015 */
[----:B------:R-:W-:Y:S01]  /*0b80*/  HADD2 R32, R32, R20 ;  /* 0x0000001420207230 */ /* 0x000fe20000000000 */
[----:B------:R-:W-:Y:S01]  /*0b90*/  LOP3.LUT R25, R3, 0xfffffff0, RZ, 0xc0, !PT ;  /* 0xfffffff003197812 */ /* 0x000fe200078ec0ff */
[----:B------:R-:W-:Y:S01]  /*0ba0*/  IMAD R86, R39, UR5, RZ ;  /* 0x0000000527567c24 */ /* 0x000fe2000f8e02ff */
[----:B------:R-:W-:Y:S01]  /*0bb0*/  ISETP.GE.AND P0, PT, R84, 0x20, PT ;  /* 0x000000205400780c */ /* 0x000fe20003f06270 */
[----:B------:R-:W-:Y:S01]  /*0bc0*/  @P2 HFMA2.MMA R29, R29, R9, -RZ ;  /* 0x000000091d1d2235 */ /* 0x000fe200001000ff */
[----:B------:R-:W-:Y:S01]  /*0bd0*/  @P2 HMUL2 R28, R28, R8 ;  /* 0x000000081c1c2232 */ /* 0x000fe20000000000 */
[----:B------:R-:W-:-:S04]  /*0be0*/  IADD3 R26, R25, UR38, RZ ;  /* 0x00000026191a7c10 */ /* 0x000fc8000fffe0ff */
[----:B------:R-:W-:Y:S06]  /*0bf0*/  @!P1 BRA P3, `(.L_x_5) ;  /* 0x0000000c00309947 */ /* 0x000fec0001800000 */
[----:B------:R-:W-:-:S13]  /*0c00*/  ISETP.LT.OR P1, PT, R7, 0x1, !P1 ;  /* 0x000000010700780c */ /* 0x000fda0004f21670 */
[----:B------:R-:W-:Y:S05]  /*0c10*/  @P1 BRA `(.L_x_6) ;  /* 0x0000001000981947 */ /* 0x000fea0003800000 */
[----:B------:R-:W-:Y:S02]  /*0c20*/  LEA.HI R0, R7, R7, RZ, 0x1 ;  /* 0x0000000707007211 */ /* 0x000fe400078f08ff */
[----:B------:R-:W-:Y:S02]  /*0c30*/  IABS R8, R14 ;  /* 0x0000000e00087213 */ /* 0x000fe40000000000 */
[----:B------:R-:W-:-:S04]  /*0c40*/  SHF.R.S32.HI R39, RZ, 0x1, R0 ;  /* 0x00000001ff277819 */ /* 0x000fc80000011400 */
[-C--:B------:R-:W-:Y:S02]  /*0c50*/  IABS R3, R39.reuse ;  /* 0x0000002700037213 */ /* 0x080fe40000000000 */
[----:B------:R-:W-:Y:S02]  /*0c60*/  IABS R10, R39 ;  /* 0x00000027000a7213 */ /* 0x000fe40000000000 */
[----:B------:R-:W0:Y:S08]  /*0c70*/  I2F.RP R0, R3 ;  /* 0x0000000300007306 */ /* 0x000e300000209400 */
[----:B0-----:R-:W0:Y:S02]  /*0c80*/  MUFU.RCP R0, R0 ;  /* 0x0000000000007308 */ /* 0x001e240000001000 */
[----:B0-----:R-:W-:Y:S01]  /*0c90*/  IADD3 R4, R0, 0xffffffe, RZ ;  /* 0x0ffffffe00047810 */ /* 0x001fe20007ffe0ff */
[----:B------:R-:W-:-:S05]  /*0ca0*/  IMAD.MOV R0, RZ, RZ, -R10 ;  /* 0x000000ffff007224 */ /* 0x000fca00078e0a0a */
[----:B------:R0:W1:Y:S02]  /*0cb0*/  F2I.FTZ.U32.TRUNC.NTZ R5, R4 ;  /* 0x0000000400057305 */ /* 0x000064000021f000 */
[----:B0-----:R-:W-:Y:S01]  /*0cc0*/  HFMA2.MMA R4, -RZ, RZ, 0, 0 ;  /* 0x00000000ff047435 */ /* 0x001fe200000001ff */
[----:B-1----:R-:W-:-:S04]  /*0cd0*/  IMAD.MOV R6, RZ, RZ, -R5 ;  /* 0x000000ffff067224 */ /* 0x002fc800078e0a05 */
[----:B------:R-:W-:Y:S01]  /*0ce0*/  IMAD R9, R6, R3, RZ ;  /* 0x0000000306097224 */ /* 0x000fe200078e02ff */
[----:B------:R-:W-:-:S04]  /*0cf0*/  MOV R6, R8 ;  /* 0x0000000800067202 */ /* 0x000fc80000000f00 */
[----:B------:R-:W-:-:S06]  /*0d00*/  IMAD.HI.U32 R5, R5, R9, R4 ;  /* 0x0000000905057227 */ /* 0x000fcc00078e0004 */
[----:B------:R-:W-:-:S04]  /*0d10*/  IMAD.HI.U32 R5, R5, R6, RZ ;  /* 0x0000000605057227 */ /* 0x000fc800078e00ff */
[----:B------:R-:W-:-:S05]  /*0d20*/  IMAD R0, R5, R0, R6 ;  /* 0x0000000005007224 */ /* 0x000fca00078e0206 */
[----:B------:R-:W-:-:S13]  /*0d30*/  ISETP.GT.U32.AND P3, PT, R3, R0, PT ;  /* 0x000000000300720c */ /* 0x000fda0003f64070 */
[-C--:B------:R-:W-:Y:S02]  /*0d40*/  @!P3 IADD3 R0, R0, -R3.reuse, RZ ;  /* 0x800000030000b210 */ /* 0x080fe40007ffe0ff */
[----:B------:R-:W-:Y:S02]  /*0d50*/  @!P3 IADD3 R5, R5, 0x1, RZ ;  /* 0x000000010505b810 */ /* 0x000fe40007ffe0ff */
[----:B------:R-:W-:Y:S02]  /*0d60*/  ISETP.GE.U32.AND P1, PT, R0, R3, PT ;  /* 0x000000030000720c */ /* 0x000fe40003f26070 */
[----:B------:R-:W-:Y:S02]  /*0d70*/  LOP3.LUT R0, R14, R39, RZ, 0x3c, !PT ;  /* 0x000000270e007212 */ /* 0x000fe400078e3cff */
[----:B------:R-:W-:Y:S02]  /*0d80*/  ISETP.NE.AND P3, PT, R39, RZ, PT ;  /* 0x000000ff2700720c */ /* 0x000fe40003f65270 */
[----:B------:R-:W-:-:S07]  /*0d90*/  ISETP.GE.AND P2, PT, R0, RZ, PT ;  /* 0x000000ff0000720c */ /* 0x000fce0003f46270 */
[----:B------:R-:W-:Y:S01]  /*0da0*/  @P1 VIADD R5, R5, 0x1 ;  /* 0x0000000105051836 */ /* 0x000fe20000000000 */
[----:B------:R-:W-:Y:S02]  /*0db0*/  ISETP.LT.AND P1, PT, R14, R7, !P0 ;  /* 0x000000070e00720c */ /* 0x000fe40004721270 */
[----:B------:R-:W-:Y:S02]  /*0dc0*/  LOP3.LUT P0, RZ, R39, 0x3, RZ, 0xc0, !PT ;  /* 0x0000000327ff7812 */ /* 0x000fe4000780c0ff */
[----:B------:R-:W-:Y:S02]  /*0dd0*/  MOV R36, R5 ;  /* 0x0000000500247202 */ /* 0x000fe40000000f00 */
[----:B------:R-:W-:Y:S02]  /*0de0*/  P2R R40, PR, RZ, 0x2 ;  /* 0x00000002ff287803 */ /* 0x000fe40000000000 */
[----:B------:R-:W-:Y:S02]  /*0df0*/  @!P2 IADD3 R36, -R36, RZ, RZ ;  /* 0x000000ff2424a210 */ /* 0x000fe40007ffe1ff */
[----:B------:R-:W-:-:S05]  /*0e00*/  @!P3 LOP3.LUT R36, RZ, R39, RZ, 0x33, !PT ;  /* 0x00000027ff24b212 */ /* 0x000fca00078e33ff */
[----:B------:R-:W-:-:S04]  /*0e10*/  IMAD.MOV R0, RZ, RZ, -R36 ;  /* 0x000000ffff007224 */ /* 0x000fc800078e0a24 */
[----:B------:R-:W-:Y:S01]  /*0e20*/  IMAD R38, R39, R0, R14 ;  /* 0x0000000027267224 */ /* 0x000fe200078e020e */
[----:B------:R-:W-:Y:S06]  /*0e30*/  @!P0 BRA `(.L_x_7) ;  /* 0x0000000000408947 */ /* 0x000fec0003800000 */
[----:B------:R-:W-:Y:S01]  /*0e40*/  MOV R0, 0x0 ;  /* 0x0000000000007802 */ /* 0x000fe20000000f00 */
[----:B------:R-:W-:Y:S01]  /*0e50*/  ULDC.64 UR4, c[0x4][0xc8] ;  /* 0x0100320000047ab9 */ /* 0x000fe20000000a00 */
[----:B------:R-:W-:Y:S01]  /*0e60*/  ULDC.64 UR6, c[0x4][0xc0] ;  /* 0x0100300000067ab9 */ /* 0x000fe20000000a00 */
[----:B------:R-:W-:Y:S01]  /*0e70*/  MOV R4, UR4 ;  /* 0x0000000400047c02 */ /* 0x000fe20008000f00 */
[----:B------:R0:W1:Y:S01]  /*0e80*/  LDC.64 R14, c[0x4][R0] ;  /* 0x01000000000e7b82 */ /* 0x0000620000000a00 */
[----:B------:R-:W-:Y:S01]  /*0e90*/  MOV R5, UR5 ;  /* 0x0000000500057c02 */ /* 0x000fe20008000f00 */
[----:B------:R-:W-:Y:S01]  /*0ea0*/  ULDC.64 UR4, c[0x4][0xd0] ;  /* 0x0100340000047ab9 */ /* 0x000fe20000000a00 */
[----:B------:R-:W-:Y:S01]  /*0eb0*/  MOV R10, UR6 ;  /* 0x00000006000a7c02 */ /* 0x000fe20008000f00 */
[----:B------:R-:W-:Y:S01]  /*0ec0*/  IMAD.U32 R6, RZ, RZ, UR4 ;  /* 0x00000004ff067e24 */ /* 0x000fe2000f8e00ff */
[----:B------:R-:W-:Y:S01]  /*0ed0*/  MOV R7, UR5 ;  /* 0x0000000500077c02 */ /* 0x000fe20008000f00 */
[----:B------:R-:W-:Y:S01]  /*0ee0*/  IMAD.U32 R11, RZ, RZ, UR7 ;  /* 0x00000007ff0b7e24 */ /* 0x000fe2000f8e00ff */
[----:B------:R-:W-:Y:S01]  /*0ef0*/  MOV R8, 0x53f ;  /* 0x0000053f00087802 */ /* 0x000fe20000000f00 */
[----:B------:R-:W-:Y:S01]  /*0f00*/  IMAD.MOV.U32 R13, RZ, RZ, RZ ;  /* 0x000000ffff0d7224 */ /* 0x000fe200078e00ff */
[----:B0-----:R-:W-:-:S07]  /*0f10*/  MOV R12, 0x1 ;  /* 0x00000001000c7802 */ /* 0x001fce0000000f00 */
[----:B------:R-:W-:-:S07]  /*0f20*/  LEPC R20, `(.L_x_7) ;  /* 0x000000001014794e */ /* 0x000fce0000000000 */
[----:B-1----:R-:W-:Y:S05]  /*0f30*/  CALL.ABS.NOINC R14 ;  /* 0x000000000e007343 */ /* 0x002fea0003c00000 */
.L_x_7:
[----:B------:R-:W0:Y:S01]  /*0f40*/  LDC R4, c[0x0][0x290] ;  /* 0x0000a400ff047b82 */ /* 0x000e220000000800 */
[----:B------:R-:W-:Y:S01]  /*0f50*/  ISETP.NE.AND P6, PT, R40, RZ, PT ;  /* 0x000000ff2800720c */ /* 0x000fe20003fc5270 */
[----:B------:R-:W-:-:S05]  /*0f60*/  IMAD R0, R39, R36, R38 ;  /* 0x0000002427007224 */ /* 0x000fca00078e0226 */
[----:B------:R-:W-:-:S04]  /*0f70*/  LEA R13, R0, UR38, 0x1 ;  /* 0x00000026000d7c11 */ /* 0x000fc8000f8e08ff */
[----:B0-----:R-:W-:-:S03]  /*0f80*/  LEA R14, R4, R13, 0x1 ;  /* 0x0000000d040e7211 */ /* 0x001fc600078e08ff */
[----:B------:R-:W-:Y:S05]  /*0f90*/  @!P6 BRA `(.L_x_8) ;  /* 0x00000000000ce947 */ /* 0x000fea0003800000 */
[----:B------:R-:W-:Y:S01]  /*0fa0*/  ISETP.NE.AND P5, PT, R34, RZ, PT ;  /* 0x000000ff2200720c */ /* 0x000fe20003fa5270 */
[----:B------:R0:W-:-:S12]  /*0fb0*/  STS.64 [R13], R32 ;  /* 0x000000200d007388 */ /* 0x0001d80000000a00 */
[----:B------:R0:W-:Y:S02]  /*0fc0*/  @!P5 STS.64 [R14], R28 ;  /* 0x0000001c0e00d388 */ /* 0x0001e40000000a00 */
.L_x_8:
[----:B------:R-:W-:Y:S05]  /*0fd0*/  WARPSYNC.ALL ;  /* 0x0000000000007948 */ /* 0x000fea0003800000 */
[----:B------:R-:W-:Y:S06]  /*0fe0*/  BAR.SYNC.DEFER_BLOCKING 0x0 ;  /* 0x0000000000007b1d */ /* 0x000fec0000010000 */
[----:B------:R-:W-:Y:S05]  /*0ff0*/  @!P6 BRA.U `(.L_x_9) ;  /* 0x00000009000ce947 */ /* 0x000fea0003800000 */
[----:B------:R-:W-:Y:S01]  /*1000*/  SHF.R.S32.HI R0, RZ, 0x1f, R4 ;  /* 0x0000001fff007819 */ /* 0x000fe20000011404 */
[----:B------:R-:W-:Y:S01]  /*1010*/  BSSY B0, `(.L_x_9) ;  /* 0x0000081000007945 */ /* 0x000fe20003800000 */
[----:B------:R-:W-:Y:S02]  /*1020*/  LEA.HI R3, R38, R38, RZ, 0x1 ;  /* 0x0000002626037211 */ /* 0x000fe400078f08ff */
[----:B------:R-:W-:Y:S02]  /*1030*/  LEA.HI R0, R0, R4, RZ, 0x2 ;  /* 0x0000000400007211 */ /* 0x000fe400078f10ff */
[----:B------:R-:W-:Y:S02]  /*1040*/  SHF.R.S32.HI R3, RZ, 0x1, R3 ;  /* 0x00000001ff037819 */ /* 0x000fe40000011403 */
[----:B------:R-:W-:-:S05]  /*1050*/  SHF.R.S32.HI R0, RZ, 0x2, R0 ;  /* 0x00000002ff007819 */ /* 0x000fca0000011400 */
[----:B------:R-:W-:Y:S01]  /*1060*/  IMAD R3, R36, R0, R3 ;  /* 0x0000000024037224 */ /* 0x000fe200078e0203 */
[----:B------:R-:W-:Y:S06]  /*1070*/  @!P6 BRA `(.L_x_10) ;  /* 0x0000000400e8e947 */ /* 0x000fec0003800000 */
[----:B------:R-:W-:Y:S01]  /*1080*/  LEA R15, R3, UR38, 0x1 ;  /* 0x00000026030f7c11 */ /* 0x000fe2000f8e08ff */
[----:B------:R-:W-:Y:S01]  /*1090*/  BSSY B1, `(.L_x_11) ;  /* 0x0000074000017945 */ /* 0x000fe20003800000 */
[----:B------:R-:W-:Y:S02]  /*10a0*/  ISETP.NE.AND P0, PT, R34, RZ, PT ;  /* 0x000000ff2200720c */ /* 0x000fe40003f05270 */
[----:B------:R-:W-:Y:S01]  /*10b0*/  LEA R20, R39, R15, 0x1 ;  /* 0x0000000f27147211 */ /* 0x000fe200078e08ff */
[----:B------:R-:W-:Y:S04]  /*10c0*/  LDS R0, [R15] ;  /* 0x000000000f007984 */ /* 0x000fe80000000800 */
[----:B0-----:R-:W0:Y:S02]  /*10d0*/  LDS R33, [R20] ;  /* 0x0000000014217984 */ /* 0x001e240000000800 */
[----:B0-----:R-:W-:-:S02]  /*10e0*/  PRMT R32, R0, 0x5410, R33 ;  /* 0x0000541000207816 */ /* 0x001fc40000000021 */
[----:B------:R-:W-:Y:S02]  /*10f0*/  PRMT R33, R0, 0x7632, R33 ;  /* 0x0000763200217816 */ /* 0x000fe40000000021 */
[----:B------:R-:W-:Y:S05]  /*1100*/  @!P0 BRA `(.L_x_12) ;  /* 0x0000000000a48947 */ /* 0x000fea0003800000 */
[----:B------:R-:W-:-:S05]  /*1110*/  LEA.HI R0, R3, R3, RZ, 0x1 ;  /* 0x0000000303007211 */ /* 0x000fca00078f08ff */
[----:B------:R-:W-:-:S05]  /*1120*/  IMAD.SHL.U32 R0, R0, 0x2, RZ ;  /* 0x0000000200007824 */ /* 0x000fca00078e00ff */
[----:B------:R-:W-:-:S04]  /*1130*/  LOP3.LUT R5, R0, 0xfffffffc, RZ, 0xc0, !PT ;  /* 0xfffffffc00057812 */ /* 0x000fc800078ec0ff */
[----:B------:R-:W-:-:S13]  /*1140*/  ISETP.GE.AND P0, PT, R5, R4, PT ;  /* 0x000000040500720c */ /* 0x000fda0003f06270 */
[----:B------:R-:W-:Y:S05]  /*1150*/  @P0 BRA `(.L_x_13) ;  /* 0x00000004009c0947 */ /* 0x000fea0003800000 */
[----:B------:R-:W-:Y:S01]  /*1160*/  I2FP.F32.S32 R0, R4 ;  /* 0x0000000400007245 */ /* 0x000fe20000201400 */
[----:B------:R-:W-:Y:S01]  /*1170*/  ULDC UR4, c[0x0][0x29c] ;  /* 0x0000a70000047ab9 */ /* 0x000fe20000000800 */
[----:B------:R-:W-:Y:S01]  /*1180*/  IADD3 R3, R5, 0x2, RZ ;  /* 0x0000000205037810 */ /* 0x000fe20007ffe0ff */
[--C-:B------:R-:W-:Y:S02]  /*1190*/  HADD2.F32 R7, -RZ, R33.reuse.H1_H1 ;  /* 0x30000021ff077230 */ /* 0x100fe40000004100 */
[----:B------:R-:W-:Y:S01]  /*11a0*/  HADD2.F32 R33, -RZ, R33.H0_H0 ;  /* 0x20000021ff217230 */ /* 0x000fe20000004100 */
[----:B------:R-:W0:Y:S01]  /*11b0*/  MUFU.RCP R0, R0 ;  /* 0x0000000000007308 */ /* 0x000e220000001000 */
[----:B------:R-:W-:-:S05]  /*11c0*/  I2FP.F32.S32 R3, R3 ;  /* 0x0000000300037245 */ /* 0x000fca0000201400 */
[----:B0-----:R-:W-:Y:S01]  /*11d0*/  FMUL.FTZ R4, R3, R0 ;  /* 0x0000000003047220 */ /* 0x001fe20000410000 */
[----:B------:R-:W-:-:S03]  /*11e0*/  I2FP.F32.S32 R3, R5 ;  /* 0x0000000500037245 */ /* 0x000fc60000201400 */
[----:B------:R-:W-:Y:S02]  /*11f0*/  FMUL.FTZ R4, R4, 13.28771209716796875 ;  /* 0x41549a7804047820 */ /* 0x000fe40000410000 */
[----:B------:R-:W-:Y:S01]  /*1200*/  FMUL.FTZ R3, R3, R0 ;  /* 0x0000000003037220 */ /* 0x000fe20000410000 */
[----:B------:R-:W-:Y:S01]  /*1210*/  I2FP.F32.S32 R0, UR4 ;  /* 0x0000000400007c45 */ /* 0x000fe20008201400 */
[----:B------:R-:W0:Y:S02]  /*1220*/  MUFU.EX2 R5, -R4 ;  /* 0x8000000400057308 */ /* 0x000e240000000800 */
[----:B------:R-:W-:-:S06]  /*1230*/  FMUL.FTZ R3, R3, 13.28771209716796875 ;  /* 0x41549a7803037820 */ /* 0x000fcc0000410000 */
[----:B------:R-:W1:Y:S01]  /*1240*/  MUFU.EX2 R3, -R3 ;  /* 0x8000000300037308 */ /* 0x000e620000000800 */
[----:B0-----:R-:W-:-:S04]  /*1250*/  FMUL.FTZ R5, R0, R5 ;  /* 0x0000000500057220 */ /* 0x001fc80000410000 */
[----:B------:R-:W-:Y:S01]  /*1260*/  FMUL.RZ R12, R5, 0.15915493667125701904 ;  /* 0x3e22f983050c7820 */ /* 0x000fe2000040c000 */
[--C-:B------:R-:W-:Y:S02]  /*1270*/  HADD2.F32 R5, -RZ, R32.reuse.H1_H1 ;  /* 0x30000020ff057230 */ /* 0x100fe40000004100 */
[----:B-1----:R-:W-:Y:S01]  /*1280*/  FMUL.FTZ R0, R0, R3 ;  /* 0x0000000300007220 */ /* 0x002fe20000410000 */
[----:B------:R-:W0:Y:S01]  /*1290*/  MUFU.COS R6, R12 ;  /* 0x0000000c00067308 */ /* 0x000e220000000000 */
[----:B------:R-:W-:Y:S02]  /*12a0*/  HADD2.F32 R3, -RZ, R32.H0_H0 ;  /* 0x20000020ff037230 */ /* 0x000fe40000004100 */
[----:B------:R-:W-:-:S05]  /*12b0*/  FMUL.RZ R10, R0, 0.15915493667125701904 ;  /* 0x3e22f983000a7820 */ /* 0x000fca000040c000 */
[----:B------:R-:W1:Y:S08]  /*12c0*/  MUFU.SIN R8, R12 ;  /* 0x0000000c00087308 */ /* 0x000e700000000400 */
[----:B------:R-:W2:Y:S01]  /*12d0*/  MUFU.SIN R4, R10 ;  /* 0x0000000a00047308 */ /* 0x000ea20000000400 */
[----:B0-----:R-:W-:-:S07]  /*12e0*/  FMUL.FTZ R11, R6, R7 ;  /* 0x00000007060b7220 */ /* 0x001fce0000410000 */
[----:B------:R-:W0:Y:S01]  /*12f0*/  MUFU.COS R0, R10 ;  /* 0x0000000a00007308 */ /* 0x000e220000000000 */
[C---:B-1----:R-:W-:Y:S01]  /*1300*/  FMUL.FTZ R9, R8.reuse, R7 ;  /* 0x0000000708097220 */ /* 0x042fe20000410000 */
[----:B------:R-:W-:-:S03]  /*1310*/  FFMA.FTZ R8, R8, R33, R11 ;  /* 0x0000002108087223 */ /* 0x000fc6000001000b */
[----:B------:R-:W-:Y:S01]  /*1320*/  FFMA.FTZ R9, R6, R33, -R9 ;  /* 0x0000002106097223 */ /* 0x000fe20000010809 */
[----:B--2---:R-:W-:-:S04]  /*1330*/  FMUL.FTZ R7, R4, R5 ;  /* 0x0000000504077220 */ /* 0x004fc80000410000 */
[----:B------:R-:W-:Y:S01]  /*1340*/  F2FP.F16.F32.PACK_AB R33, R8, R9 ;  /* 0x000000090821723e */ /* 0x000fe200000000ff */
[C---:B0-----:R-:W-:Y:S01]  /*1350*/  FMUL.FTZ R5, R0.reuse, R5 ;  /* 0x0000000500057220 */ /* 0x041fe20000410000 */
[----:B------:R-:W-:-:S03]  /*1360*/  FFMA.FTZ R7, R0, R3, -R7 ;  /* 0x0000000300077223 */ /* 0x000fc60000010807 */
[----:B------:R-:W-:-:S05]  /*1370*/  FFMA.FTZ R32, R4, R3, R5 ;  /* 0x0000000304207223 */ /* 0x000fca0000010005 */
[----:B------:R-:W-:Y:S01]  /*1380*/  F2FP.F16.F32.PACK_AB R32, R32, R7 ;  /* 0x000000072020723e */ /* 0x000fe200000000ff */
[----:B------:R-:W-:Y:S06]  /*1390*/  BRA `(.L_x_13) ;  /* 0x00000004000c7947 */ /* 0x000fec0003800000 */
.L_x_12:
[C---:B------:R-:W-:Y:S01]  /*13a0*/  LEA R12, R4.reuse, R20, 0x1 ;  /* 0x00000014040c7211 */ /* 0x040fe200078e08ff */
[----:B------:R-:W-:Y:S01]  /*13b0*/  IMAD R21, R4, 0x2, R15 ;  /* 0x0000000204157824 */ /* 0x000fe200078e020f */
[----:B------:R-:W-:Y:S01]  /*13c0*/  LEA.HI R3, R3, R3, RZ, 0x1 ;  /* 0x0000000303037211 */ /* 0x000fe200078f08ff */
[----:B------:R-:W-:Y:S02]  /*13d0*/  BSSY B2, `(.L_x_14) ;  /* 0x000003b000027945 */ /* 0x000fe40003800000 */
[----:B------:R-:W-:Y:S01]  /*13e0*/  LDS R29, [R12] ;  /* 0x000000000c1d7984 */ /* 0x000fe20000000800 */
[----:B------:R-:W-:-:S03]  /*13f0*/  SHF.L.U32 R3, R3, 0x1, RZ ;  /* 0x0000000103037819 */ /* 0x000fc600000006ff */
[----:B------:R-:W0:Y:S01]  /*1400*/  LDS R0, [R21] ;  /* 0x0000000015007984 */ /* 0x000e220000000800 */
[----:B------:R-:W-:-:S04]  /*1410*/  LOP3.LUT R3, R3, 0xfffffffc, RZ, 0xc0, !PT ;  /* 0xfffffffc03037812 */ /* 0x000fc800078ec0ff */
[----:B------:R-:W-:Y:S02]  /*1420*/  ISETP.GE.AND P0, PT, R3, R4, PT ;  /* 0x000000040300720c */ /* 0x000fe40003f06270 */
[C-C-:B0-----:R-:W-:Y:S02]  /*1430*/  PRMT R28, R0.reuse, 0x5410, R29.reuse ;  /* 0x00005410001c7816 */ /* 0x141fe4000000001d */
[----:B------:R-:W-:-:S09]  /*1440*/  PRMT R29, R0, 0x7632, R29 ;  /* 0x00007632001d7816 */ /* 0x000fd2000000001d */
[----:B------:R-:W-:Y:S05]  /*1450*/  @P0 BRA `(.L_x_15) ;  /* 0x0000000000c80947 */ /* 0x000fea0003800000 */
[----:B------:R-:W-:Y:S01]  /*1460*/  I2FP.F32.S32 R6, R4 ;  /* 0x0000000400067245 */ /* 0x000fe20000201400 */
[----:B------:R-:W-:Y:S01]  /*1470*/  ULDC UR4, c[0x0][0x29c] ;  /* 0x0000a70000047ab9 */ /* 0x000fe20000000800 */
[----:B------:R-:W-:Y:S01]  /*1480*/  IADD3 R0, R3, 0x2, RZ ;  /* 0x0000000203007810 */ /* 0x000fe20007ffe0ff */
[--C-:B------:R-:W-:Y:S01]  /*1490*/  HADD2.F32 R11, -RZ, R33.reuse.H1_H1 ;  /* 0x30000021ff0b7230 */ /* 0x100fe20000004100 */
[----:B------:R-:W0:Y:S01]  /*14a0*/  MUFU.RCP R7, R6 ;  /* 0x0000000600077308 */ /* 0x000e220000001000 */
[----:B------:R-:W-:Y:S01]  /*14b0*/  HADD2.F32 R33, -RZ, R33.H0_H0 ;  /* 0x20000021ff217230 */ /* 0x000fe20000004100 */
[----:B------:R-:W-:-:S05]  /*14c0*/  I2FP.F32.S32 R0, R0 ;  /* 0x0000000000007245 */ /* 0x000fca0000201400 */
[----:B0-----:R-:W-:-:S04]  /*14d0*/  FMUL.FTZ R0, R0, R7 ;  /* 0x0000000700007220 */ /* 0x001fc80000410000 */
[----:B------:R-:W-:Y:S01]  /*14e0*/  FMUL.FTZ R4, R0, 13.28771209716796875 ;  /* 0x41549a7800047820 */ /* 0x000fe20000410000 */
[----:B------:R-:W-:-:S03]  /*14f0*/  I2FP.F32.S32 R0, R3 ;  /* 0x0000000300007245 */ /* 0x000fc60000201400 */
[----:B------:R-:W0:Y:S02]  /*1500*/  MUFU.EX2 R5, -R4 ;  /* 0x8000000400057308 */ /* 0x000e240000000800 */
[----:B------:R-:W-:Y:S01]  /*1510*/  FMUL.FTZ R0, R0, R7 ;  /* 0x0000000700007220 */ /* 0x000fe20000410000 */
[--C-:B------:R-:W-:Y:S02]  /*1520*/  HADD2.F32 R7, -RZ, R29.reuse.H1_H1 ;  /* 0x3000001dff077230 */ /* 0x100fe40000004100 */
[----:B------:R-:W-:Y:S02]  /*1530*/  HADD2.F32 R29, -RZ, R29.H0_H0 ;  /* 0x2000001dff1d7230 */ /* 0x000fe40000004100 */
[----:B------:R-:W-:Y:S01]  /*1540*/  FMUL.FTZ R3, R0, 13.28771209716796875 ;  /* 0x41549a7800037820 */ /* 0x000fe20000410000 */
[----:B------:R-:W-:-:S04]  /*1550*/  IADD3 R0, -R23, UR4, RZ ;  /* 0x0000000417007c10 */ /* 0x000fc8000fffe1ff */
[----:B------:R-:W-:Y:S01]  /*1560*/  I2FP.F32.S32 R0, R0 ;  /* 0x0000000000007245 */ /* 0x000fe20000201400 */
[----:B------:R-:W1:Y:S04]  /*1570*/  MUFU.EX2 R3, -R3 ;  /* 0x8000000300037308 */ /* 0x000e680000000800 */
[----:B0-----:R-:W-:-:S04]  /*1580*/  FMUL.FTZ R5, R0, R5 ;  /* 0x0000000500057220 */ /* 0x001fc80000410000 */
[----:B------:R-:W-:-:S04]  /*1590*/  FMUL.RZ R10, R5, 0.15915493667125701904 ;  /* 0x3e22f983050a7820 */ /* 0x000fc8000040c000 */
[----:B------:R-:W0:Y:S01]  /*15a0*/  MUFU.SIN R6, R10 ;  /* 0x0000000a00067308 */ /* 0x000e220000000400 */
[----:B-1----:R-:W-:-:S07]  /*15b0*/  FMUL.FTZ R0, R0, R3 ;  /* 0x0000000300007220 */ /* 0x002fce0000410000 */
[----:B------:R1:W2:Y:S01]  /*15c0*/  MUFU.COS R5, R10 ;  /* 0x0000000a00057308 */ /* 0x0002a20000000000 */
[----:B------:R-:W-:-:S07]  /*15d0*/  FMUL.RZ R9, R0, 0.15915493667125701904 ;  /* 0x3e22f98300097820 */ /* 0x000fce000040c000 */
[----:B------:R-:W3:Y:S01]  /*15e0*/  MUFU.SIN R4, R9 ;  /* 0x0000000900047308 */ /* 0x000ee20000000400 */
[----:B0-----:R-:W-:Y:S01]  /*15f0*/  FMUL.FTZ R8, R11, R6 ;  /* 0x000000060b087220 */ /* 0x001fe20000410000 */
[----:B-1----:R-:W-:-:S06]  /*1600*/  FMUL.FTZ R10, R6, R7 ;  /* 0x00000007060a7220 */ /* 0x002fcc0000410000 */
[----:B------:R0:W1:Y:S01]  /*1610*/  MUFU.COS R0, R9 ;  /* 0x0000000900007308 */ /* 0x0000620000000000 */
[----:B--2---:R-:W-:Y:S01]  /*1620*/  FMUL.FTZ R3, R11, R5 ;  /* 0x000000050b037220 */ /* 0x004fe20000410000 */
[----:B------:R-:W-:Y:S01]  /*1630*/  FMUL.FTZ R7, R5, R7 ;  /* 0x0000000705077220 */ /* 0x000fe20000410000 */
[----:B------:R-:W-:Y:S01]  /*1640*/  FFMA.FTZ R8, R33, R5, -R8 ;  /* 0x0000000521087223 */ /* 0x000fe20000010808 */
[-C--:B------:R-:W-:Y:S01]  /*1650*/  FFMA.FTZ R10, R5, R29.reuse, -R10 ;  /* 0x0000001d050a7223 */ /* 0x080fe2000001080a */
[--C-:B------:R-:W-:Y:S02]  /*1660*/  HADD2.F32 R5, -RZ, R32.reuse.H1_H1 ;  /* 0x30000020ff057230 */ /* 0x100fe40000004100 */
[----:B------:R-:W-:Y:S01]  /*1670*/  FFMA.FTZ R33, R33, R6, R3 ;  /* 0x0000000621217223 */ /* 0x000fe20000010003 */
[----:B------:R-:W-:Y:S01]  /*1680*/  FFMA.FTZ R29, R6, R29, R7 ;  /* 0x0000001d061d7223 */ /* 0x000fe20000010007 */
[----:B------:R-:W-:Y:S02]  /*1690*/  HADD2.F32 R32, -RZ, R32.H0_H0 ;  /* 0x20000020ff207230 */ /* 0x000fe40000004100 */
[----:B0-----:R-:W-:-:S02]  /*16a0*/  HADD2.F32 R9, -RZ, R28.H1_H1 ;  /* 0x3000001cff097230 */ /* 0x001fc40000004100 */
[----:B---3--:R-:W-:Y:S01]  /*16b0*/  FMUL.FTZ R3, R5, R4 ;  /* 0x0000000405037220 */ /* 0x008fe20000410000 */
[----:B------:R-:W-:Y:S01]  /*16c0*/  HADD2.F32 R7, -RZ, R28.H0_H0 ;  /* 0x2000001cff077230 */ /* 0x000fe20000004100 */
[----:B------:R-:W-:Y:S01]  /*16d0*/  F2FP.F16.F32.PACK_AB R33, R33, R8 ;  /* 0x000000082121723e */ /* 0x000fe200000000ff */
[-C--:B------:R-:W-:Y:S01]  /*16e0*/  FMUL.FTZ R11, R4, R9.reuse ;  /* 0x00000009040b7220 */ /* 0x080fe20000410000 */
[----:B------:R-:W-:Y:S01]  /*16f0*/  F2FP.F16.F32.PACK_AB R29, R29, R10 ;  /* 0x0000000a1d1d723e */ /* 0x000fe200000000ff */
[-C--:B-1----:R-:W-:Y:S01]  /*1700*/  FMUL.FTZ R5, R5, R0.reuse ;  /* 0x0000000005057220 */ /* 0x082fe20000410000 */
[----:B------:R-:W-:Y:S01]  /*1710*/  FMUL.FTZ R9, R0, R9 ;  /* 0x0000000900097220 */ /* 0x000fe20000410000 */
[----:B------:R-:W-:Y:S01]  /*1720*/  FFMA.FTZ R3, R32, R0, -R3 ;  /* 0x0000000020037223 */ /* 0x000fe20000010803 */
[-C--:B------:R-:W-:Y:S01]  /*1730*/  FFMA.FTZ R11, R0, R7.reuse, -R11 ;  /* 0x00000007000b7223 */ /* 0x080fe2000001080b */
[----:B------:R-:W-:Y:S01]  /*1740*/  FFMA.FTZ R32, R32, R4, R5 ;  /* 0x0000000420207223 */ /* 0x000fe20000010005 */
[----:B------:R-:W-:-:S04]  /*1750*/  FFMA.FTZ R28, R4, R7, R9 ;  /* 0x00000007041c7223 */ /* 0x000fc80000010009 */
[----:B------:R-:W-:Y:S02]  /*1760*/  F2FP.F16.F32.PACK_AB R32, R32, R3 ;  /* 0x000000032020723e */ /* 0x000fe400000000ff */
[----:B------:R-:W-:-:S07]  /*1770*/  F2FP.F16.F32.PACK_AB R28, R28, R11 ;  /* 0x0000000b1c1c723e */ /* 0x000fce00000000ff */
.L_x_15:
[----:B------:R-:W-:Y:S05]  /*1780*/  BSYNC B2 ;  /* 0x0000000000027941 */ /* 0x000fea0003800000 */
.L_x_14:
[C-C-:B------:R-:W-:Y:S02]  /*1790*/  PRMT R0, R28.reuse, 0x5410, R29.reuse ;  /* 0x000054101c007816 */ /* 0x140fe4000000001d */
[----:B------:R-:W-:-:S03]  /*17a0*/  PRMT R3, R28, 0x7632, R29 ;  /* 0x000076321c037816 */ /* 0x000fc6000000001d */
[----:B------:R0:W-:Y:S04]  /*17b0*/  STS [R21], R0 ;  /* 0x0000000015007388 */ /* 0x0001e80000000800 */
[----:B------:R0:W-:Y:S02]  /*17c0*/  STS [R12], R3 ;  /* 0x000000030c007388 */ /* 0x0001e40000000800 */
.L_x_13:
[----:B------:R-:W-:Y:S05]  /*17d0*/  BSYNC B1 ;  /* 0x0000000000017941 */ /* 0x000fea0003800000 */
.L_x_11:
[C-C-:B0-----:R-:W-:Y:S02]  /*17e0*/  PRMT R0, R32.reuse, 0x5410, R33.reuse ;  /* 0x0000541020007816 */ /* 0x141fe40000000021 */
[----:B------:R-:W-:-:S03]  /*17f0*/  PRMT R3, R32, 0x7632, R33 ;  /* 0x0000763220037816 */ /* 0x000fc60000000021 */
[----:B------:R1:W-:Y:S04]  /*1800*/  STS [R15], R0 ;  /* 0x000000000f007388 */ /* 0x0003e80000000800 */
[----:B------:R1:W-:Y:S02]  /*1810*/  STS [R20], R3 ;  /* 0x0000000314007388 */ /* 0x0003e40000000800 */
.L_x_10:
[----:B------:R-:W-:Y:S05]  /*1820*/  BSYNC B0 ;  /* 0x0000000000007941 */ /* 0x000fea0003800000 */
.L_x_9:
[----:B------:R-:W-:Y:S06]  /*1830*/  BAR.SYNC.DEFER_BLOCKING 0x0 ;  /* 0x0000000000007b1d */ /* 0x000fec0000010000 */
[----:B------:R-:W-:Y:S04]  /*1840*/  BSSY B0, `(.L_x_16) ;  /* 0x0000005000007945 */ /* 0x000fe80003800000 */
[----:B------:R-:W-:Y:S05]  /*1850*/  @!P6 BRA `(.L_x_17) ;  /* 0x00000000000ce947 */ /* 0x000fea0003800000 */
[----:B------:R-:W-:Y:S01]  /*1860*/  ISETP.NE.AND P0, PT, R34, RZ, PT ;  /* 0x000000ff2200720c */ /* 0x000fe20003f05270 */
[----:B0-----:R2:W3:-:S12]  /*1870*/  LDS.64 R32, [R13] ;  /* 0x000000000d207984 */ /* 0x0014d80000000a00 */
[----:B------:R2:W4:Y:S02]  /*1880*/  @!P0 LDS.64 R28, [R14] ;  /* 0x000000000e1c8984 */ /* 0x0005240000000a00 */
.L_x_17:
[----:B------:R-:W-:Y:S05]  /*1890*/  BSYNC B0 ;  /* 0x0000000000007941 */ /* 0x000fea0003800000 */
.L_x_16:
[----:B------:R-:W-:Y:S06]  /*18a0*/  BAR.SYNC.DEFER_BLOCKING 0x0 ;  /* 0x0000000000007b1d */ /* 0x000fec0000010000 */
[----:B------:R-:W-:Y:S05]  /*18b0*/  BRA `(.L_x_6) ;  /* 0x0000000400707947 */ /* 0x000fea0003800000 */
.L_x_5:
[C---:B------:R-:W-:Y:S01]  /*18c0*/  ISETP.NE.AND P0, PT, R34.reuse, RZ, PT ;  /* 0x000000ff2200720c */ /* 0x040fe20003f05270 */
[----:B------:R-:W-:Y:S01]  /*18d0*/  BSSY B0, `(.L_x_6) ;  /* 0x000005a000007945 */ /* 0x000fe20003800000 */
[----:B------:R-:W-:-:S11]  /*18e0*/  IMAD.IADD R34, R34, 0x1, -R23 ;  /* 0x0000000122227824 */ /* 0x000fd600078e0a17 */
[----:B------:R-:W-:Y:S05]  /*18f0*/  @!P0 BRA `(.L_x_18) ;  /* 0x0000000000948947 */ /* 0x000fea0003800000 */
[----:B------:R-:W-:-:S13]  /*1900*/  ISETP.GE.AND P0, PT, R14, R7, PT ;  /* 0x000000070e00720c */ /* 0x000fda0003f06270 */
[----:B------:R-:W-:Y:S05]  /*1910*/  @P0 BRA `(.L_x_19) ;  /* 0x0000000400540947 */ /* 0x000fea0003800000 */
[----:B------:R-:W-:Y:S01]  /*1920*/  I2FP.F32.S32 R7, R7 ;  /* 0x0000000700077245 */ /* 0x000fe20000201400 */
[--C-:B------:R-:W-:Y:S01]  /*1930*/  HADD2.F32 R8, -RZ, R33.reuse.H1_H1 ;  /* 0x30000021ff087230 */ /* 0x100fe20000004100 */
[----:B------:R-:W-:Y:S01]  /*1940*/  IADD3 R0, R14, 0x2, RZ ;  /* 0x000000020e007810 */ /* 0x000fe20007ffe0ff */
[--C-:B------:R-:W-:Y:S01]  /*1950*/  HADD2.F32 R11, -RZ, R32.reuse.H1_H1 ;  /* 0x30000020ff0b7230 */ /* 0x100fe20000004100 */
[----:B------:R-:W-:Y:S01]  /*1960*/  I2FP.F32.S32 R14, R14 ;  /* 0x0000000e000e7245 */ /* 0x000fe20000201400 */
[----:B------:R-:W-:Y:S01]  /*1970*/  HADD2.F32 R33, -RZ, R33.H0_H0 ;  /* 0x20000021ff217230 */ /* 0x000fe20000004100 */
[----:B------:R-:W0:Y:S01]  /*1980*/  MUFU.RCP R7, R7 ;  /* 0x0000000700077308 */ /* 0x000e220000001000 */
[----:B------:R-:W-:Y:S01]  /*1990*/  I2FP.F32.S32 R0, R0 ;  /* 0x0000000000007245 */ /* 0x000fe20000201400 */
[----:B------:R-:W-:-:S04]  /*19a0*/  HADD2.F32 R32, -RZ, R32.H0_H0 ;  /* 0x20000020ff207230 */ /* 0x000fc80000004100 */
[-C--:B0-----:R-:W-:Y:S01]  /*19b0*/  FMUL.FTZ R0, R0, R7.reuse ;  /* 0x0000000700007220 */ /* 0x081fe20000410000 */
[----:B------:R-:W-:-:S03]  /*19c0*/  FMUL.FTZ R14, R14, R7 ;  /* 0x000000070e0e7220 */ /* 0x000fc60000410000 */
[----:B------:R-:W-:Y:S01]  /*19d0*/  FMUL.FTZ R3, R0, 13.28771209716796875 ;  /* 0x41549a7800037820 */ /* 0x000fe20000410000 */
[----:B------:R-:W-:Y:S01]  /*19e0*/  FMUL.FTZ R14, R14, 13.28771209716796875 ;  /* 0x41549a780e0e7820 */ /* 0x000fe20000410000 */
[----:B------:R-:W-:-:S03]  /*19f0*/  I2FP.F32.S32 R0, R34 ;  /* 0x0000002200007245 */ /* 0x000fc60000201400 */
[----:B------:R-:W-:Y:S08]  /*1a00*/  MUFU.EX2 R5, -R14 ;  /* 0x8000000e00057308 */ /* 0x000ff00000000800 */
[----:B------:R-:W0:Y:S02]  /*1a10*/  MUFU.EX2 R3, -R3 ;  /* 0x8000000300037308 */ /* 0x000e240000000800 */
[C---:B0-----:R-:W-:Y:S01]  /*1a20*/  FMUL.FTZ R4, R0.reuse, R3 ;  /* 0x0000000300047220 */ /* 0x041fe20000410000 */
[----:B------:R-:W-:-:S03]  /*1a30*/  FMUL.FTZ R0, R0, R5 ;  /* 0x0000000500007220 */ /* 0x000fc60000410000 */
[----:B------:R-:W-:Y:S01]  /*1a40*/  FMUL.RZ R4, R4, 0.15915493667125701904 ;  /* 0x3e22f98304047820 */ /* 0x000fe2000040c000 */
[----:B------:R-:W-:-:S03]  /*1a50*/  FMUL.RZ R10, R0, 0.15915493667125701904 ;  /* 0x3e22f983000a7820 */ /* 0x000fc6000040c000 */
[----:B------:R-:W0:Y:S08]  /*1a60*/  MUFU.SIN R7, R4 ;  /* 0x0000000400077308 */ /* 0x000e300000000400 */
[----:B------:R-:W1:Y:S08]  /*1a70*/  MUFU.COS R6, R4 ;  /* 0x0000000400067308 */ /* 0x000e700000000000 */
[----:B------:R-:W2:Y:S01]  /*1a80*/  MUFU.SIN R3, R10 ;  /* 0x0000000a00037308 */ /* 0x000ea20000000400 */
[----:B0-----:R-:W-:-:S07]  /*1a90*/  FMUL.FTZ R9, R7, R8 ;  /* 0x0000000807097220 */ /* 0x001fce0000410000 */
[----:B------:R-:W0:Y:S01]  /*1aa0*/  MUFU.COS R0, R10 ;  /* 0x0000000a00007308 */ /* 0x000e220000000000 */
[C---:B-1----:R-:W-:Y:S01]  /*1ab0*/  FMUL.FTZ R8, R6.reuse, R8 ;  /* 0x0000000806087220 */ /* 0x042fe20000410000 */
[----:B------:R-:W-:-:S03]  /*1ac0*/  FFMA.FTZ R9, R6, R33, -R9 ;  /* 0x0000002106097223 */ /* 0x000fc60000010809 */
[----:B------:R-:W-:Y:S01]  /*1ad0*/  FFMA.FTZ R8, R7, R33, R8 ;  /* 0x0000002107087223 */ /* 0x000fe20000010008 */
[----:B--2---:R-:W-:-:S04]  /*1ae0*/  FMUL.FTZ R5, R3, R11 ;  /* 0x0000000b03057220 */ /* 0x004fc80000410000 */
[----:B------:R-:W-:Y:S01]  /*1af0*/  F2FP.F16.F32.PACK_AB R33, R8, R9 ;  /* 0x000000090821723e */ /* 0x000fe200000000ff */
[C---:B0-----:R-:W-:Y:S01]  /*1b00*/  FMUL.FTZ R4, R0.reuse, R11 ;  /* 0x0000000b00047220 */ /* 0x041fe20000410000 */
[----:B------:R-:W-:-:S03]  /*1b10*/  FFMA.FTZ R5, R0, R32, -R5 ;  /* 0x0000002000057223 */ /* 0x000fc60000010805 */
[----:B------:R-:W-:-:S05]  /*1b20*/  FFMA.FTZ R4, R3, R32, R4 ;  /* 0x0000002003047223 */ /* 0x000fca0000010004 */
[----:B------:R-:W-:Y:S01]  /*1b30*/  F2FP.F16.F32.PACK_AB R32, R4, R5 ;  /* 0x000000050420723e */ /* 0x000fe200000000ff */
[----:B------:R-:W-:Y:S06]  /*1b40*/  BRA `(.L_x_19) ;  /* 0x0000000000c87947 */ /* 0x000fec0003800000 */
.L_x_18:
[----:B------:R-:W-:-:S13]  /*1b50*/  ISETP.GE.AND P0, PT, R14, R7, PT ;  /* 0x000000070e00720c */ /* 0x000fda0003f06270 */
[----:B------:R-:W-:Y:S05]  /*1b60*/  @P0 BRA `(.L_x_19) ;  /* 0x0000000000c00947 */ /* 0x000fea0003800000 */
[----:B------:R-:W-:Y:S01]  /*1b70*/  I2FP.F32.S32 R7, R7 ;  /* 0x0000000700077245 */ /* 0x000fe20000201400 */
[----:B------:R-:W-:Y:S01]  /*1b80*/  HADD2.F32 R13, -RZ, R29.H0_H0 ;  /* 0x2000001dff0d7230 */ /* 0x000fe20000004100 */
[----:B------:R-:W-:Y:S02]  /*1b90*/  IADD3 R0, R14, 0x2, RZ ;  /* 0x000000020e007810 */ /* 0x000fe40007ffe0ff */
[----:B------:R-:W-:Y:S02]  /*1ba0*/  I2FP.F32.S32 R14, R14 ;  /* 0x0000000e000e7245 */ /* 0x000fe40000201400 */
[----:B------:R-:W0:Y:S01]  /*1bb0*/  MUFU.RCP R7, R7 ;  /* 0x0000000700077308 */ /* 0x000e220000001000 */
[----:B------:R-:W-:Y:S02]  /*1bc0*/  I2FP.F32.S32 R0, R0 ;  /* 0x0000000000007245 */ /* 0x000fe40000201400 */
[----:B------:R-:W-:-:S03]  /*1bd0*/  I2FP.F32.S32 R34, R34 ;  /* 0x0000002200227245 */ /* 0x000fc60000201400 */
[-C--:B0-----:R-:W-:Y:S01]  /*1be0*/  FMUL.FTZ R0, R0, R7.reuse ;  /* 0x0000000700007220 */ /* 0x081fe20000410000 */
[----:B------:R-:W-:-:S03]  /*1bf0*/  FMUL.FTZ R14, R14, R7 ;  /* 0x000000070e0e7220 */ /* 0x000fc60000410000 */
[----:B------:R-:W-:Y:S01]  /*1c00*/  FMUL.FTZ R0, R0, 13.28771209716796875 ;  /* 0x41549a7800007820 */ /* 0x000fe20000410000 */
[----:B------:R-:W-:-:S03]  /*1c10*/  FMUL.FTZ R14, R14, 13.28771209716796875 ;  /* 0x41549a780e0e7820 */ /* 0x000fc60000410000 */
[----:B------:R0:W1:Y:S08]  /*1c20*/  MUFU.EX2 R5, -R0 ;  /* 0x8000000000057308 */ /* 0x0000700000000800 */
[----:B------:R-:W2:Y:S01]  /*1c30*/  MUFU.EX2 R3, -R14 ;  /* 0x8000000e00037308 */ /* 0x000ea20000000800 */
[--C-:B0-----:R-:W-:Y:S02]  /*1c40*/  HADD2.F32 R0, -RZ, R33.reuse.H1_H1 ;  /* 0x30000021ff007230 */ /* 0x101fe40000004100 */
[----:B------:R-:W-:-:S02]  /*1c50*/  HADD2.F32 R33, -RZ, R33.H0_H0 ;  /* 0x20000021ff217230 */ /* 0x000fc40000004100 */
[----:B-1----:R-:W-:-:S04]  /*1c60*/  FMUL.FTZ R5, R34, R5 ;  /* 0x0000000522057220 */ /* 0x002fc80000410000 */
[----:B------:R-:W-:-:S04]  /*1c70*/  FMUL.RZ R7, R5, 0.15915493667125701904 ;  /* 0x3e22f98305077820 */ /* 0x000fc8000040c000 */
[----:B------:R-:W0:Y:S01]  /*1c80*/  MUFU.SIN R8, R7 ;  /* 0x0000000700087308 */ /* 0x000e220000000400 */
[----:B--2---:R-:W-:-:S04]  /*1c90*/  FMUL.FTZ R3, R34, R3 ;  /* 0x0000000322037220 */ /* 0x004fc80000410000 */
[----:B------:R-:W-:Y:S01]  /*1ca0*/  FMUL.RZ R4, R3, 0.15915493667125701904 ;  /* 0x3e22f98303047820 */ /* 0x000fe2000040c000 */
[----:B------:R-:W-:Y:S02]  /*1cb0*/  HADD2.F32 R3, -RZ, R29.H1_H1 ;  /* 0x3000001dff037230 */ /* 0x000fe40000004100 */
[----:B------:R-:W1:Y:S08]  /*1cc0*/  MUFU.COS R9, R7 ;  /* 0x0000000700097308 */ /* 0x000e700000000000 */
[----:B------:R-:W2:Y:S01]  /*1cd0*/  MUFU.SIN R6, R4 ;  /* 0x0000000400067308 */ /* 0x000ea20000000400 */
[----:B0-----:R-:W-:-:S07]  /*1ce0*/  FMUL.FTZ R10, R8, R0 ;  /* 0x00000000080a7220 */ /* 0x001fce0000410000 */
[----:B------:R0:W3:Y:S01]  /*1cf0*/  MUFU.COS R5, R4 ;  /* 0x0000000400057308 */ /* 0x0000e20000000000 */
[C---:B-1----:R-:W-:Y:S01]  /*1d00*/  FMUL.FTZ R11, R9.reuse, R0 ;  /* 0x00000000090b7220 */ /* 0x042fe20000410000 */
[CC--:B------:R-:W-:Y:S01]  /*1d10*/  FMUL.FTZ R0, R8.reuse, R3.reuse ;  /* 0x0000000308007220 */ /* 0x0c0fe20000410000 */
[C---:B------:R-:W-:Y:S01]  /*1d20*/  FMUL.FTZ R3, R9.reuse, R3 ;  /* 0x0000000309037220 */ /* 0x040fe20000410000 */
[CC--:B------:R-:W-:Y:S01]  /*1d30*/  FFMA.FTZ R10, R9.reuse, R33.reuse, -R10 ;  /* 0x00000021090a7223 */ /* 0x0c0fe2000001080a */
[C---:B------:R-:W-:Y:S01]  /*1d40*/  FFMA.FTZ R33, R8.reuse, R33, R11 ;  /* 0x0000002108217223 */ /* 0x040fe2000001000b */
[-C--:B------:R-:W-:Y:S01]  /*1d50*/  FFMA.FTZ R29, R9, R13.reuse, -R0 ;  /* 0x0000000d091d7223 */ /* 0x080fe20000010800 */
[----:B------:R-:W-:Y:S02]  /*1d60*/  HADD2.F32 R0, -RZ, R32.H1_H1 ;  /* 0x30000020ff007230 */ /* 0x000fe40000004100 */
[----:B0-----:R-:W-:Y:S01]  /*1d70*/  FFMA.FTZ R4, R8, R13, R3 ;  /* 0x0000000d08047223 */ /* 0x001fe20000010003 */
[----:B------:R-:W-:Y:S01]  /*1d80*/  HADD2.F32 R3, -RZ, R28.H1_H1 ;  /* 0x3000001cff037230 */ /* 0x000fe20000004100 */
[----:B------:R-:W-:Y:S01]  /*1d90*/  F2FP.F16.F32.PACK_AB R33, R33, R10 ;  /* 0x0000000a2121723e */ /* 0x000fe200000000ff */
[----:B--2---:R-:W-:Y:S01]  /*1da0*/  FMUL.FTZ R8, R6, R0 ;  /* 0x0000000006087220 */ /* 0x004fe20000410000 */
[----:B------:R-:W-:Y:S01]  /*1db0*/  HADD2.F32 R32, -RZ, R32.H0_H0 ;  /* 0x20000020ff207230 */ /* 0x000fe20000004100 */
[----:B------:R-:W-:Y:S01]  /*1dc0*/  F2FP.F16.F32.PACK_AB R29, R4, R29 ;  /* 0x0000001d041d723e */ /* 0x000fe200000000ff */
[----:B------:R-:W-:-:S02]  /*1dd0*/  HADD2.F32 R9, -RZ, R28.H0_H0 ;  /* 0x2000001cff097230 */ /* 0x000fc40000004100 */
[C---:B---3--:R-:W-:Y:S01]  /*1de0*/  FMUL.FTZ R7, R5.reuse, R0 ;  /* 0x0000000005077220 */ /* 0x048fe20000410000 */
[CC--:B------:R-:W-:Y:S01]  /*1df0*/  FMUL.FTZ R0, R6.reuse, R3.reuse ;  /* 0x0000000306007220 */ /* 0x0c0fe20000410000 */
[C---:B------:R-:W-:Y:S01]  /*1e00*/  FMUL.FTZ R3, R5.reuse, R3 ;  /* 0x0000000305037220 */ /* 0x040fe20000410000 */
[CC--:B------:R-:W-:Y:S01]  /*1e10*/  FFMA.FTZ R8, R5.reuse, R32.reuse, -R8 ;  /* 0x0000002005087223 */ /* 0x0c0fe20000010808 */
[C---:B------:R-:W-:Y:S01]  /*1e20*/  FFMA.FTZ R7, R6.reuse, R32, R7 ;  /* 0x0000002006077223 */ /* 0x040fe20000010007 */
[-C--:B------:R-:W-:Y:S01]  /*1e30*/  FFMA.FTZ R0, R5, R9.reuse, -R0 ;  /* 0x0000000905007223 */ /* 0x080fe20000010800 */
[----:B------:R-:W-:-:S03]  /*1e40*/  FFMA.FTZ R3, R6, R9, R3 ;  /* 0x0000000906037223 */ /* 0x000fc60000010003 */
[----:B------:R-:W-:Y:S02]  /*1e50*/  F2FP.F16.F32.PACK_AB R32, R7, R8 ;  /* 0x000000080720723e */ /* 0x000fe400000000ff */
[----:B------:R-:W-:-:S07]  /*1e60*/  F2FP.F16.F32.PACK_AB R28, R3, R0 ;  /* 0x00000000031c723e */ /* 0x000fce00000000ff */
.L_x_19:
[----:B------:R-:W-:Y:S05]  /*1e70*/  BSYNC B0 ;  /* 0x0000000000007941 */ /* 0x000fea0003800000 */
.L_x_6:
[----:B------:R-:W-:Y:S01]  /*1e80*/  ISETP.GT.AND P0, PT, R84, 0x1f, PT ;  /* 0x0000001f5400780c */ /* 0x000fe20003f04270 */
[----:B------:R-:W-:Y:S01]  /*1e90*/  BSSY B0, `(.L_x_20) ;  /* 0x0000027000007945 */ /* 0x000fe20003800000 */
[----:B0-2---:R-:W-:-:S11]  /*1ea0*/  IMAD.MOV.U32 R14, RZ, RZ, RZ ;  /* 0x000000ffff0e7224 */ /* 0x005fd600078e00ff */
[----:B------:R-:W-:Y:S05]  /*1eb0*/  @P0 BRA `(.L_x_21) ;  /* 0x0000000000900947 */ /* 0x000fea0003800000 */
[----:B-1----:R-:W0:Y:S01]  /*1ec0*/  LDC R0, c[0x0][0x29c] ;  /* 0x0000a700ff007b82 */ /* 0x002e220000000800 */
[----:B------:R-:W1:Y:S01]  /*1ed0*/  S2R R7, SR_CgaCtaId ;  /* 0x0000000000077919 */ /* 0x000e620000008800 */
[----:B------:R-:W-:Y:S01]  /*1ee0*/  MOV R6, 0x400 ;  /* 0x0000040000067802 */ /* 0x000fe20000000f00 */
[----:B------:R-:W-:Y:S01]  /*1ef0*/  ULDC UR4, c[0x0][0x284] ;  /* 0x0000a10000047ab9 */ /* 0x000fe20000000800 */
[----:B------:R-:W-:Y:S01]  /*1f00*/  LEA R8, R24, R37, 0x3 ;  /* 0x0000002518087211 */ /* 0x000fe200078e18ff */
[----:B---34-:R-:W-:-:S04]  /*1f10*/  HMUL2 R14, R33, R29 ;  /* 0x0000001d210e7232 */ /* 0x018fc80000000000 */
[----:B------:R-:W-:Y:S01]  /*1f20*/  IMAD R35, R35, UR4, R8 ;  /* 0x0000000423237c24 */ /* 0x000fe2000f8e0208 */
[----:B------:R-:W-:Y:S01]  /*1f30*/  UMOV UR4, 0xffffffff ;  /* 0xffffffff00047882 */ /* 0x000fe20000000000 */
[----:B------:R-:W-:-:S10]  /*1f40*/  HFMA2.MMA R14, R32, R28, R14 ;  /* 0x0000001c200e7235 */ /* 0x000fd4000000000e */
[--C-:B------:R-:W-:Y:S02]  /*1f50*/  HADD2.F32 R13, -RZ, R14.reuse.H0_H0 ;  /* 0x2000000eff0d7230 */ /* 0x100fe40000004100 */
[----:B------:R-:W-:Y:S01]  /*1f60*/  HADD2.F32 R14, -RZ, R14.H1_H1 ;  /* 0x3000000eff0e7230 */ /* 0x000fe20000004100 */
[----:B0-----:R-:W-:Y:S02]  /*1f70*/  ISETP.NE.AND P1, PT, R0, RZ, PT ;  /* 0x000000ff0000720c */ /* 0x001fe40003f25270 */
[----:B------:R-:W-:Y:S02]  /*1f80*/  IADD3 R0, R6, 0x40, RZ ;  /* 0x0000004006007810 */ /* 0x000fe40007ffe0ff */
[----:B------:R-:W-:Y:S01]  /*1f90*/  ISETP.GT.OR P0, PT, R84, 0x17, P1 ;  /* 0x000000175400780c */ /* 0x000fe20000f04670 */
[----:B------:R-:W-:Y:S01]  /*1fa0*/  FADD.FTZ R13, R13, R14 ;  /* 0x0000000e0d0d7221 */ /* 0x000fe20000010000 */
[----:B-1----:R-:W-:-:S07]  /*1fb0*/  LEA R3, R7, R0, 0x18 ;  /* 0x0000000007037211 */ /* 0x002fce00078ec0ff */
[----:B------:R-:W-:Y:S01]  /*1fc0*/  @!P1 VIADD R6, R6, 0x140 ;  /* 0x0000014006069836 */ /* 0x000fe20000000000 */
[----:B------:R-:W-:-:S03]  /*1fd0*/  LEA R3, R84, R3, 0x3 ;  /* 0x0000000354037211 */ /* 0x000fc600078e18ff */
[----:B------:R-:W0:Y:S01]  /*1fe0*/  @!P0 LDC.64 R4, c[0x0][0x248] ;  /* 0x00009200ff048b82 */ /* 0x000e220000000a00 */
[----:B------:R-:W-:Y:S01]  /*1ff0*/  @!P1 LEA R7, R7, R6, 0x18 ;  /* 0x0000000607079211 */ /* 0x000fe200078ec0ff */
[----:B------:R1:W-:Y:S03]  /*2000*/  STS.64 [R3], R32 ;  /* 0x0000002003007388 */ /* 0x0003e60000000a00 */
[----:B------:R-:W-:-:S05]  /*2010*/  @!P1 LEA R7, R84, R7, 0x3 ;  /* 0x0000000754079211 */ /* 0x000fca00078e18ff */
[----:B------:R1:W-:Y:S01]  /*2020*/  @!P1 STS.64 [R7], R30 ;  /* 0x0000001e07009388 */ /* 0x0003e20000000a00 */
[----:B0-----:R-:W-:-:S05]  /*2030*/  @!P0 IMAD.WIDE R4, R35, 0x2, R4 ;  /* 0x0000000223048825 */ /* 0x001fca00078e0204 */
[----:B------:R1:W-:Y:S01]  /*2040*/  @!P0 STG.E.64 desc[UR36][R4.64], R28 ;  /* 0x0000001c04008986 */ /* 0x0003e2000c101b24 */
[----:B------:R-:W-:Y:S05]  /*2050*/  BRA.DIV UR4, `(.L_x_22) ;  /* 0x0000007a04607947 */ /* 0x000fea000b800000 */
[----:B------:R-:W0:Y:S02]  /*2060*/  SHFL.BFLY PT, R14, R13, 0x10, 0x1f ;  /* 0x0e001f000d0e7f89 */ /* 0x000e2400000e0000 */
[----:B0-----:R-:W-:-:S05]  /*2070*/  FADD.FTZ R0, R13, R14 ;  /* 0x0000000e0d007221 */ /* 0x001fca0000010000 */
[----:B------:R-:W1:Y:S02]  /*2080*/  SHFL.BFLY PT, R14, R0, 0x8, 0x1f ;  /* 0x0d001f00000e7f89 */ /* 0x000e6400000e0000 */
[----:B-1----:R-:W-:-:S05]  /*2090*/  FADD.FTZ R3, R0, R14 ;  /* 0x0000000e00037221 */ /* 0x002fca0000010000 */
[----:B------:R-:W0:Y:S02]  /*20a0*/  SHFL.BFLY PT, R14, R3, 0x4, 0x1f ;  /* 0x0c801f00030e7f89 */ /* 0x000e2400000e0000 */
[----:B0-----:R-:W-:-:S05]  /*20b0*/  FADD.FTZ R4, R3, R14 ;  /* 0x0000000e03047221 */ /* 0x001fca0000010000 */
[----:B------:R-:W0:Y:S02]  /*20c0*/  SHFL.BFLY PT, R14, R4, 0x2, 0x1f ;  /* 0x0c401f00040e7f89 */ /* 0x000e2400000e0000 */
[----:B0-----:R-:W-:-:S05]  /*20d0*/  FADD.FTZ R5, R4, R14 ;  /* 0x0000000e04057221 */ /* 0x001fca0000010000 */
[----:B------:R0:W1:Y:S02]  /*20e0*/  SHFL.BFLY PT, R14, R5, 0x1, 0x1f ;  /* 0x0c201f00050e7f89 */ /* 0x00006400000e0000 */
.L_x_142:
[----:B-1----:R-:W-:-:S07]  /*20f0*/  FADD.FTZ R14, R5, R14 ;  /* 0x0000000e050e7221 */ /* 0x002fce0000010000 */
.L_x_21:
[----:B------:R-:W-:Y:S05]  /*2100*/  BSYNC B0 ;  /* 0x0000000000007941 */ /* 0x000fea0003800000 */
.L_x_20:
[----:B------:R-:W2:Y:S01]  /*2110*/  LDC R214, c[0x0][0x284] ;  /* 0x0000a100ffd67b82 */ /* 0x000ea20000000800 */
[----:B------:R-:W-:Y:S01]  /*2120*/  ISETP.NE.AND P0, PT, R84, RZ, PT ;  /* 0x000000ff5400720c */ /* 0x000fe20003f05270 */
[----:B------:R-:W-:Y:S01]  /*2130*/  IMAD.MOV.U32 R218, RZ, RZ, -0x800001 ;  /* 0xff7fffffffda7424 */ /* 0x000fe200078e00ff */
[----:B--2---:R-:W-:-:S11]  /*2140*/  VIADDMNMX R213, R17, -R214, RZ, !PT ;  /* 0x800000d611d57246 */ /* 0x004fd600078001ff */
[----:B------:R-:W-:Y:S05]  /*2150*/  @P0 BRA `(.L_x_23) ;  /* 0x0000000000440947 */ /* 0x000fea0003800000 */
[----:B------:R-:W-:Y:S02]  /*2160*/  ULDC.64 UR4, c[0x0][0x2c8] ;  /* 0x0000b20000047ab9 */ /* 0x000fe40000000a00 */
[----:B------:R-:W-:Y:S01]  /*2170*/  ISETP.NE.U32.AND P0, PT, RZ, UR4, PT ;  /* 0x00000004ff007c0c */ /* 0x000fe2000bf05070 */
[----:B------:R-:W-:-:S03]  /*2180*/  ULDC UR4, c[0x0][0x2a0] ;  /* 0x0000a80000047ab9 */ /* 0x000fc60000000800 */
[----:B------:R-:W-:-:S13]  /*2190*/  ISETP.NE.AND.EX P0, PT, RZ, UR5, PT, P0 ;  /* 0x00000005ff007c0c */ /* 0x000fda000bf05300 */
[----:B------:R-:W2:Y:S01]  /*21a0*/  @P0 LDC R6, c[0x0][0x2d0] ;  /* 0x0000b400ff060b82 */ /* 0x000ea20000000800 */
[----:B-1----:R-:W-:-:S07]  /*21b0*/  @P0 IADD3 R0, R22, -R23, RZ ;  /* 0x8000001716000210 */ /* 0x002fce0007ffe0ff */
[----:B0-----:R-:W0:Y:S01]  /*21c0*/  @P0 LDC.64 R4, c[0x0][0x2c8] ;  /* 0x0000b200ff040b82 */ /* 0x001e220000000a00 */
[----:B--2---:R-:W-:-:S04]  /*21d0*/  @P0 IMAD R3, R19, R6, R0 ;  /* 0x0000000613030224 */ /* 0x004fc800078e0200 */
[----:B------:R-:W-:-:S04]  /*21e0*/  @P0 IMAD R3, R3, R6, R0 ;  /* 0x0000000603030224 */ /* 0x000fc800078e0200 */
[----:B0-----:R-:W-:-:S06]  /*21f0*/  @P0 IMAD.WIDE R4, R3, 0x2, R4 ;  /* 0x0000000203040825 */ /* 0x001fcc00078e0204 */
[----:B------:R-:W2:Y:S01]  /*2200*/  @P0 LDG.E.U16 R4, desc[UR36][R4.64] ;  /* 0x0000002404040981 */ /* 0x000ea2000c1e1500 */
[----:B------:R-:W-:Y:S01]  /*2210*/  IADD3 R0, R22, -R213, RZ ;  /* 0x800000d516007210 */ /* 0x000fe20007ffe0ff */
[----:B------:R-:W-:-:S03]  /*2220*/  FMUL.FTZ R218, R14, UR4 ;  /* 0x000000040eda7c20 */ /* 0x000fc60008410000 */
[----:B------:R-:W-:Y:S01]  /*2230*/  LEA R7, R0, UR38, 0x2 ;  /* 0x0000002600077c11 */ /* 0x000fe2000f8e10ff */
[----:B--2---:R-:W-:-:S05]  /*2240*/  @P0 HADD2.F32 R3, -RZ, R4.H0_H0 ;  /* 0x20000004ff030230 */ /* 0x004fca0000004100 */
[----:B------:R-:W-:-:S05]  /*2250*/  @P0 FADD.FTZ R218, R218, R3 ;  /* 0x00000003dada0221 */ /* 0x000fca0000010000 */
[----:B------:R2:W-:Y:S02]  /*2260*/  STS [R7], R218 ;  /* 0x000000da07007388 */ /* 0x0005e40000000800 */
.L_x_23:
[----:B------:R-:W-:Y:S05]  /*2270*/  WARPSYNC.ALL ;  /* 0x0000000000007948 */ /* 0x000fea0003800000 */
[----:B------:R-:W5:Y:S08]  /*2280*/  S2UR UR5, SR_CgaCtaId ;  /* 0x00000000000579c3 */ /* 0x000f700000008800 */
[----:B------:R-:W-:Y:S01]  /*2290*/  BAR.SYNC.DEFER_BLOCKING 0x0 ;  /* 0x0000000000007b1d */ /* 0x000fe20000010000 */
[--C-:B-1----:R-:W-:Y:S01]  /*22a0*/  IADD3 R0, R22, 0x1f, -R213.reuse ;  /* 0x0000001f16007810 */ /* 0x102fe20007ffe8d5 */
[----:B------:R-:W-:-:S03]  /*22b0*/  IMAD.IADD R212, R84, 0x1, R213 ;  /* 0x0000000154d47824 */ /* 0x000fc600078e02d5 */
[----:B------:R-:W-:Y:S01]  /*22c0*/  SHF.R.S32.HI R3, RZ, 0x1f, R0 ;  /* 0x0000001fff037819 */ /* 0x000fe20000011400 */
[----:B------:R-:W-:Y:S01]  /*22d0*/  UMOV UR4, 0x400 ;  /* 0x0000040000047882 */ /* 0x000fe20000000000 */
[----:B------:R-:W-:Y:S02]  /*22e0*/  ULDC UR10, c[0x0][0x29c] ;  /* 0x0000a700000a7ab9 */ /* 0x000fe40000000800 */
[----:B------:R-:W-:-:S04]  /*22f0*/  LEA.HI R3, R3, R0, RZ, 0x5 ;  /* 0x0000000003037211 */ /* 0x000fc800078f28ff */
[----:B------:R-:W-:-:S04]  /*2300*/  LOP3.LUT R0, R3, 0xffffffe0, RZ, 0xc0, !PT ;  /* 0xffffffe003007812 */ /* 0x000fc800078ec0ff */
[----:B------:R-:W-:-:S04]  /*2310*/  IADD3 R217, R0, R213, RZ ;  /* 0x000000d500d97210 */ /* 0x000fc80007ffe0ff */
[----:B------:R-:W-:Y:S01]  /*2320*/  ISETP.GE.AND P0, PT, R212, R217, PT ;  /* 0x000000d9d400720c */ /* 0x000fe20003f06270 */
[----:B-----5:R-:W-:-:S03]  /*2330*/  ULEA UR4, UR5, UR4, 0x18 ;  /* 0x0000000405047291 */ /* 0x020fc6000f8ec03f */
[----:B------:R-:W-:Y:S02]  /*2340*/  ULDC UR5, c[0x0][0x29c] ;  /* 0x0000a70000057ab9 */ /* 0x000fe40000000800 */
[----:B------:R-:W-:-:S03]  /*2350*/  UISETP.NE.AND UP0, UPT, UR5, URZ, UPT ;  /* 0x0000003f0500728c */ /* 0x000fc6000bf05270 */
[----:B------:R-:W-:Y:S01]  /*2360*/  ULDC UR5, c[0x0][0x280] ;  /* 0x0000a00000057ab9 */ /* 0x000fe20000000800 */
[----:B------:R-:W1:Y:S01]  /*2370*/  LDS.128 R8, [UR4+0x40] ;  /* 0x00004004ff087984 */ /* 0x000e620008000c00 */
[----:B------:R-:W-:Y:S01]  /*2380*/  IMAD R20, R86, UR5, R19 ;  /* 0x0000000556147c24 */ /* 0x000fe2000f8e0213 */
[----:B------:R-:W-:Y:S01]  /*2390*/  PLOP3.LUT P2, PT, PT, PT, UP0, 0x80, 0x0 ;  /* 0x000000000000781c */ /* 0x000fe20003f4f008 */
[----:B------:R-:W-:Y:S01]  /*23a0*/  ULDC UR5, c[0x0][0x2a0] ;  /* 0x0000a80000057ab9 */ /* 0x000fe20000000800 */
[----:B------:R-:W0:Y:S04]  /*23b0*/  LDS.128 R12, [UR4+0x50] ;  /* 0x00005004ff0c7984 */ /* 0x000e280008000c00 */
[----:B----4-:R-:W4:Y:S04]  /*23c0*/  LDS.128 R28, [UR4+0x60] ;  /* 0x00006004ff1c7984 */ /* 0x010f280008000c00 */
[----:B---3--:R-:W3:Y:S04]  /*23d0*/  LDS.128 R32, [UR4+0x70] ;  /* 0x00007004ff207984 */ /* 0x008ee80008000c00 */
[----:B------:R-:W0:Y:S04]  /*23e0*/  LDS.128 R36, [UR4+0x80] ;  /* 0x00008004ff247984 */ /* 0x000e280008000c00 */
        /* <DEDUP_REMOVED lines=10> */
[----:B------:R-:W0:Y:S01]  /*2490*/  LDS.128 R80, [UR4+0x130] ;  /* 0x00013004ff507984 */ /* 0x000e220008000c00 */
[----:B-1-34-:R-:W-:Y:S05]  /*24a0*/  @P2 BRA `(.L_x_24) ;  /* 0x0000000000402947 */ /* 0x01afea0003800000 */
[----:B------:R-:W1:Y:S04]  /*24b0*/  LDS.128 R84, [UR4+0x140] ;  /* 0x00014004ff547984 */ /* 0x000e680008000c00 */
[----:B------:R-:W3:Y:S04]  /*24c0*/  LDS.128 R88, [UR4+0x150] ;  /* 0x00015004ff587984 */ /* 0x000ee80008000c00 */
[----:B------:R-:W4:Y:S04]  /*24d0*/  LDS.128 R92, [UR4+0x160] ;  /* 0x00016004ff5c7984 */ /* 0x000f280008000c00 */
        /* <DEDUP_REMOVED lines=12> */
[----:B-1-34-:R-:W0:Y:S02]  /*25a0*/  LDS.128 R144, [UR4+0x230] ;  /* 0x00023004ff907984 */ /* 0x01ae240008000c00 */
.L_x_24:
[----:B------:R-:W-:Y:S01]  /*25b0*/  ULDC.64 UR8, c[0x0][0x258] ;  /* 0x0000960000087ab9 */ /* 0x000fe20000000a00 */
[----:B------:R-:W-:Y:S01]  /*25c0*/  ULDC.64 UR6, c[0x0][0x2b0] ;  /* 0x0000ac0000067ab9 */ /* 0x000fe20000000a00 */
[----:B------:R-:W-:Y:S01]  /*25d0*/  ULDC.64 UR12, c[0x0][0x2c8] ;  /* 0x0000b200000c7ab9 */ /* 0x000fe20000000a00 */
[----:B------:R-:W-:Y:S01]  /*25e0*/  BSSY B0, `(.L_x_25) ;  /* 0x0000321000007945 */ /* 0x000fe20003800000 */
[----:B------:R-:W-:-:S03]  /*25f0*/  IMAD R20, R20, 0x60, RZ ;  /* 0x0000006014147824 */ /* 0x000fc600078e02ff */
[----:B------:R-:W-:Y:S05]  /*2600*/  @P0 BRA `(.L_x_26) ;  /* 0x0000003000780947 */ /* 0x000fea0003800000 */
[-C--:B------:R-:W-:Y:S01]  /*2610*/  IABS R0, R214.reuse ;  /* 0x000000d600007213 */ /* 0x080fe20000000000 */
[----:B------:R-:W1:Y:S01]  /*2620*/  LDC R215, c[0x0][0x2c0] ;  /* 0x0000b000ffd77b82 */ /* 0x000e620000000800 */
[----:B------:R-:W-:Y:S01]  /*2630*/  IMAD R216, R216, R214, RZ ;  /* 0x000000d6d8d87224 */ /* 0x000fe200078e02ff */
[----:B------:R-:W-:Y:S01]  /*2640*/  ULDC UR4, c[0x0][0x298] ;  /* 0x0000a60000047ab9 */ /* 0x000fe20000000800 */
[----:B------:R-:W3:Y:S01]  /*2650*/  I2F.RP R6, R0 ;  /* 0x0000000000067306 */ /* 0x000ee20000209400 */
[----:B------:R-:W-:Y:S02]  /*2660*/  IMAD R214, R214, 0x60, RZ ;  /* 0x00000060d6d67824 */ /* 0x000fe400078e02ff */
[----:B------:R-:W-:-:S05]  /*2670*/  SHF.R.S32.HI R21, RZ, 0x1f, R216 ;  /* 0x0000001fff157819 */ /* 0x000fca00000114d8 */
[----:B---3--:R-:W3:Y:S01]  /*2680*/  MUFU.RCP R6, R6 ;  /* 0x0000000600067308 */ /* 0x008ee20000001000 */
[----:B-1----:R-:W-:Y:S02]  /*2690*/  IADD3 R215, R215, UR4, RZ ;  /* 0x00000004d7d77c10 */ /* 0x002fe4000fffe0ff */
[----:B---3--:R-:W-:-:S05]  /*26a0*/  IADD3 R4, R6, 0xffffffe, RZ ;  /* 0x0ffffffe06047810 */ /* 0x008fca0007ffe0ff */
[----:B0-----:R0:W1:Y:S02]  /*26b0*/  F2I.FTZ.U32.TRUNC.NTZ R5, R4 ;  /* 0x0000000400057305 */ /* 0x001064000021f000 */
[----:B0-----:R-:W-:Y:S01]  /*26c0*/  HFMA2.MMA R4, -RZ, RZ, 0, 0 ;  /* 0x00000000ff047435 */ /* 0x001fe200000001ff */
[----:B-1----:R-:W-:-:S04]  /*26d0*/  IMAD.MOV R3, RZ, RZ, -R5 ;  /* 0x000000ffff037224 */ /* 0x002fc800078e0a05 */
[----:B------:R-:W-:-:S05]  /*26e0*/  IMAD R3, R3, R0, RZ ;  /* 0x0000000003037224 */ /* 0x000fca00078e02ff */
[----:B------:R-:W-:-:S07]  /*26f0*/  IMAD.HI.U32 R3, R5, R3, R4 ;  /* 0x0000000305037227 */ /* 0x000fce00078e0004 */
.L_x_61:
[----:B0-----:R-:W0:Y:S01]  /*2700*/  LDC R221, c[0x0][0x284] ;  /* 0x0000a100ffdd7b82 */ /* 0x001e220000000800 */
[----:B------:R-:W-:-:S04]  /*2710*/  ISETP.NE.U32.AND P0, PT, RZ, UR6, PT ;  /* 0x00000006ff007c0c */ /* 0x000fc8000bf05070 */
[----:B------:R-:W-:-:S13]  /*2720*/  ISETP.NE.AND.EX P0, PT, RZ, UR7, PT, P0 ;  /* 0x00000007ff007c0c */ /* 0x000fda000bf05300 */
[----:B------:R-:W-:Y:S01]  /*2730*/  @P0 SHF.R.S32.HI R209, RZ, 0x1f, R212 ;  /* 0x0000001fffd10819 */ /* 0x000fe200000114d4 */
[----:B0-----:R-:W-:-:S05]  /*2740*/  IMAD R211, R2, R221, RZ ;  /* 0x000000dd02d37224 */ /* 0x001fca00078e02ff */
[--C-:B------:R-:W-:Y:S02]  /*2750*/  @P0 SHF.R.S32.HI R210, RZ, 0x1f, R211.reuse ;  /* 0x0000001fffd20819 */ /* 0x100fe400000114d3 */
[----:B------:R-:W-:-:S04]  /*2760*/  @P0 IADD3 R208, P1, P3, R212, UR6, R211 ;  /* 0x00000006d4d00c10 */ /* 0x000fc8000fb3e0d3 */
[----:B------:R-:W-:-:S05]  /*2770*/  @P0 IADD3.X R209, R209, UR7, R210, P1, P3 ;  /* 0x00000007d1d10c10 */ /* 0x000fca0008fe64d2 */
[----:B---3--:R0:W3:Y:S01]  /*2780*/  @P0 LDG.E.U8 R208, desc[UR36][R208.64] ;  /* 0x00000024d0d00981 */ /* 0x0080e2000c1e1100 */
[----:B------:R-:W-:Y:S01]  /*2790*/  IABS R220, R212 ;  /* 0x000000d400dc7213 */ /* 0x000fe20000000000 */
[----:B------:R-:W-:Y:S01]  /*27a0*/  BSSY B1, `(.L_x_27) ;  /* 0x0000045000017945 */ /* 0x000fe20003800000 */
[----:B------:R-:W-:Y:S02]  /*27b0*/  IABS R223, R221 ;  /* 0x000000dd00df7213 */ /* 0x000fe40000000000 */
[----:B------:R-:W-:Y:S01]  /*27c0*/  ISETP.GE.AND P3, PT, R212, RZ, PT ;  /* 0x000000ffd400720c */ /* 0x000fe20003f66270 */
[----:B------:R-:W-:Y:S01]  /*27d0*/  IMAD.HI.U32 R210, R3, R220, RZ ;  /* 0x000000dc03d27227 */ /* 0x000fe200078e00ff */
[----:B-1--4-:R-:W-:-:S03]  /*27e0*/  MOV R224, 0x60 ;  /* 0x0000006000e07802 */ /* 0x012fc60000000f00 */
[----:B------:R-:W-:-:S04]  /*27f0*/  IMAD.MOV R219, RZ, RZ, -R210 ;  /* 0x000000ffffdb7224 */ /* 0x000fc800078e0ad2 */
[----:B------:R-:W-:Y:S02]  /*2800*/  IMAD R220, R223, R219, R220 ;  /* 0x000000dbdfdc7224 */ /* 0x000fe400078e02dc */
[----:B------:R-:W1:Y:S03]  /*2810*/  LDC R219, c[0x0][0x288] ;  /* 0x0000a200ffdb7b82 */ /* 0x000e660000000800 */
[----:B------:R-:W-:-:S13]  /*2820*/  ISETP.GT.U32.AND P1, PT, R0, R220, PT ;  /* 0x000000dc0000720c */ /* 0x000fda0003f24070 */
[----:B------:R-:W-:-:S04]  /*2830*/  @!P1 IADD3 R220, R220, -R223, RZ ;  /* 0x800000dfdcdc9210 */ /* 0x000fc80007ffe0ff */
[----:B------:R-:W-:-:S13]  /*2840*/  ISETP.GT.U32.AND P1, PT, R0, R220, PT ;  /* 0x000000dc0000720c */ /* 0x000fda0003f24070 */
[----:B------:R-:W-:Y:S02]  /*2850*/  @!P1 IADD3 R220, R220, -R223, RZ ;  /* 0x800000dfdcdc9210 */ /* 0x000fe40007ffe0ff */
[----:B------:R-:W-:Y:S01]  /*2860*/  ISETP.NE.AND P1, PT, R221, RZ, PT ;  /* 0x000000ffdd00720c */ /* 0x000fe20003f25270 */
[----:B------:R-:W4:Y:S02]  /*2870*/  LDC.64 R222, c[0x0][0x2e0] ;  /* 0x0000b800ffde7b82 */ /* 0x000f240000000a00 */
[----:B------:R-:W-:-:S10]  /*2880*/  @!P3 IMAD.MOV R220, RZ, RZ, -R220 ;  /* 0x000000ffffdcb224 */ /* 0x000fd400078e0adc */
[----:B------:R-:W-:-:S04]  /*2890*/  @!P1 LOP3.LUT R220, RZ, R221, RZ, 0x33, !PT ;  /* 0x000000ddffdc9212 */ /* 0x000fc800078e33ff */
[----:B------:R-:W-:Y:S02]  /*28a0*/  SHF.R.S32.HI R210, RZ, 0x1f, R220 ;  /* 0x0000001fffd27819 */ /* 0x000fe400000114dc */
[----:B0-----:R-:W-:-:S04]  /*28b0*/  IADD3 R209, P1, R220, R211, RZ ;  /* 0x000000d3dcd17210 */ /* 0x001fc80007f3e0ff */
[----:B------:R-:W-:Y:S01]  /*28c0*/  LEA.HI.X.SX32 R210, R211, R210, 0x1, P1 ;  /* 0x000000d2d3d27211 */ /* 0x000fe200008f0eff */
[----:B-1----:R-:W-:Y:S01]  /*28d0*/  IMAD R211, R16, R219, R19 ;  /* 0x000000db10d37224 */ /* 0x002fe200078e0213 */
[----:B------:R-:W-:Y:S02]  /*28e0*/  ISETP.GE.AND P1, PT, R212, R22, PT ;  /* 0x00000016d400720c */ /* 0x000fe40003f26270 */
[----:B------:R-:W-:-:S04]  /*28f0*/  LEA R226, P3, R209, UR8, 0x2 ;  /* 0x00000008d1e27c11 */ /* 0x000fc8000f8610ff */
[----:B------:R-:W-:Y:S01]  /*2900*/  LEA.HI.X R227, R209, UR9, R210, 0x2, P3 ;  /* 0x00000009d1e37c11 */ /* 0x000fe200098f14d2 */
[----:B------:R-:W-:-:S04]  /*2910*/  IMAD R209, R211, R224, 0x8 ;  /* 0x00000008d3d17424 */ /* 0x000fc800078e02e0 */
[----:B----4-:R-:W-:Y:S01]  /*2920*/  IMAD.WIDE R222, R209, 0x2, R222 ;  /* 0x00000002d1de7825 */ /* 0x010fe200078e02de */
[----:B---3--:R-:W-:Y:S01]  /*2930*/  ISETP.NE.AND P0, PT, R208, RZ, P0 ;  /* 0x000000ffd000720c */ /* 0x008fe20000705270 */
[----:B-----5:R-:W-:-:S12]  /*2940*/  @P1 BRA `(.L_x_28) ;  /* 0x0000000000a81947 */ /* 0x020fd80003800000 */
[----:B------:R-:W-:-:S04]  /*2950*/  SHF.L.U32 R229, R220, 0x3, RZ ;  /* 0x00000003dce57819 */ /* 0x000fc800000006ff */
[----:B------:R-:W-:-:S13]  /*2960*/  ISETP.GE.AND P2, PT, R229, R214, PT ;  /* 0x000000d6e500720c */ /* 0x000fda0003f46270 */
[----:B------:R-:W3:Y:S01]  /*2970*/  @!P2 LDG.E R150, desc[UR36][R226.64] ;  /* 0x00000024e296a981 */ /* 0x000ee2000c1e1900 */
[----:B------:R-:W3:Y:S08]  /*2980*/  @!P2 LDC R151, c[0x0][0x288] ;  /* 0x0000a200ff97ab82 */ /* 0x000ef00000000800 */
[----:B------:R-:W0:Y:S01]  /*2990*/  @!P2 LDC.64 R148, c[0x0][0x248] ;  /* 0x00009200ff94ab82 */ /* 0x000e220000000a00 */
[----:B------:R-:W-:Y:S01]  /*29a0*/  UISETP.NE.AND UP0, UPT, UR10, URZ, UPT ;  /* 0x0000003f0a00728c */ /* 0x000fe2000bf05270 */
[----:B---3--:R-:W-:-:S02]  /*29b0*/  @!P2 IMAD R150, R150, R151, RZ ;  /* 0x000000979696a224 */ /* 0x008fc400078e02ff */
[----:B------:R-:W-:Y:S02]  /*29c0*/  @!P2 IMAD R151, R20, R221, RZ ;  /* 0x000000dd1497a224 */ /* 0x000fe400078e02ff */
[----:B------:R-:W-:-:S03]  /*29d0*/  @!P2 IMAD R150, R150, 0x60, RZ ;  /* 0x000000609696a824 */ /* 0x000fc600078e02ff */
[----:B------:R-:W-:Y:S01]  /*29e0*/  @!P2 SHF.R.S32.HI R209, RZ, 0x1f, R151 ;  /* 0x0000001fffd1a819 */ /* 0x000fe20000011497 */
[----:B------:R-:W-:-:S05]  /*29f0*/  @!P2 IMAD R150, R150, R221, R229 ;  /* 0x000000dd9696a224 */ /* 0x000fca00078e02e5 */
[----:B------:R-:W-:-:S04]  /*2a00*/  @!P2 IADD3 R210, P3, R150, R151, RZ ;  /* 0x0000009796d2a210 */ /* 0x000fc80007f7e0ff */
[----:B------:R-:W-:Y:S02]  /*2a10*/  @!P2 LEA.HI.X.SX32 R209, R150, R209, 0x1, P3 ;  /* 0x000000d196d1a211 */ /* 0x000fe400018f0eff */
[----:B------:R-:W-:Y:S02]  /*2a20*/  CS2R R150, SRZ ;  /* 0x0000000000967805 */ /* 0x000fe4000001ff00 */
[----:B0-----:R-:W-:-:S04]  /*2a30*/  @!P2 LEA R208, P3, R210, R148, 0x1 ;  /* 0x00000094d2d0a211 */ /* 0x001fc800078608ff */
[----:B------:R-:W-:Y:S02]  /*2a40*/  @!P2 LEA.HI.X R209, R210, R149, R209, 0x1, P3 ;  /* 0x00000095d2d1a211 */ /* 0x000fe400018f0cd1 */
[----:B------:R-:W-:-:S06]  /*2a50*/  CS2R R148, SRZ ;  /* 0x0000000000947805 */ /* 0x000fcc000001ff00 */
[----:B------:R0:W5:Y:S01]  /*2a60*/  @!P2 LDG.E.128 R148, desc[UR36][R208.64] ;  /* 0x00000024d094a981 */ /* 0x000162000c1e1d00 */
[----:B------:R-:W-:-:S13]  /*2a70*/  PLOP3.LUT P2, PT, PT, PT, UP0, 0x80, 0x0 ;  /* 0x000000000000781c */ /* 0x000fda0003f4f008 */
[----:B0-----:R-:W-:Y:S05]  /*2a80*/  @P2 BRA `(.L_x_28) ;  /* 0x0000000000582947 */ /* 0x001fea0003800000 */
[----:B------:R-:W-:-:S13]  /*2a90*/  LOP3.LUT P5, RZ, R27, 0x1, RZ, 0xc0, !PT ;  /* 0x000000011bff7812 */ /* 0x000fda00078ac0ff */
[----:B------:R-:W0:Y:S08]  /*2aa0*/  @P5 LDC R210, c[0x0][0x288] ;  /* 0x0000a200ffd25b82 */ /* 0x000e300000000800 */
[----:B------:R-:W1:Y:S01]  /*2ab0*/  @P5 LDC.64 R208, c[0x0][0x2e0] ;  /* 0x0000b800ffd05b82 */ /* 0x000e620000000a00 */
[----:B0-----:R-:W-:-:S04]  /*2ac0*/  @P5 IMAD R210, R16, R210, R19 ;  /* 0x000000d210d25224 */ /* 0x001fc800078e0213 */
[----:B------:R-:W-:-:S04]  /*2ad0*/  @P5 IMAD R211, R210, 0x60, RZ ;  /* 0x00000060d2d35824 */ /* 0x000fc800078e02ff */
[----:B-1----:R-:W-:-:S06]  /*2ae0*/  @P5 IMAD.WIDE R208, R211, 0x2, R208 ;  /* 0x00000002d3d05825 */ /* 0x002fcc00078e02d0 */
[----:B------:R-:W3:Y:S01]  /*2af0*/  @P5 LDG.E.128 R208, desc[UR36][R208.64] ;  /* 0x00000024d0d05981 */ /* 0x000ee2000c1e1d00 */
[----:B------:R-:W-:Y:S01]  /*2b00*/  ISETP.GE.AND P3, PT, R229, R214, PT ;  /* 0x000000d6e500720c */ /* 0x000fe20003f66270 */
[----:B-----5:R-:W-:Y:S01]  /*2b10*/  HFMA2.MMA R149, R149, 1, 1, R85 ;  /* 0x3c003c0095957835 */ /* 0x020fe20000000055 */
[----:B------:R-:W-:Y:S01]  /*2b20*/  HADD2 R148, R148, R84 ;  /* 0x0000005494947230 */ /* 0x000fe20000000000 */
[----:B------:R-:W-:Y:S01]  /*2b30*/  HFMA2.MMA R151, R151, 1, 1, R87 ;  /* 0x3c003c0097977835 */ /* 0x000fe20000000057 */
[----:B------:R-:W-:-:S09]  /*2b40*/  HADD2 R150, R150, R86 ;  /* 0x0000005696967230 */ /* 0x000fd20000000000 */
[----:B------:R-:W0:Y:S01]  /*2b50*/  @!P3 LDC.64 R224, c[0x0][0x248] ;  /* 0x00009200ffe0bb82 */ /* 0x000e220000000a00 */
[----:B------:R-:W-:-:S04]  /*2b60*/  @!P3 IADD3 R228, P4, R216, R229, RZ ;  /* 0x000000e5d8e4b210 */ /* 0x000fc80007f9e0ff */
[----:B------:R-:W-:Y:S02]  /*2b70*/  @!P3 LEA.HI.X.SX32 R229, R229, R21, 0x1, P4 ;  /* 0x00000015e5e5b211 */ /* 0x000fe400020f0eff */
[----:B0-----:R-:W-:-:S04]  /*2b80*/  @!P3 LEA R224, P4, R228, R224, 0x1 ;  /* 0x000000e0e4e0b211 */ /* 0x001fc800078808ff */
[----:B------:R-:W-:Y:S01]  /*2b90*/  @!P3 LEA.HI.X R225, R228, R225, R229, 0x1, P4 ;  /* 0x000000e1e4e1b211 */ /* 0x000fe200020f0ce5 */
[----:B---3--:R-:W-:Y:S01]  /*2ba0*/  @P5 HFMA2.MMA R149, R149, R209, -RZ ;  /* 0x000000d195955235 */ /* 0x008fe200001000ff */
[----:B------:R-:W-:Y:S01]  /*2bb0*/  @P5 HMUL2 R148, R148, R208 ;  /* 0x000000d094945232 */ /* 0x000fe20000000000 */
[----:B------:R-:W-:Y:S01]  /*2bc0*/  @P5 HFMA2.MMA R151, R151, R211, -RZ ;  /* 0x000000d397975235 */ /* 0x000fe200001000ff */
[----:B------:R-:W-:-:S06]  /*2bd0*/  @P5 HMUL2 R150, R150, R210 ;  /* 0x000000d296965232 */ /* 0x000fcc0000000000 */
[----:B------:R0:W-:Y:S04]  /*2be0*/  @!P3 STG.E.128 desc[UR36][R224.64], R148 ;  /* 0x00000094e000b986 */ /* 0x0001e8000c101d24 */
.L_x_28:
[----:B------:R-:W-:Y:S05]  /*2bf0*/  BSYNC B1 ;  /* 0x0000000000017941 */ /* 0x000fea0003800000 */
.L_x_27:
[----:B------:R-:W-:Y:S04]  /*2c00*/  BSSY B1, `(.L_x_29) ;  /* 0x0000026000017945 */ /* 0x000fe80003800000 */
[----:B------:R-:W-:Y:S05]  /*2c10*/  @P1 BRA `(.L_x_30) ;  /* 0x0000000000901947 */ /* 0x000fea0003800000 */
[----:B------:R-:W-:-:S05]  /*2c20*/  IMAD.IADD R4, R220, 0x1, R221 ;  /* 0x00000001dc047824 */ /* 0x000fca00078e02dd */
[----:B------:R-:W-:-:S04]  /*2c30*/  SHF.L.U32 R228, R4, 0x3, RZ ;  /* 0x0000000304e47819 */ /* 0x000fc800000006ff */
[----:B------:R-:W-:-:S13]  /*2c40*/  ISETP.GE.AND P3, PT, R228, R214, PT ;  /* 0x000000d6e400720c */ /* 0x000fda0003f66270 */
[----:B------:R-:W3:Y:S01]  /*2c50*/  @!P3 LDG.E R4, desc[UR36][R226.64] ;  /* 0x00000024e204b981 */ /* 0x000ee2000c1e1900 */
[----:B------:R-:W1:Y:S01]  /*2c60*/  @!P3 LDC.64 R208, c[0x0][0x248] ;  /* 0x00009200ffd0bb82 */ /* 0x000e620000000a00 */
[----:B------:R-:W-:Y:S02]  /*2c70*/  @!P3 IMAD R6, R20, R221, RZ ;  /* 0x000000dd1406b224 */ /* 0x000fe400078e02ff */
[----:B---3--:R-:W-:-:S04]  /*2c80*/  @!P3 IMAD R4, R4, R219, RZ ;  /* 0x000000db0404b224 */ /* 0x008fc800078e02ff */
[----:B------:R-:W-:-:S04]  /*2c90*/  @!P3 IMAD R4, R4, 0x60, RZ ;  /* 0x000000600404b824 */ /* 0x000fc800078e02ff */
[----:B------:R-:W-:-:S05]  /*2ca0*/  @!P3 IMAD R4, R4, R221, R228 ;  /* 0x000000dd0404b224 */ /* 0x000fca00078e02e4 */
[----:B------:R-:W-:Y:S02]  /*2cb0*/  @!P3 SHF.R.S32.HI R5, RZ, 0x1f, R4 ;  /* 0x0000001fff05b819 */ /* 0x000fe40000011404 */
[----:B------:R-:W-:-:S04]  /*2cc0*/  @!P3 IADD3 R4, P2, R6, R4, RZ ;  /* 0x000000040604b210 */ /* 0x000fc80007f5e0ff */
[----:B------:R-:W-:Y:S02]  /*2cd0*/  @!P3 LEA.HI.X.SX32 R5, R6, R5, 0x1, P2 ;  /* 0x000000050605b211 */ /* 0x000fe400010f0eff */
[----:B--2---:R-:W-:Y:S02]  /*2ce0*/  CS2R R6, SRZ ;  /* 0x0000000000067805 */ /* 0x004fe4000001ff00 */
[----:B-1----:R-:W-:-:S04]  /*2cf0*/  @!P3 LEA R208, P2, R4, R208, 0x1 ;  /* 0x000000d004d0b211 */ /* 0x002fc800078408ff */
[----:B------:R-:W-:Y:S02]  /*2d00*/  @!P3 LEA.HI.X R209, R4, R209, R5, 0x1, P2 ;  /* 0x000000d104d1b211 */ /* 0x000fe400010f0c05 */
[----:B------:R-:W-:-:S06]  /*2d10*/  CS2R R4, SRZ ;  /* 0x0000000000047805 */ /* 0x000fcc000001ff00 */
[----:B------:R1:W5:Y:S01]  /*2d20*/  @!P3 LDG.E.128 R4, desc[UR36][R208.64] ;  /* 0x00000024d004b981 */ /* 0x000362000c1e1d00 */
[----:B------:R-:W-:-:S06]  /*2d30*/  UISETP.NE.AND UP0, UPT, UR10, URZ, UPT ;  /* 0x0000003f0a00728c */ /* 0x000fcc000bf05270 */
[----:B------:R-:W-:-:S13]  /*2d40*/  PLOP3.LUT P2, PT, PT, PT, UP0, 0x80, 0x0 ;  /* 0x000000000000781c */ /* 0x000fda0003f4f008 */
[----:B-1----:R-:W-:Y:S05]  /*2d50*/  @P2 BRA `(.L_x_30) ;  /* 0x0000000000402947 */ /* 0x002fea0003800000 */
[----:B------:R-:W-:Y:S01]  /*2d60*/  LOP3.LUT P5, RZ, R27, 0x1, RZ, 0xc0, !PT ;  /* 0x000000011bff7812 */ /* 0x000fe200078ac0ff */
[----:B0-----:R-:W0:-:S12]  /*2d70*/  @!P3 LDC.64 R224, c[0x0][0x248] ;  /* 0x00009200ffe0bb82 */ /* 0x001e180000000a00 */
[----:B------:R-:W2:Y:S01]  /*2d80*/  @P5 LDG.E.128 R208, desc[UR36][R222.64] ;  /* 0x00000024ded05981 */ /* 0x000ea2000c1e1d00 */
[----:B-----5:R-:W-:Y:S01]  /*2d90*/  HFMA2.MMA R5, R5, 1, 1, R89 ;  /* 0x3c003c0005057835 */ /* 0x020fe20000000059 */
[----:B------:R-:W-:Y:S01]  /*2da0*/  @!P3 IADD3 R229, P4, R216, R228, RZ ;  /* 0x000000e4d8e5b210 */ /* 0x000fe20007f9e0ff */
[----:B------:R-:W-:Y:S01]  /*2db0*/  HFMA2.MMA R7, R7, 1, 1, R91 ;  /* 0x3c003c0007077835 */ /* 0x000fe2000000005b */
[----:B------:R-:W-:Y:S02]  /*2dc0*/  HADD2 R4, R4, R88 ;  /* 0x0000005804047230 */ /* 0x000fe40000000000 */
[----:B------:R-:W-:Y:S01]  /*2dd0*/  @!P3 LEA.HI.X.SX32 R228, R228, R21, 0x1, P4 ;  /* 0x00000015e4e4b211 */ /* 0x000fe200020f0eff */
[----:B------:R-:W-:Y:S01]  /*2de0*/  HADD2 R6, R6, R90 ;  /* 0x0000005a06067230 */ /* 0x000fe20000000000 */
[----:B0-----:R-:W-:-:S04]  /*2df0*/  @!P3 LEA R224, P4, R229, R224, 0x1 ;  /* 0x000000e0e5e0b211 */ /* 0x001fc800078808ff */
[----:B------:R-:W-:Y:S01]  /*2e00*/  @!P3 LEA.HI.X R225, R229, R225, R228, 0x1, P4 ;  /* 0x000000e1e5e1b211 */ /* 0x000fe200020f0ce4 */
[----:B--2---:R-:W-:Y:S01]  /*2e10*/  @P5 HFMA2.MMA R5, R5, R209, -RZ ;  /* 0x000000d105055235 */ /* 0x004fe200001000ff */
[----:B------:R-:W-:Y:S01]  /*2e20*/  @P5 HMUL2 R4, R4, R208 ;  /* 0x000000d004045232 */ /* 0x000fe20000000000 */
[----:B------:R-:W-:Y:S01]  /*2e30*/  @P5 HFMA2.MMA R7, R7, R211, -RZ ;  /* 0x000000d307075235 */ /* 0x000fe200001000ff */
[----:B------:R-:W-:-:S06]  /*2e40*/  @P5 HMUL2 R6, R6, R210 ;  /* 0x000000d206065232 */ /* 0x000fcc0000000000 */
[----:B------:R1:W-:Y:S04]  /*2e50*/  @!P3 STG.E.128 desc[UR36][R224.64], R4 ;  /* 0x00000004e000b986 */ /* 0x0003e8000c101d24 */
.L_x_30:
[----:B------:R-:W-:Y:S05]  /*2e60*/  BSYNC B1 ;  /* 0x0000000000017941 */ /* 0x000fea0003800000 */
.L_x_29:
[----:B------:R-:W-:Y:S04]  /*2e70*/  BSSY B1, `(.L_x_31) ;  /* 0x0000026000017945 */ /* 0x000fe80003800000 */
[----:B------:R-:W-:Y:S05]  /*2e80*/  @P1 BRA `(.L_x_32) ;  /* 0x0000000000901947 */ /* 0x000fea0003800000 */
[----:B------:R-:W-:-:S05]  /*2e90*/  LEA R152, R221, R220, 0x1 ;  /* 0x000000dcdd987211 */ /* 0x000fca00078e08ff */
[----:B------:R-:W-:-:S05]  /*2ea0*/  IMAD.SHL.U32 R228, R152, 0x8, RZ ;  /* 0x0000000898e47824 */ /* 0x000fca00078e00ff */
[----:B------:R-:W-:-:S13]  /*2eb0*/  ISETP.GE.AND P3, PT, R228, R214, PT ;  /* 0x000000d6e400720c */ /* 0x000fda0003f66270 */
[----:B------:R-:W3:Y:S01]  /*2ec0*/  @!P3 LDG.E R152, desc[UR36][R226.64] ;  /* 0x00000024e298b981 */ /* 0x000ee2000c1e1900 */
[----:B------:R-:W4:Y:S01]  /*2ed0*/  @!P3 LDC.64 R208, c[0x0][0x248] ;  /* 0x00009200ffd0bb82 */ /* 0x000f220000000a00 */
[----:B------:R-:W-:Y:S02]  /*2ee0*/  @!P3 IMAD R154, R20, R221, RZ ;  /* 0x000000dd149ab224 */ /* 0x000fe400078e02ff */
[----:B---3--:R-:W-:-:S04]  /*2ef0*/  @!P3 IMAD R152, R152, R219, RZ ;  /* 0x000000db9898b224 */ /* 0x008fc800078e02ff */
[----:B------:R-:W-:-:S04]  /*2f00*/  @!P3 IMAD R152, R152, 0x60, RZ ;  /* 0x000000609898b824 */ /* 0x000fc800078e02ff */
[----:B------:R-:W-:-:S05]  /*2f10*/  @!P3 IMAD R152, R152, R221, R228 ;  /* 0x000000dd9898b224 */ /* 0x000fca00078e02e4 */
[----:B------:R-:W-:Y:S02]  /*2f20*/  @!P3 SHF.R.S32.HI R153, RZ, 0x1f, R152 ;  /* 0x0000001fff99b819 */ /* 0x000fe40000011498 */
[----:B------:R-:W-:-:S04]  /*2f30*/  @!P3 IADD3 R152, P2, R154, R152, RZ ;  /* 0x000000989a98b210 */ /* 0x000fc80007f5e0ff */
[----:B------:R-:W-:Y:S02]  /*2f40*/  @!P3 LEA.HI.X.SX32 R153, R154, R153, 0x1, P2 ;  /* 0x000000999a99b211 */ /* 0x000fe400010f0eff */
[----:B------:R-:W-:Y:S02]  /*2f50*/  CS2R R154, SRZ ;  /* 0x00000000009a7805 */ /* 0x000fe4000001ff00 */
[----:B----4-:R-:W-:-:S04]  /*2f60*/  @!P3 LEA R208, P2, R152, R208, 0x1 ;  /* 0x000000d098d0b211 */ /* 0x010fc800078408ff */
[----:B------:R-:W-:Y:S02]  /*2f70*/  @!P3 LEA.HI.X R209, R152, R209, R153, 0x1, P2 ;  /* 0x000000d198d1b211 */ /* 0x000fe400010f0c99 */
[----:B------:R-:W-:-:S06]  /*2f80*/  CS2R R152, SRZ ;  /* 0x0000000000987805 */ /* 0x000fcc000001ff00 */
[----:B------:R3:W5:Y:S01]  /*2f90*/  @!P3 LDG.E.128 R152, desc[UR36][R208.64] ;  /* 0x00000024d098b981 */ /* 0x000762000c1e1d00 */
[----:B------:R-:W-:-:S06]  /*2fa0*/  UISETP.NE.AND UP0, UPT, UR10, URZ, UPT ;  /* 0x0000003f0a00728c */ /* 0x000fcc000bf05270 */
[----:B------:R-:W-:-:S13]  /*2fb0*/  PLOP3.LUT P2, PT, PT, PT, UP0, 0x80, 0x0 ;  /* 0x000000000000781c */ /* 0x000fda0003f4f008 */
[----:B---3--:R-:W-:Y:S05]  /*2fc0*/  @P2 BRA `(.L_x_32) ;  /* 0x0000000000402947 */ /* 0x008fea0003800000 */
[----:B------:R-:W-:Y:S01]  /*2fd0*/  LOP3.LUT P5, RZ, R27, 0x1, RZ, 0xc0, !PT ;  /* 0x000000011bff7812 */ /* 0x000fe200078ac0ff */
[----:B01----:R-:W0:-:S12]  /*2fe0*/  @!P3 LDC.64 R224, c[0x0][0x248] ;  /* 0x00009200ffe0bb82 */ /* 0x003e180000000a00 */
[----:B------:R-:W3:Y:S01]  /*2ff0*/  @P5 LDG.E.128 R208, desc[UR36][R222.64+0x10] ;  /* 0x00001024ded05981 */ /* 0x000ee2000c1e1d00 */
        /* <DEDUP_REMOVED lines=8> */
[----:B---3--:R-:W-:Y:S01]  /*3080*/  @P5 HFMA2.MMA R153, R153, R209, -RZ ;  /* 0x000000d199995235 */ /* 0x008fe200001000ff */
[----:B------:R-:W-:Y:S01]  /*3090*/  @P5 HMUL2 R152, R152, R208 ;  /* 0x000000d098985232 */ /* 0x000fe20000000000 */
[----:B------:R-:W-:Y:S01]  /*30a0*/  @P5 HFMA2.MMA R155, R155, R211, -RZ ;  /* 0x000000d39b9b5235 */ /* 0x000fe200001000ff */
[----:B------:R-:W-:-:S06]  /*30b0*/  @P5 HMUL2 R154, R154, R210 ;  /* 0x000000d29a9a5232 */ /* 0x000fcc0000000000 */
[----:B------:R3:W-:Y:S04]  /*30c0*/  @!P3 STG.E.128 desc[UR36][R224.64], R152 ;  /* 0x00000098e000b986 */ /* 0x0007e8000c101d24 */
.L_x_32:
[----:B------:R-:W-:Y:S05]  /*30d0*/  BSYNC B1 ;  /* 0x0000000000017941 */ /* 0x000fea0003800000 */
.L_x_31:
[----:B------:R-:W-:Y:S04]  /*30e0*/  BSSY B1, `(.L_x_33) ;  /* 0x0000027000017945 */ /* 0x000fe80003800000 */
[----:B------:R-:W-:Y:S05]  /*30f0*/  @P1 BRA `(.L_x_34) ;  /* 0x0000000000941947 */ /* 0x000fea0003800000 */
[----:B------:R-:W-:-:S05]  /*3100*/  IMAD R156, R221, 0x3, R220 ;  /* 0x00000003dd9c7824 */ /* 0x000fca00078e02dc */
[----:B------:R-:W-:-:S04]  /*3110*/  SHF.L.U32 R229, R156, 0x3, RZ ;  /* 0x000000039ce57819 */ /* 0x000fc800000006ff */
[----:B------:R-:W-:-:S13]  /*3120*/  ISETP.GE.AND P2, PT, R229, R214, PT ;  /* 0x000000d6e500720c */ /* 0x000fda0003f46270 */
[----:B------:R-:W4:Y:S01]  /*3130*/  @!P2 LDG.E R158, desc[UR36][R226.64] ;  /* 0x00000024e29ea981 */ /* 0x000f22000c1e1900 */
[----:B------:R-:W0:Y:S01]  /*3140*/  @!P2 LDC.64 R156, c[0x0][0x248] ;  /* 0x00009200ff9cab82 */ /* 0x000e220000000a00 */
[----:B------:R-:W-:Y:S01]  /*3150*/  @!P2 IMAD R210, R20, R221, RZ ;  /* 0x000000dd14d2a224 */ /* 0x000fe200078e02ff */
[----:B------:R-:W-:Y:S01]  /*3160*/  UISETP.NE.AND UP0, UPT, UR10, URZ, UPT ;  /* 0x0000003f0a00728c */ /* 0x000fe2000bf05270 */
[----:B----4-:R-:W-:-:S04]  /*3170*/  @!P2 IMAD R158, R158, R219, RZ ;  /* 0x000000db9e9ea224 */ /* 0x010fc800078e02ff */
[----:B------:R-:W-:-:S04]  /*3180*/  @!P2 IMAD R158, R158, 0x60, RZ ;  /* 0x000000609e9ea824 */ /* 0x000fc800078e02ff */
[----:B------:R-:W-:-:S05]  /*3190*/  @!P2 IMAD R158, R158, R221, R229 ;  /* 0x000000dd9e9ea224 */ /* 0x000fca00078e02e5 */
[----:B------:R-:W-:Y:S02]  /*31a0*/  @!P2 SHF.R.S32.HI R159, RZ, 0x1f, R158 ;  /* 0x0000001fff9fa819 */ /* 0x000fe4000001149e */
        /* <DEDUP_REMOVED lines=8> */
[----:B----4-:R-:W-:Y:S05]  /*3230*/  @P2 BRA `(.L_x_34) ;  /* 0x0000000000442947 */ /* 0x010fea0003800000 */
[----:B------:R-:W-:-:S13]  /*3240*/  LOP3.LUT P5, RZ, R27, 0x1, RZ, 0xc0, !PT ;  /* 0x000000011bff7812 */ /* 0x000fda00078ac0ff */
[----:B------:R-:W4:Y:S01]  /*3250*/  @P5 LDG.E.128 R208, desc[UR36][R222.64+0x20] ;  /* 0x00002024ded05981 */ /* 0x000f22000c1e1d00 */
[----:B------:R-:W-:Y:S01]  /*3260*/  ISETP.GE.AND P3, PT, R229, R214, PT ;  /* 0x000000d6e500720c */ /* 0x000fe20003f66270 */
[----:B-----5:R-:W-:Y:S01]  /*3270*/  HFMA2.MMA R157, R157, 1, 1, R97 ;  /* 0x3c003c009d9d7835 */ /* 0x020fe20000000061 */
[----:B------:R-:W-:Y:S01]  /*3280*/  HADD2 R156, R156, R96 ;  /* 0x000000609c9c7230 */ /* 0x000fe20000000000 */
[----:B------:R-:W-:Y:S01]  /*3290*/  HFMA2.MMA R159, R159, 1, 1, R99 ;  /* 0x3c003c009f9f7835 */ /* 0x000fe20000000063 */
[----:B------:R-:W-:-:S09]  /*32a0*/  HADD2 R158, R158, R98 ;  /* 0x000000629e9e7230 */ /* 0x000fd20000000000 */
[----:B-1-3--:R-:W0:Y:S01]  /*32b0*/  @!P3 LDC.64 R224, c[0x0][0x248] ;  /* 0x00009200ffe0bb82 */ /* 0x00ae220000000a00 */
[----:B------:R-:W-:-:S04]  /*32c0*/  @!P3 IADD3 R228, P4, R216, R229, RZ ;  /* 0x000000e5d8e4b210 */ /* 0x000fc80007f9e0ff */
[----:B------:R-:W-:Y:S02]  /*32d0*/  @!P3 LEA.HI.X.SX32 R229, R229, R21, 0x1, P4 ;  /* 0x00000015e5e5b211 */ /* 0x000fe400020f0eff */
[----:B0-----:R-:W-:-:S04]  /*32e0*/  @!P3 LEA R224, P4, R228, R224, 0x1 ;  /* 0x000000e0e4e0b211 */ /* 0x001fc800078808ff */
[----:B------:R-:W-:Y:S01]  /*32f0*/  @!P3 LEA.HI.X R225, R228, R225, R229, 0x1, P4 ;  /* 0x000000e1e4e1b211 */ /* 0x000fe200020f0ce5 */
[----:B----4-:R-:W-:Y:S01]  /*3300*/  @P5 HFMA2.MMA R157, R157, R209, -RZ ;  /* 0x000000d19d9d5235 */ /* 0x010fe200001000ff */
[----:B------:R-:W-:Y:S01]  /*3310*/  @P5 HMUL2 R156, R156, R208 ;  /* 0x000000d09c9c5232 */ /* 0x000fe20000000000 */
[----:B------:R-:W-:Y:S01]  /*3320*/  @P5 HFMA2.MMA R159, R159, R211, -RZ ;  /* 0x000000d39f9f5235 */ /* 0x000fe200001000ff */
[----:B------:R-:W-:-:S06]  /*3330*/  @P5 HMUL2 R158, R158, R210 ;  /* 0x000000d29e9e5232 */ /* 0x000fcc0000000000 */
[----:B------:R4:W-:Y:S04]  /*3340*/  @!P3 STG.E.128 desc[UR36][R224.64], R156 ;  /* 0x0000009ce000b986 */ /* 0x0009e8000c101d24 */
.L_x_34:
[----:B------:R-:W-:Y:S05]  /*3350*/  BSYNC B1 ;  /* 0x0000000000017941 */ /* 0x000fea0003800000 */
.L_x_33:
[----:B------:R-:W-:Y:S04]  /*3360*/  BSSY B1, `(.L_x_35) ;  /* 0x0000027000017945 */ /* 0x000fe80003800000 */
[----:B------:R-:W-:Y:S05]  /*3370*/  @P1 BRA `(.L_x_36) ;  /* 0x0000000000941947 */ /* 0x000fea0003800000 */
[----:B------:R-:W-:-:S05]  /*3380*/  LEA R160, R221, R220, 0x2 ;  /* 0x000000dcdda07211 */ /* 0x000fca00078e10ff */
[----:B------:R-:W-:-:S05]  /*3390*/  IMAD.SHL.U32 R229, R160, 0x8, RZ ;  /* 0x00000008a0e57824 */ /* 0x000fca00078e00ff */
[----:B------:R-:W-:-:S13]  /*33a0*/  ISETP.GE.AND P2, PT, R229, R214, PT ;  /* 0x000000d6e500720c */ /* 0x000fda0003f46270 */
[----:B------:R-:W2:Y:S01]  /*33b0*/  @!P2 LDG.E R162, desc[UR36][R226.64] ;  /* 0x00000024e2a2a981 */ /* 0x000ea2000c1e1900 */
[----:B------:R-:W0:Y:S01]  /*33c0*/  @!P2 LDC.64 R160, c[0x0][0x248] ;  /* 0x00009200ffa0ab82 */ /* 0x000e220000000a00 */
[----:B------:R-:W-:Y:S01]  /*33d0*/  @!P2 IMAD R210, R20, R221, RZ ;  /* 0x000000dd14d2a224 */ /* 0x000fe200078e02ff */
[----:B------:R-:W-:Y:S01]  /*33e0*/  UISETP.NE.AND UP0, UPT, UR10, URZ, UPT ;  /* 0x0000003f0a00728c */ /* 0x000fe2000bf05270 */
[----:B--2---:R-:W-:-:S04]  /*33f0*/  @!P2 IMAD R162, R162, R219, RZ ;  /* 0x000000dba2a2a224 */ /* 0x004fc800078e02ff */
        /* <DEDUP_REMOVED lines=13> */
[----:B------:R-:W2:Y:S01]  /*34d0*/  @P5 LDG.E.128 R208, desc[UR36][R222.64+0x30] ;  /* 0x00003024ded05981 */ /* 0x000ea2000c1e1d00 */
[----:B------:R-:W-:Y:S01]  /*34e0*/  ISETP.GE.AND P3, PT, R229, R214, PT ;  /* 0x000000d6e500720c */ /* 0x000fe20003f66270 */
[----:B-----5:R-:W-:Y:S01]  /*34f0*/  HFMA2.MMA R161, R161, 1, 1, R101 ;  /* 0x3c003c00a1a17835 */ /* 0x020fe20000000065 */
[----:B------:R-:W-:Y:S01]  /*3500*/  HADD2 R160, R160, R100 ;  /* 0x00000064a0a07230 */ /* 0x000fe20000000000 */
[----:B------:R-:W-:Y:S01]  /*3510*/  HFMA2.MMA R163, R163, 1, 1, R103 ;  /* 0x3c003c00a3a37835 */ /* 0x000fe20000000067 */
[----:B------:R-:W-:-:S09]  /*3520*/  HADD2 R162, R162, R102 ;  /* 0x00000066a2a27230 */ /* 0x000fd20000000000 */
[----:B-1-34-:R-:W0:Y:S01]  /*3530*/  @!P3 LDC.64 R224, c[0x0][0x248] ;  /* 0x00009200ffe0bb82 */ /* 0x01ae220000000a00 */
[----:B------:R-:W-:-:S04]  /*3540*/  @!P3 IADD3 R228, P4, R216, R229, RZ ;  /* 0x000000e5d8e4b210 */ /* 0x000fc80007f9e0ff */
[----:B------:R-:W-:Y:S02]  /*3550*/  @!P3 LEA.HI.X.SX32 R229, R229, R21, 0x1, P4 ;  /* 0x00000015e5e5b211 */ /* 0x000fe400020f0eff */
[----:B0-----:R-:W-:-:S04]  /*3560*/  @!P3 LEA R224, P4, R228, R224, 0x1 ;  /* 0x000000e0e4e0b211 */ /* 0x001fc800078808ff */
[----:B------:R-:W-:Y:S01]  /*3570*/  @!P3 LEA.HI.X R225, R228, R225, R229, 0x1, P4 ;  /* 0x000000e1e4e1b211 */ /* 0x000fe200020f0ce5 */
[----:B--2---:R-:W-:Y:S01]  /*3580*/  @P5 HFMA2.MMA R161, R161, R209, -RZ ;  /* 0x000000d1a1a15235 */ /* 0x004fe200001000ff */
[----:B------:R-:W-:Y:S01]  /*3590*/  @P5 HMUL2 R160, R160, R208 ;  /* 0x000000d0a0a05232 */ /* 0x000fe20000000000 */
[----:B------:R-:W-:Y:S01]  /*35a0*/  @P5 HFMA2.MMA R163, R163, R211, -RZ ;  /* 0x000000d3a3a35235 */ /* 0x000fe200001000ff */
[----:B------:R-:W-:-:S06]  /*35b0*/  @P5 HMUL2 R162, R162, R210 ;  /* 0x000000d2a2a25232 */ /* 0x000fcc0000000000 */
[----:B------:R0:W-:Y:S04]  /*35c0*/  @!P3 STG.E.128 desc[UR36][R224.64], R160 ;  /* 0x000000a0e000b986 */ /* 0x0001e8000c101d24 */
.L_x_36:
[----:B------:R-:W-:Y:S05]  /*35d0*/  BSYNC B1 ;  /* 0x0000000000017941 */ /* 0x000fea0003800000 */
.L_x_35:
[----:B------:R-:W-:Y:S04]  /*35e0*/  BSSY B1, `(.L_x_37) ;  /* 0x0000027000017945 */ /* 0x000fe80003800000 */
[----:B------:R-:W-:Y:S05]  /*35f0*/  @P1 BRA `(.L_x_38) ;  /* 0x0000000000941947 */ /* 0x000fea0003800000 */
[----:B------:R-:W-:-:S05]  /*3600*/  IMAD R164, R221, 0x5, R220 ;  /* 0x00000005dda47824 */ /* 0x000fca00078e02dc */
[----:B------:R-:W-:-:S04]  /*3610*/  SHF.L.U32 R229, R164, 0x3, RZ ;  /* 0x00000003a4e57819 */ /* 0x000fc800000006ff */
        /* <DEDUP_REMOVED lines=35> */
.L_x_38:
[----:B------:R-:W-:Y:S05]  /*3850*/  BSYNC B1 ;  /* 0x0000000000017941 */ /* 0x000fea0003800000 */
.L_x_37:
        /* <DEDUP_REMOVED lines=39> */
.L_x_40:
[----:B------:R-:W-:Y:S05]  /*3ad0*/  BSYNC B1 ;  /* 0x0000000000017941 */ /* 0x000fea0003800000 */
.L_x_39:
[----:B------:R-:W-:Y:S04]  /*3ae0*/  BSSY B1, `(.L_x_41) ;  /* 0x0000027000017945 */ /* 0x000fe80003800000 */
[----:B------:R-:W-:Y:S05]  /*3af0*/  @P1 BRA `(.L_x_42) ;  /* 0x0000000000941947 */ /* 0x000fea0003800000 */
[----:B------:R-:W-:-:S04]  /*3b00*/  IMAD R172, R221, 0x7, R220 ;  /* 0x00000007ddac7824 */ /* 0x000fc800078e02dc */
        /* <DEDUP_REMOVED lines=36> */
.L_x_42:
[----:B------:R-:W-:Y:S05]  /*3d50*/  BSYNC B1 ;  /* 0x0000000000017941 */ /* 0x000fea0003800000 */
.L_x_41:
[----:B------:R-:W-:Y:S04]  /*3d60*/  BSSY B1, `(.L_x_43) ;  /* 0x0000027000017945 */ /* 0x000fe80003800000 */
[----:B------:R-:W-:Y:S05]  /*3d70*/  @P1 BRA `(.L_x_44) ;  /* 0x0000000000941947 */ /* 0x000fea0003800000 */
[----:B------:R-:W-:-:S04]  /*3d80*/  LEA R176, R221, R220, 0x3 ;  /* 0x000000dcddb07211 */ /* 0x000fc800078e18ff */
        /* <DEDUP_REMOVED lines=36> */
.L_x_44:
[----:B------:R-:W-:Y:S05]  /*3fd0*/  BSYNC B1 ;  /* 0x0000000000017941 */ /* 0x000fea0003800000 */
.L_x_43:
        /* <DEDUP_REMOVED lines=39> */
.L_x_46:
[----:B------:R-:W-:Y:S05]  /*4250*/  BSYNC B1 ;  /* 0x0000000000017941 */ /* 0x000fea0003800000 */
.L_x_45:
        /* <DEDUP_REMOVED lines=39> */
.L_x_48:
[----:B------:R-:W-:Y:S05]  /*44d0*/  BSYNC B1 ;  /* 0x0000000000017941 */ /* 0x000fea0003800000 */
.L_x_47:
        /* <DEDUP_REMOVED lines=39> */
.L_x_50:
[----:B------:R-:W-:Y:S05]  /*4750*/  BSYNC B1 ;  /* 0x0000000000017941 */ /* 0x000fea0003800000 */
.L_x_49:
        /* <DEDUP_REMOVED lines=39> */
.L_x_52:
[----:B------:R-:W-:Y:S05]  /*49d0*/  BSYNC B1 ;  /* 0x0000000000017941 */ /* 0x000fea0003800000 */
.L_x_51:
        /* <DEDUP_REMOVED lines=39> */
.L_x_54:
[----:B------:R-:W-:Y:S05]  /*4c50*/  BSYNC B1 ;  /* 0x0000000000017941 */ /* 0x000fea0003800000 */
.L_x_53:
        /* <DEDUP_REMOVED lines=39> */
.L_x_56:
[----:B------:R-:W-:Y:S05]  /*4ed0*/  BSYNC B1 ;  /* 0x0000000000017941 */ /* 0x000fea0003800000 */
.L_x_55:
[----:B------:R-:W-:Y:S04]  /*4ee0*/  BSSY B1, `(.L_x_57) ;  /* 0x0000027000017945 */ /* 0x000fe80003800000 */
[----:B------:R-:W-:Y:S05]  /*4ef0*/  @P1 BRA `(.L_x_58) ;  /* 0x0000000000941947 */ /* 0x000fea0003800000 */
[----:B------:R-:W-:-:S04]  /*4f00*/  IMAD R220, R221, 0xf, R220 ;  /* 0x0000000fdddc7824 */ /* 0x000fc800078e02dc */
[----:B01-34-:R-:W-:-:S05]  /*4f10*/  IMAD.SHL.U32 R225, R220, 0x8, RZ ;  /* 0x00000008dce17824 */ /* 0x01bfca00078e00ff */
[----:B------:R-:W-:-:S13]  /*4f20*/  ISETP.GE.AND P2, PT, R225, R214, PT ;  /* 0x000000d6e100720c */ /* 0x000fda0003f46270 */
[----:B------:R-:W3:Y:S01]  /*4f30*/  @!P2 LDG.E R226, desc[UR36][R226.64] ;  /* 0x00000024e2e2a981 */ /* 0x000ee2000c1e1900 */
[----:B------:R-:W0:Y:S01]  /*4f40*/  @!P2 LDC.64 R204, c[0x0][0x248] ;  /* 0x00009200ffccab82 */ /* 0x000e220000000a00 */
[----:B------:R-:W-:Y:S01]  /*4f50*/  @!P2 IMAD R210, R20, R221, RZ ;  /* 0x000000dd14d2a224 */ /* 0x000fe200078e02ff */
[----:B------:R-:W-:Y:S01]  /*4f60*/  UISETP.NE.AND UP0, UPT, UR10, URZ, UPT ;  /* 0x0000003f0a00728c */ /* 0x000fe2000bf05270 */
[----:B---3--:R-:W-:-:S04]  /*4f70*/  @!P2 IMAD R219, R226, R219, RZ ;  /* 0x000000dbe2dba224 */ /* 0x008fc800078e02ff */
        /* <DEDUP_REMOVED lines=29> */
.L_x_58:
[----:B------:R-:W-:Y:S05]  /*5150*/  BSYNC B1 ;  /* 0x0000000000017941 */ /* 0x000fea0003800000 */
.L_x_57:
[----:B------:R-:W-:Y:S04]  /*5160*/  BSSY B1, `(.L_x_59) ;  /* 0x0000065000017945 */ /* 0x000fe80003800000 */
[----:B------:R-:W-:Y:S05]  /*5170*/  @P1 BRA `(.L_x_60) ;  /* 0x00000004008c1947 */ /* 0x000fea0003800000 */
[----:B------:R-:W0:Y:S01]  /*5180*/  LDC.64 R208, c[0x0][0x2d8] ;  /* 0x0000b600ffd07b82 */ /* 0x000e220000000a00 */
[----:B------:R-:W-:-:S04]  /*5190*/  ISETP.NE.U32.AND P1, PT, RZ, UR12, PT ;  /* 0x0000000cff007c0c */ /* 0x000fc8000bf25070 */
[----:B------:R-:W-:-:S13]  /*51a0*/  ISETP.NE.AND.EX P3, PT, RZ, UR13, PT, P1 ;  /* 0x0000000dff007c0c */ /* 0x000fda000bf65310 */
[----:B------:R-:W1:Y:S01]  /*51b0*/  @P3 LDC R222, c[0x0][0x2d0] ;  /* 0x0000b400ffde3b82 */ /* 0x000e620000000800 */
[----:B0-----:R-:W-:-:S07]  /*51c0*/  ISETP.NE.U32.AND P1, PT, R208, RZ, PT ;  /* 0x000000ffd000720c */ /* 0x001fce0003f25070 */
[----:B------:R-:W0:Y:S01]  /*51d0*/  @P3 LDC.64 R210, c[0x0][0x2c8] ;  /* 0x0000b200ffd23b82 */ /* 0x000e220000000a00 */
[----:B------:R-:W-:-:S13]  /*51e0*/  ISETP.NE.AND.EX P1, PT, R209, RZ, PT, P1 ;  /* 0x000000ffd100720c */ /* 0x000fda0003f25310 */
[----:B------:R-:W2:Y:S01]  /*51f0*/  @P1 LDC.64 R220, c[0x0][0x2d8] ;  /* 0x0000b600ffdc1b82 */ /* 0x000ea20000000a00 */
[----:B-1----:R-:W-:-:S05]  /*5200*/  @P3 IMAD R208, R19, R222, R17 ;  /* 0x000000de13d03224 */ /* 0x002fca00078e0211 */
[----:B------:R-:W-:-:S05]  /*5210*/  @P3 IADD3 R209, R208, -0x1, RZ ;  /* 0xffffffffd0d13810 */ /* 0x000fca0007ffe0ff */
[----:B------:R-:W-:-:S04]  /*5220*/  @P3 IMAD R209, R209, R222, R212 ;  /* 0x000000ded1d13224 */ /* 0x000fc800078e02d4 */
[----:B0-----:R-:W-:-:S05]  /*5230*/  @P3 IMAD.WIDE R210, R209, 0x2, R210 ;  /* 0x00000002d1d23825 */ /* 0x001fca00078e02d2 */
[----:B------:R0:W3:Y:S01]  /*5240*/  @P3 LDG.E.U16 R208, desc[UR36][R210.64] ;  /* 0x00000024d2d03981 */ /* 0x0000e2000c1e1500 */
[----:B--2---:R-:W-:-:S05]  /*5250*/  @P1 IMAD.WIDE R220, R19, 0x2, R220 ;  /* 0x0000000213dc1825 */ /* 0x004fca00078e02dc */
[----:B------:R1:W2:Y:S01]  /*5260*/  @P1 LDG.E.U16 R209, desc[UR36][R220.64] ;  /* 0x00000024dcd11981 */ /* 0x0002a2000c1e1500 */
[----:B-----5:R-:W-:Y:S01]  /*5270*/  HFMA2.MMA R219, R9, R149, -RZ ;  /* 0x0000009509db7235 */ /* 0x020fe200001000ff */
[----:B0-----:R-:W-:-:S06]  /*5280*/  HMUL2 R211, R8, R148 ;  /* 0x0000009408d37232 */ /* 0x001fcc0000000000 */
[----:B-1----:R-:W-:Y:S01]  /*5290*/  HFMA2.MMA R221, R12, R4, R211 ;  /* 0x000000040cdd7235 */ /* 0x002fe200000000d3 */
[----:B------:R-:W-:Y:S02]  /*52a0*/  HMUL2 R211, R10, R150 ;  /* 0x000000960ad37232 */ /* 0x000fe40000000000 */
[----:B------:R-:W-:-:S04]  /*52b0*/  HFMA2 R219, R13, R5, R219 ;  /* 0x000000050ddb7231 */ /* 0x000fc800000000db */
[----:B------:R-:W-:Y:S01]  /*52c0*/  HFMA2 R222, R29, R153, R219 ;  /* 0x000000991dde7231 */ /* 0x000fe200000000db */
[----:B------:R-:W-:Y:S01]  /*52d0*/  HFMA2.MMA R219, R14, R6, R211 ;  /* 0x000000060edb7235 */ /* 0x000fe200000000d3 */
[----:B------:R-:W-:-:S06]  /*52e0*/  HMUL2 R211, R11, R151 ;  /* 0x000000970bd37232 */ /* 0x000fcc0000000000 */
[----:B------:R-:W-:Y:S02]  /*52f0*/  HFMA2.MMA R211, R15, R7, R211 ;  /* 0x000000070fd37235 */ /* 0x000fe400000000d3 */
[----:B------:R-:W-:-:S06]  /*5300*/  HFMA2.MMA R222, R33, R157, R222 ;  /* 0x0000009d21de7235 */ /* 0x000fcc00000000de */
        /* <DEDUP_REMOVED lines=9> */
[----:B------:R-:W-:Y:S02]  /*53a0*/  HFMA2.MMA R222, R53, R177, R222 ;  /* 0x000000b135de7235 */ /* 0x000fe400000000de */
[----:B------:R-:W-:-:S04]  /*53b0*/  HFMA2.MMA R221, R28, R152, R221 ;  /* 0x000000981cdd7235 */ /* 0x000fc800000000dd */
[----:B------:R-:W-:Y:S02]  /*53c0*/  HFMA2.MMA R211, R51, R175, R211 ;  /* 0x000000af33d37235 */ /* 0x000fe400000000d3 */
[----:B------:R-:W-:Y:S01]  /*53d0*/  HFMA2.MMA R222, R57, R181, R222 ;  /* 0x000000b539de7235 */ /* 0x000fe200000000de */
[----:B------:R-:W-:-:S03]  /*53e0*/  HFMA2 R219, R30, R154, R219 ;  /* 0x0000009a1edb7231 */ /* 0x000fc600000000db */
[----:B------:R-:W-:Y:S02]  /*53f0*/  HFMA2 R221, R32, R156, R221 ;  /* 0x0000009c20dd7231 */ /* 0x000fe400000000dd */
[----:B------:R-:W-:Y:S02]  /*5400*/  HFMA2.MMA R211, R55, R179, R211 ;  /* 0x000000b337d37235 */ /* 0x000fe400000000d3 */
[----:B------:R-:W-:Y:S01]  /*5410*/  HFMA2.MMA R222, R61, R185, R222 ;  /* 0x000000b93dde7235 */ /* 0x000fe200000000de */
[----:B------:R-:W-:Y:S02]  /*5420*/  HFMA2 R221, R36, R160, R221 ;  /* 0x000000a024dd7231 */ /* 0x000fe400000000dd */
[----:B------:R-:W-:-:S03]  /*5430*/  HFMA2 R219, R34, R158, R219 ;  /* 0x0000009e22db7231 */ /* 0x000fc600000000db */
[----:B------:R-:W-:Y:S01]  /*5440*/  HFMA2.MMA R211, R59, R183, R211 ;  /* 0x000000b73bd37235 */ /* 0x000fe200000000d3 */
[----:B------:R-:W-:Y:S02]  /*5450*/  HFMA2 R221, R40, R164, R221 ;  /* 0x000000a428dd7231 */ /* 0x000fe400000000dd */
[----:B------:R-:W-:Y:S01]  /*5460*/  HFMA2 R219, R38, R162, R219 ;  /* 0x000000a226db7231 */ /* 0x000fe200000000db */
[----:B------:R-:W-:Y:S01]  /*5470*/  HFMA2.MMA R222, R65, R189, R222 ;  /* 0x000000bd41de7235 */ /* 0x000fe200000000de */
[----:B------:R-:W-:Y:S02]  /*5480*/  HFMA2 R221, R44, R168, R221 ;  /* 0x000000a82cdd7231 */ /* 0x000fe400000000dd */
[----:B------:R-:W-:Y:S01]  /*5490*/  HFMA2 R219, R42, R166, R219 ;  /* 0x000000a62adb7231 */ /* 0x000fe200000000db */
[----:B------:R-:W-:Y:S01]  /*54a0*/  HFMA2.MMA R211, R63, R187, R211 ;  /* 0x000000bb3fd37235 */ /* 0x000fe200000000d3 */
[----:B------:R-:W-:Y:S02]  /*54b0*/  HFMA2 R221, R48, R172, R221 ;  /* 0x000000ac30dd7231 */ /* 0x000fe400000000dd */
[----:B------:R-:W-:Y:S01]  /*54c0*/  HFMA2 R219, R46, R170, R219 ;  /* 0x000000aa2edb7231 */ /* 0x000fe200000000db */
[----:B------:R-:W-:Y:S01]  /*54d0*/  HFMA2.MMA R222, R69, R193, R222 ;  /* 0x000000c145de7235 */ /* 0x000fe200000000de */
[----:B------:R-:W-:-:S02]  /*54e0*/  HFMA2 R221, R52, R176, R221 ;  /* 0x000000b034dd7231 */ /* 0x000fc400000000dd */
        /* <DEDUP_REMOVED lines=21> */
[----:B------:R-:W-:-:S03]  /*5640*/  HFMA2 R219, R78, R202, R219 ;  /* 0x000000ca4edb7231 */ /* 0x000fc600000000db */
[----:B------:R-:W-:Y:S02]  /*5650*/  HADD2 R221, R221, R222 ;  /* 0x000000dedddd7230 */ /* 0x000fe40000000000 */
[----:B------:R-:W-:Y:S02]  /*5660*/  HFMA2 R219, R82, R206, R219 ;  /* 0x000000ce52db7231 */ /* 0x000fe400000000db */
[----:B------:R-:W-:Y:S02]  /*5670*/  HFMA2 R211, R83, R207, R211 ;  /* 0x000000cf53d37231 */ /* 0x000fe400000000d3 */
[----:B------:R-:W-:-:S06]  /*5680*/  HADD2 R219, R221, R219 ;  /* 0x000000dbdddb7230 */ /* 0x000fcc0000000000 */
[----:B------:R-:W-:Y:S01]  /*5690*/  HFMA2.MMA R211, R219, 1, 1, R211 ;  /* 0x3c003c00dbd37835 */ /* 0x000fe200000000d3 */
[C---:B------:R-:W-:Y:S02]  /*56a0*/  @P1 ISETP.GE.AND P4, PT, R212.reuse, R215, PT ;  /* 0x000000d7d400120c */ /* 0x040fe40003f86270 */
[----:B------:R-:W-:Y:S02]  /*56b0*/  @P1 IADD3 R220, R212, 0x1, -R17 ;  /* 0x00000001d4dc1810 */ /* 0x000fe40007ffe811 */
[----:B------:R-:W-:-:S05]  /*56c0*/  @P1 SEL R219, R23, RZ, !P4 ;  /* 0x000000ff17db1207 */ /* 0x000fca0006000000 */
[--C-:B------:R-:W-:Y:S02]  /*56d0*/  HADD2.F32 R210, -RZ, R211.reuse.H0_H0 ;  /* 0x200000d3ffd27230 */ /* 0x100fe40000004100 */
[----:B------:R-:W-:Y:S01]  /*56e0*/  HADD2.F32 R211, -RZ, R211.H1_H1 ;  /* 0x300000d3ffd37230 */ /* 0x000fe20000004100 */
[----:B------:R-:W-:-:S04]  /*56f0*/  @P1 IADD3 R219, R219, R220, RZ ;  /* 0x000000dcdbdb1210 */ /* 0x000fc80007ffe0ff */
[----:B------:R-:W-:Y:S01]  /*5700*/  FADD.FTZ R210, R210, R211 ;  /* 0x000000d3d2d27221 */ /* 0x000fe20000010000 */
[----:B------:R-:W-:-:S03]  /*5710*/  IMAD.IADD R220, R212, 0x1, -R213 ;  /* 0x00000001d4dc7824 */ /* 0x000fc600078e0ad5 */
[----:B------:R-:W-:Y:S01]  /*5720*/  FMUL.FTZ R211, R210, UR5 ;  /* 0x00000005d2d37c20 */ /* 0x000fe20008410000 */
[----:B------:R-:W-:Y:S02]  /*5730*/  @P1 I2FP.F32.S32 R210, R219 ;  /* 0x000000db00d21245 */ /* 0x000fe40000201400 */
[----:B------:R-:W-:Y:S01]  /*5740*/  LEA R220, R220, UR38, 0x2 ;  /* 0x00000026dcdc7c11 */ /* 0x000fe2000f8e10ff */
[----:B---3--:R-:W-:-:S05]  /*5750*/  @P3 HADD2.F32 R208, -RZ, R208.H0_H0 ;  /* 0x200000d0ffd03230 */ /* 0x008fca0000004100 */
[----:B------:R-:W-:Y:S01]  /*5760*/  @P3 FADD.FTZ R211, R211, R208 ;  /* 0x000000d0d3d33221 */ /* 0x000fe20000010000 */
[----:B--2---:R-:W-:-:S05]  /*5770*/  @P1 HADD2.F32 R209, -RZ, R209.H0_H0 ;  /* 0x200000d1ffd11230 */ /* 0x004fca0000004100 */
[----:B------:R-:W-:-:S05]  /*5780*/  @P1 FFMA.FTZ R211, R210, R209, R211 ;  /* 0x000000d1d2d31223 */ /* 0x000fca00000100d3 */
[----:B------:R0:W-:Y:S01]  /*5790*/  STS [R220], R211 ;  /* 0x000000d3dc007388 */ /* 0x0001e20000000800 */
[----:B------:R-:W-:-:S07]  /*57a0*/  @!P0 FMNMX.FTZ R218, R218, R211, !PT ;  /* 0x000000d3dada8209 */ /* 0x000fce0007810000 */
.L_x_60:
[----:B------:R-:W-:Y:S05]  /*57b0*/  BSYNC B1 ;  /* 0x0000000000017941 */ /* 0x000fea0003800000 */
.L_x_59:
[----:B------:R-:W-:-:S04]  /*57c0*/  IADD3 R212, R212, 0x100, RZ ;  /* 0x00000100d4d47810 */ /* 0x000fc80007ffe0ff */
[----:B------:R-:W-:-:S13]  /*57d0*/  ISETP.GE.AND P0, PT, R212, R217, PT ;  /* 0x000000d9d400720c */ /* 0x000fda0003f06270 */
[----:B------:R-:W-:Y:S05]  /*57e0*/  @!P0 BRA `(.L_x_61) ;  /* 0xffffffcc00c48947 */ /* 0x000fea000383ffff */
.L_x_26:
[----:B------:R-:W-:Y:S05]  /*57f0*/  BSYNC B0 ;  /* 0x0000000000007941 */ /* 0x000fea0003800000 */
.L_x_25:
[----:B------:R-:W2:Y:S01]  /*5800*/  SHFL.BFLY PT, R3, R218, 0x10, 0x1f ;  /* 0x0e001f00da037f89 */ /* 0x000ea200000e0000 */
[----:B------:R-:W-:Y:S01]  /*5810*/  ULDC UR6, c[0x0][0x284] ;  /* 0x0000a10000067ab9 */ /* 0x000fe20000000800 */
[----:B------:R-:W-:Y:S01]  /*5820*/  ULDC.64 UR8, c[0x0][0x2b0] ;  /* 0x0000ac0000087ab9 */ /* 0x000fe20000000a00 */
[----:B------:R-:W-:Y:S01]  /*5830*/  ULDC.64 UR10, c[0x0][0x2b0] ;  /* 0x0000ac00000a7ab9 */ /* 0x000fe20000000a00 */
[----:B-1---5:R-:W1:Y:S01]  /*5840*/  S2R R4, SR_TID.X ;  /* 0x0000000000047919 */ /* 0x022e620000002100 */
[----:B------:R-:W-:Y:S01]  /*5850*/  BSSY B0, `(.L_x_62) ;  /* 0x0000090000007945 */ /* 0x000fe20003800000 */
[----:B--2---:R-:W-:-:S05]  /*5860*/  FMNMX.FTZ R3, R3, R218, !PT ;  /* 0x000000da03037209 */ /* 0x004fca0007810000 */
[----:B------:R-:W2:Y:S01]  /*5870*/  SHFL.BFLY PT, R0, R3, 0x8, 0x1f ;  /* 0x0d001f0003007f89 */ /* 0x000ea200000e0000 */
[----:B-1----:R-:W-:-:S04]  /*5880*/  SHF.R.S32.HI R11, RZ, 0x1f, R4 ;  /* 0x0000001fff0b7819 */ /* 0x002fc80000011404 */
[----:B------:R-:W-:-:S04]  /*5890*/  LEA.HI R7, R11, R4, RZ, 0x5 ;  /* 0x000000040b077211 */ /* 0x000fc800078f28ff */
[----:B------:R-:W-:-:S04]  /*58a0*/  LOP3.LUT R9, R7, 0xffffffe0, RZ, 0xc0, !PT ;  /* 0xffffffe007097812 */ /* 0x000fc800078ec0ff */
[----:B------:R-:W-:-:S04]  /*58b0*/  IADD3 R9, -R9, R4, RZ ;  /* 0x0000000409097210 */ /* 0x000fc80007ffe1ff */
[----:B------:R-:W-:Y:S02]  /*58c0*/  ISETP.NE.AND P0, PT, R9, RZ, PT ;  /* 0x000000ff0900720c */ /* 0x000fe40003f05270 */
[----:B--2---:R-:W-:Y:S02]  /*58d0*/  FMNMX.FTZ R0, R3, R0, !PT ;  /* 0x0000000003007209 */ /* 0x004fe40007810000 */
[----:B------:R-:W-:-:S03]  /*58e0*/  ISETP.GT.AND P1, PT, R9, 0x7, PT ;  /* 0x000000070900780c */ /* 0x000fc60003f24270 */
[----:B0-----:R-:W0:Y:S06]  /*58f0*/  SHFL.BFLY PT, R5, R0, 0x4, 0x1f ;  /* 0x0c801f0000057f89 */ /* 0x001e2c00000e0000 */
[----:B------:R-:W1:Y:S01]  /*5900*/  @!P0 S2R R13, SR_CgaCtaId ;  /* 0x00000000000d8919 */ /* 0x000e620000008800 */
[----:B------:R-:W-:-:S03]  /*5910*/  @!P0 SHF.R.S32.HI R7, RZ, 0x5, R7 ;  /* 0x00000005ff078819 */ /* 0x000fc60000011407 */
[----:B------:R-:W2:Y:S01]  /*5920*/  @!P1 S2R R15, SR_CgaCtaId ;  /* 0x00000000000f9919 */ /* 0x000ea20000008800 */
[----:B------:R-:W-:Y:S02]  /*5930*/  @!P1 MOV R8, 0x400 ;  /* 0x0000040000089802 */ /* 0x000fe40000000f00 */
[----:B0-----:R-:W-:Y:S02]  /*5940*/  FMNMX.FTZ R5, R0, R5, !PT ;  /* 0x0000000500057209 */ /* 0x001fe40007810000 */
[----:B------:R-:W-:-:S03]  /*5950*/  @!P0 MOV R0, 0x400 ;  /* 0x0000040000008802 */ /* 0x000fc60000000f00 */
[----:B------:R-:W0:Y:S01]  /*5960*/  SHFL.BFLY PT, R6, R5, 0x2, 0x1f ;  /* 0x0c401f0005067f89 */ /* 0x000e2200000e0000 */
[----:B-1----:R-:W-:Y:S02]  /*5970*/  @!P0 LEA R0, R13, R0, 0x18 ;  /* 0x000000000d008211 */ /* 0x002fe400078ec0ff */
[----:B--2---:R-:W-:-:S03]  /*5980*/  @!P1 LEA R10, R15, R8, 0x18 ;  /* 0x000000080f0a9211 */ /* 0x004fc600078ec0ff */
[----:B------:R-:W-:Y:S01]  /*5990*/  @!P0 IMAD R7, R7, 0x4, R0 ;  /* 0x0000000407078824 */ /* 0x000fe200078e0200 */
[----:B------:R-:W-:Y:S02]  /*59a0*/  MOV R0, 0xff7fffff ;  /* 0xff7fffff00007802 */ /* 0x000fe40000000f00 */
[----:B------:R-:W-:Y:S01]  /*59b0*/  @!P1 LEA R9, R9, R10, 0x2 ;  /* 0x0000000a09099211 */ /* 0x000fe200078e10ff */
[----:B------:R-:W-:Y:S01]  /*59c0*/  IMAD.IADD R10, R4, 0x1, R213 ;  /* 0x00000001040a7824 */ /* 0x000fe200078e02d5 */
[----:B0-----:R-:W-:-:S05]  /*59d0*/  FMNMX.FTZ R6, R5, R6, !PT ;  /* 0x0000000605067209 */ /* 0x001fca0007810000 */
[----:B------:R-:W0:Y:S02]  /*59e0*/  SHFL.BFLY PT, R3, R6, 0x1, 0x1f ;  /* 0x0c201f0006037f89 */ /* 0x000e2400000e0000 */
[----:B0-----:R-:W-:-:S05]  /*59f0*/  FMNMX.FTZ R8, R6, R3, !PT ;  /* 0x0000000306087209 */ /* 0x001fca0007810000 */
[----:B------:R0:W-:Y:S01]  /*5a00*/  @!P0 STS [R7], R8 ;  /* 0x0000000807008388 */ /* 0x0001e20000000800 */
[----:B------:R-:W-:Y:S01]  /*5a10*/  BAR.SYNC.DEFER_BLOCKING 0x0 ;  /* 0x0000000000007b1d */ /* 0x000fe20000010000 */
[----:B0-----:R-:W-:-:S05]  /*5a20*/  HFMA2.MMA R8, -RZ, RZ, 0, 0 ;  /* 0x00000000ff087435 */ /* 0x001fca00000001ff */
[----:B------:R-:W0:Y:S01]  /*5a30*/  @!P1 LDS R0, [R9] ;  /* 0x0000000009009984 */ /* 0x000e220000000800 */
[----:B------:R-:W-:-:S03]  /*5a40*/  ISETP.GE.AND P1, PT, R10, R17, PT ;  /* 0x000000110a00720c */ /* 0x000fc60003f26270 */
[----:B0-----:R-:W0:Y:S02]  /*5a50*/  SHFL.BFLY PT, R3, R0, 0x4, 0x1f ;  /* 0x0c801f0000037f89 */ /* 0x001e2400000e0000 */
[----:B0-----:R-:W-:-:S05]  /*5a60*/  FMNMX.FTZ R3, R3, R0, !PT ;  /* 0x0000000003037209 */ /* 0x001fca0007810000 */
[----:B------:R-:W0:Y:S02]  /*5a70*/  SHFL.BFLY PT, R6, R3, 0x2, 0x1f ;  /* 0x0c401f0003067f89 */ /* 0x000e2400000e0000 */
[----:B0-----:R-:W-:-:S05]  /*5a80*/  FMNMX.FTZ R6, R3, R6, !PT ;  /* 0x0000000603067209 */ /* 0x001fca0007810000 */
[----:B------:R-:W0:Y:S02]  /*5a90*/  SHFL.BFLY PT, R5, R6, 0x1, 0x1f ;  /* 0x0c201f0006057f89 */ /* 0x000e2400000e0000 */
[----:B0-----:R-:W-:-:S05]  /*5aa0*/  FMNMX.FTZ R5, R6, R5, !PT ;  /* 0x0000000506057209 */ /* 0x001fca0007810000 */
[----:B------:R0:W1:Y:S01]  /*5ab0*/  SHFL.IDX PT, R13, R5, RZ, 0x1f ;  /* 0x00001fff050d7589 */ /* 0x00006200000e0000 */
[----:B------:R-:W-:Y:S05]  /*5ac0*/  @P1 BRA `(.L_x_63) ;  /* 0x0000000400a01947 */ /* 0x000fea0003800000 */
[----:B------:R-:W-:Y:S01]  /*5ad0*/  LOP3.LUT R0, RZ, R213, RZ, 0x33, !PT ;  /* 0x000000d5ff007212 */ /* 0x000fe200078e33ff */
[----:B------:R-:W-:Y:S01]  /*5ae0*/  BSSY B1, `(.L_x_64) ;  /* 0x0000022000017945 */ /* 0x000fe20003800000 */
[----:B------:R-:W-:Y:S02]  /*5af0*/  MOV R8, RZ ;  /* 0x000000ff00087202 */ /* 0x000fe40000000f00 */
[----:B------:R-:W-:-:S04]  /*5b00*/  IADD3 R0, -R4, R17, R0 ;  /* 0x0000001104007210 */ /* 0x000fc80007ffe100 */
[----:B------:R-:W-:-:S04]  /*5b10*/  LEA.HI R3, R0, 0x1, RZ, 0x18 ;  /* 0x0000000100037811 */ /* 0x000fc800078fc0ff */
[----:B------:R-:W-:-:S13]  /*5b20*/  LOP3.LUT P0, R3, R3, 0x3, RZ, 0xc0, !PT ;  /* 0x0000000303037812 */ /* 0x000fda000780c0ff */
[----:B------:R-:W-:Y:S05]  /*5b30*/  @!P0 BRA `(.L_x_65) ;  /* 0x0000000000708947 */ /* 0x000fea0003800000 */
[----:B------:R-:W-:Y:S01]  /*5b40*/  ULDC.64 UR4, c[0x0][0x2b0] ;  /* 0x0000ac0000047ab9 */ /* 0x000fe20000000a00 */
[----:B------:R-:W-:Y:S01]  /*5b50*/  IMAD.MOV.U32 R8, RZ, RZ, RZ ;  /* 0x000000ffff087224 */ /* 0x000fe200078e00ff */
[----:B------:R-:W-:-:S04]  /*5b60*/  ISETP.NE.U32.AND P0, PT, RZ, UR4, PT ;  /* 0x00000004ff007c0c */ /* 0x000fc8000bf05070 */
[----:B------:R-:W-:-:S13]  /*5b70*/  ISETP.NE.AND.EX P0, PT, RZ, UR5, PT, P0 ;  /* 0x00000005ff007c0c */ /* 0x000fda000bf05300 */
.L_x_69:
[----:B------:R-:W-:Y:S01]  /*5b80*/  IADD3 R3, R3, -0x1, RZ ;  /* 0xffffffff03037810 */ /* 0x000fe20007ffe0ff */
[----:B------:R-:W-:Y:S01]  /*5b90*/  BSSY B2, `(.L_x_66) ;  /* 0x0000012000027945 */ /* 0x000fe20003800000 */
[----:B0-2---:R-:W-:Y:S02]  /*5ba0*/  IADD3 R5, R10, -R213, RZ ;  /* 0x800000d50a057210 */ /* 0x005fe40007ffe0ff */
[----:B------:R-:W-:Y:S02]  /*5bb0*/  ISETP.NE.AND P3, PT, R3, RZ, PT ;  /* 0x000000ff0300720c */ /* 0x000fe40003f65270 */
[----:B------:R-:W-:Y:S01]  /*5bc0*/  LEA R12, R5, UR38, 0x2 ;  /* 0x00000026050c7c11 */ /* 0x000fe2000f8e10ff */
[----:B------:R-:W-:Y:S10]  /*5bd0*/  @!P0 BRA `(.L_x_67) ;  /* 0x0000000000248947 */ /* 0x000ff40003800000 */
[----:B------:R-:W-:Y:S01]  /*5be0*/  IMAD R7, R2, UR6, RZ ;  /* 0x0000000602077c24 */ /* 0x000fe2000f8e02ff */
[----:B------:R-:W-:-:S04]  /*5bf0*/  SHF.R.S32.HI R5, RZ, 0x1f, R10 ;  /* 0x0000001fff057819 */ /* 0x000fc8000001140a */
[--C-:B------:R-:W-:Y:S02]  /*5c00*/  SHF.R.S32.HI R14, RZ, 0x1f, R7.reuse ;  /* 0x0000001fff0e7819 */ /* 0x100fe40000011407 */
[----:B------:R-:W-:-:S04]  /*5c10*/  IADD3 R6, P4, P5, R10, UR8, R7 ;  /* 0x000000080a067c10 */ /* 0x000fc8000fd9e007 */
[----:B------:R-:W-:-:S05]  /*5c20*/  IADD3.X R7, R5, UR9, R14, P4, P5 ;  /* 0x0000000905077c10 */ /* 0x000fca000a7ea40e */
[----:B------:R-:W2:Y:S02]  /*5c30*/  LDG.E.U8 R6, desc[UR36][R6.64] ;  /* 0x0000002406067981 */ /* 0x000ea4000c1e1100 */
[----:B--2---:R-:W-:-:S13]  /*5c40*/  ISETP.NE.AND P4, PT, R6, RZ, PT ;  /* 0x000000ff0600720c */ /* 0x004fda0003f85270 */
[----:B------:R-:W-:Y:S01]  /*5c50*/  @P4 IMAD.MOV.U32 R5, RZ, RZ, RZ ;  /* 0x000000ffff054224 */ /* 0x000fe200078e00ff */
[----:B------:R-:W-:Y:S06]  /*5c60*/  @P4 BRA `(.L_x_68) ;  /* 0x0000000000104947 */ /* 0x000fec0003800000 */
.L_x_67:
[----:B------:R-:W1:Y:S02]  /*5c70*/  LDS R5, [R12] ;  /* 0x000000000c057984 */ /* 0x000e640000000800 */
[----:B-1----:R-:W-:-:S04]  /*5c80*/  FADD.FTZ R5, -R13, R5 ;  /* 0x000000050d057221 */ /* 0x002fc80000010100 */
[----:B------:R-:W-:-:S06]  /*5c90*/  FMUL.FTZ R5, R5, 1.4426950216293334961 ;  /* 0x3fb8aa3b05057820 */ /* 0x000fcc0000410000 */
[----:B------:R-:W0:Y:S02]  /*5ca0*/  MUFU.EX2 R5, R5 ;  /* 0x0000000500057308 */ /* 0x000e240000000800 */
.L_x_68:
[----:B------:R-:W-:Y:S05]  /*5cb0*/  BSYNC B2 ;  /* 0x0000000000027941 */ /* 0x000fea0003800000 */
.L_x_66:
[----:B0-----:R2:W-:Y:S01]  /*5cc0*/  STS [R12], R5 ;  /* 0x000000050c007388 */ /* 0x0015e20000000800 */
[----:B------:R-:W-:Y:S01]  /*5cd0*/  FADD.FTZ R8, R5, R8 ;  /* 0x0000000805087221 */ /* 0x000fe20000010000 */
[----:B------:R-:W-:Y:S01]  /*5ce0*/  IADD3 R10, R10, 0x100, RZ ;  /* 0x000001000a0a7810 */ /* 0x000fe20007ffe0ff */
[----:B------:R-:W-:Y:S06]  /*5cf0*/  @P3 BRA `(.L_x_69) ;  /* 0xfffffffc00a03947 */ /* 0x000fec000383ffff */
.L_x_65:
[----:B------:R-:W-:Y:S05]  /*5d00*/  BSYNC B1 ;  /* 0x0000000000017941 */ /* 0x000fea0003800000 */
.L_x_64:
[----:B------:R-:W-:-:S13]  /*5d10*/  ISETP.GE.U32.AND P0, PT, R0, 0x300, PT ;  /* 0x000003000000780c */ /* 0x000fda0003f06070 */
[----:B------:R-:W-:Y:S05]  /*5d20*/  @!P0 BRA `(.L_x_63) ;  /* 0x0000000400088947 */ /* 0x000fea0003800000 */
[----:B------:R-:W-:Y:S02]  /*5d30*/  ULDC.64 UR4, c[0x0][0x2b0] ;  /* 0x0000ac0000047ab9 */ /* 0x000fe40000000a00 */
[----:B------:R-:W-:Y:S01]  /*5d40*/  ISETP.NE.U32.AND P0, PT, RZ, UR4, PT ;  /* 0x00000004ff007c0c */ /* 0x000fe2000bf05070 */
[----:B------:R-:W-:Y:S02]  /*5d50*/  ULDC UR4, c[0x0][0x284] ;  /* 0x0000a10000047ab9 */ /* 0x000fe40000000800 */
[----:B------:R-:W-:Y:S01]  /*5d60*/  IMAD R15, R2, UR4, RZ ;  /* 0x00000004020f7c24 */ /* 0x000fe2000f8e02ff */
[----:B------:R-:W-:-:S04]  /*5d70*/  ISETP.NE.AND.EX P0, PT, RZ, UR5, PT, P0 ;  /* 0x00000005ff007c0c */ /* 0x000fc8000bf05300 */
[----:B--2---:R-:W-:-:S09]  /*5d80*/  SHF.R.S32.HI R12, RZ, 0x1f, R15 ;  /* 0x0000001fff0c7819 */ /* 0x004fd2000001140f */
.L_x_82:
[----:B--2---:R-:W-:Y:S01]  /*5d90*/  SHF.R.S32.HI R3, RZ, 0x1f, R10 ;  /* 0x0000001fff037819 */ /* 0x004fe2000001140a */
[----:B------:R-:W-:Y:S01]  /*5da0*/  BSSY B1, `(.L_x_70) ;  /* 0x0000010000017945 */ /* 0x000fe20003800000 */
[C---:B------:R-:W-:Y:S02]  /*5db0*/  IADD3 R6, P4, P5, R10.reuse, UR10, R15 ;  /* 0x0000000a0a067c10 */ /* 0x040fe4000fd9e00f */
[----:B0-----:R-:W-:Y:S01]  /*5dc0*/  IADD3 R0, -R213, R10, RZ ;  /* 0x0000000ad5007210 */ /* 0x001fe20007ffe1ff */
[----:B------:R-:W-:Y:S01]  /*5dd0*/  VIADD R10, R10, 0x400 ;  /* 0x000004000a0a7836 */ /* 0x000fe20000000000 */
[----:B------:R-:W-:Y:S02]  /*5de0*/  IADD3.X R7, R3, UR11, R12, P4, P5 ;  /* 0x0000000b03077c10 */ /* 0x000fe4000a7ea40c */
[----:B0-----:R-:W-:Y:S02]  /*5df0*/  LEA R5, R0, UR38, 0x2 ;  /* 0x0000002600057c11 */ /* 0x001fe4000f8e10ff */
[----:B------:R-:W-:Y:S01]  /*5e00*/  ISETP.GE.AND P3, PT, R10, R17, PT ;  /* 0x000000110a00720c */ /* 0x000fe20003f66270 */
[----:B------:R-:W-:-:S12]  /*5e10*/  @!P0 BRA `(.L_x_71) ;  /* 0x0000000000108947 */ /* 0x000fd80003800000 */
[----:B------:R-:W2:Y:S02]  /*5e20*/  LDG.E.U8 R0, desc[UR36][R6.64] ;  /* 0x0000002406007981 */ /* 0x000ea4000c1e1100 */
[----:B--2---:R-:W-:-:S13]  /*5e30*/  ISETP.NE.AND P4, PT, R0, RZ, PT ;  /* 0x000000ff0000720c */ /* 0x004fda0003f85270 */
[----:B------:R-:W-:Y:S01]  /*5e40*/  @P4 MOV R3, RZ ;  /* 0x000000ff00034202 */ /* 0x000fe20000000f00 */
[----:B------:R-:W-:Y:S06]  /*5e50*/  @P4 BRA `(.L_x_72) ;  /* 0x0000000000104947 */ /* 0x000fec0003800000 */
.L_x_71:
[----:B------:R-:W1:Y:S02]  /*5e60*/  LDS R0, [R5] ;  /* 0x0000000005007984 */ /* 0x000e640000000800 */
[----:B-1----:R-:W-:-:S04]  /*5e70*/  FADD.FTZ R0, -R13, R0 ;  /* 0x000000000d007221 */ /* 0x002fc80000010100 */
[----:B------:R-:W-:-:S04]  /*5e80*/  FMUL.FTZ R0, R0, 1.4426950216293334961 ;  /* 0x3fb8aa3b00007820 */ /* 0x000fc80000410000 */
[----:B------:R0:W2:Y:S03]  /*5e90*/  MUFU.EX2 R3, R0 ;  /* 0x0000000000037308 */ /* 0x0000a60000000800 */
.L_x_72:
[----:B------:R-:W-:Y:S05]  /*5ea0*/  BSYNC B1 ;  /* 0x0000000000017941 */ /* 0x000fea0003800000 */
.L_x_70:
[----:B--2---:R2:W-:Y:S01]  /*5eb0*/  STS [R5], R3 ;  /* 0x0000000305007388 */ /* 0x0045e20000000800 */
[----:B------:R-:W-:Y:S01]  /*5ec0*/  BSSY B1, `(.L_x_73) ;  /* 0x000000b000017945 */ /* 0x000fe20003800000 */
[----:B------:R-:W-:-:S03]  /*5ed0*/  FADD.FTZ R9, R3, R8 ;  /* 0x0000000803097221 */ /* 0x000fc60000010000 */
[----:B------:R-:W-:Y:S05]  /*5ee0*/  @!P0 BRA `(.L_x_74) ;  /* 0x0000000000108947 */ /* 0x000fea0003800000 */
[----:B0-----:R-:W5:Y:S02]  /*5ef0*/  LDG.E.U8 R0, desc[UR36][R6.64+0x100] ;  /* 0x0001002406007981 */ /* 0x001f64000c1e1100 */
[----:B-----5:R-:W-:-:S13]  /*5f00*/  ISETP.NE.AND P4, PT, R0, RZ, PT ;  /* 0x000000ff0000720c */ /* 0x020fda0003f85270 */
[----:B------:R-:W-:Y:S01]  /*5f10*/  @P4 MOV R0, RZ ;  /* 0x000000ff00004202 */ /* 0x000fe20000000f00 */
[----:B------:R-:W-:Y:S06]  /*5f20*/  @P4 BRA `(.L_x_75) ;  /* 0x0000000000104947 */ /* 0x000fec0003800000 */
.L_x_74:
[----:B0-----:R-:W1:Y:S02]  /*5f30*/  LDS R0, [R5+0x400] ;  /* 0x0004000005007984 */ /* 0x001e640000000800 */
[----:B-1----:R-:W-:-:S04]  /*5f40*/  FADD.FTZ R0, -R13, R0 ;  /* 0x000000000d007221 */ /* 0x002fc80000010100 */
[----:B------:R-:W-:-:S06]  /*5f50*/  FMUL.FTZ R0, R0, 1.4426950216293334961 ;  /* 0x3fb8aa3b00007820 */ /* 0x000fcc0000410000 */
[----:B------:R-:W0:Y:S02]  /*5f60*/  MUFU.EX2 R0, R0 ;  /* 0x0000000000007308 */ /* 0x000e240000000800 */
.L_x_75:
[----:B------:R-:W-:Y:S05]  /*5f70*/  BSYNC B1 ;  /* 0x0000000000017941 */ /* 0x000fea0003800000 */
.L_x_73:
[----:B0-----:R0:W-:Y:S01]  /*5f80*/  STS [R5+0x400], R0 ;  /* 0x0004000005007388 */ /* 0x0011e20000000800 */
[----:B------:R-:W-:Y:S01]  /*5f90*/  BSSY B1, `(.L_x_76) ;  /* 0x000000b000017945 */ /* 0x000fe20003800000 */
[----:B------:R-:W-:-:S03]  /*5fa0*/  FADD.FTZ R9, R9, R0 ;  /* 0x0000000009097221 */ /* 0x000fc60000010000 */
[----:B------:R-:W-:Y:S05]  /*5fb0*/  @!P0 BRA `(.L_x_77) ;  /* 0x0000000000108947 */ /* 0x000fea0003800000 */
[----:B0-----:R-:W5:Y:S02]  /*5fc0*/  LDG.E.U8 R0, desc[UR36][R6.64+0x200] ;  /* 0x0002002406007981 */ /* 0x001f64000c1e1100 */
[----:B-----5:R-:W-:-:S13]  /*5fd0*/  ISETP.NE.AND P4, PT, R0, RZ, PT ;  /* 0x000000ff0000720c */ /* 0x020fda0003f85270 */
[----:B------:R-:W-:Y:S01]  /*5fe0*/  @P4 IMAD.MOV.U32 R0, RZ, RZ, RZ ;  /* 0x000000ffff004224 */ /* 0x000fe200078e00ff */
[----:B------:R-:W-:Y:S06]  /*5ff0*/  @P4 BRA `(.L_x_78) ;  /* 0x0000000000104947 */ /* 0x000fec0003800000 */
.L_x_77:
[----:B0-----:R-:W1:Y:S02]  /*6000*/  LDS R0, [R5+0x800] ;  /* 0x0008000005007984 */ /* 0x001e640000000800 */
[----:B-1----:R-:W-:-:S04]  /*6010*/  FADD.FTZ R0, -R13, R0 ;  /* 0x000000000d007221 */ /* 0x002fc80000010100 */
[----:B------:R-:W-:-:S06]  /*6020*/  FMUL.FTZ R0, R0, 1.4426950216293334961 ;  /* 0x3fb8aa3b00007820 */ /* 0x000fcc0000410000 */
[----:B------:R-:W0:Y:S02]  /*6030*/  MUFU.EX2 R0, R0 ;  /* 0x0000000000007308 */ /* 0x000e240000000800 */
.L_x_78:
[----:B------:R-:W-:Y:S05]  /*6040*/  BSYNC B1 ;  /* 0x0000000000017941 */ /* 0x000fea0003800000 */
.L_x_76:
[----:B0-----:R0:W-:Y:S01]  /*6050*/  STS [R5+0x800], R0 ;  /* 0x0008000005007388 */ /* 0x0011e20000000800 */
[----:B------:R-:W-:Y:S01]  /*6060*/  BSSY B1, `(.L_x_79) ;  /* 0x000000b000017945 */ /* 0x000fe20003800000 */
[----:B------:R-:W-:-:S03]  /*6070*/  FADD.FTZ R9, R9, R0 ;  /* 0x0000000009097221 */ /* 0x000fc60000010000 */
[----:B------:R-:W-:Y:S05]  /*6080*/  @!P0 BRA `(.L_x_80) ;  /* 0x0000000000108947 */ /* 0x000fea0003800000 */
[----:B------:R-:W5:Y:S02]  /*6090*/  LDG.E.U8 R6, desc[UR36][R6.64+0x300] ;  /* 0x0003002406067981 */ /* 0x000f64000c1e1100 */
[----:B-----5:R-:W-:-:S13]  /*60a0*/  ISETP.NE.AND P4, PT, R6, RZ, PT ;  /* 0x000000ff0600720c */ /* 0x020fda0003f85270 */
[----:B0-----:R-:W-:Y:S01]  /*60b0*/  @P4 MOV R0, RZ ;  /* 0x000000ff00004202 */ /* 0x001fe20000000f00 */
[----:B------:R-:W-:Y:S06]  /*60c0*/  @P4 BRA `(.L_x_81) ;  /* 0x0000000000104947 */ /* 0x000fec0003800000 */
.L_x_80:
[----:B0-----:R-:W1:Y:S02]  /*60d0*/  LDS R0, [R5+0xc00] ;  /* 0x000c000005007984 */ /* 0x001e640000000800 */
[----:B-1----:R-:W-:-:S04]  /*60e0*/  FADD.FTZ R0, -R13, R0 ;  /* 0x000000000d007221 */ /* 0x002fc80000010100 */
[----:B------:R-:W-:-:S06]  /*60f0*/  FMUL.FTZ R0, R0, 1.4426950216293334961 ;  /* 0x3fb8aa3b00007820 */ /* 0x000fcc0000410000 */
[----:B------:R-:W0:Y:S02]  /*6100*/  MUFU.EX2 R0, R0 ;  /* 0x0000000000007308 */ /* 0x000e240000000800 */
.L_x_81:
[----:B------:R-:W-:Y:S05]  /*6110*/  BSYNC B1 ;  /* 0x0000000000017941 */ /* 0x000fea0003800000 */
.L_x_79:
[----:B0-----:R0:W-:Y:S01]  /*6120*/  STS [R5+0xc00], R0 ;  /* 0x000c000005007388 */ /* 0x0011e20000000800 */
[----:B------:R-:W-:Y:S01]  /*6130*/  FADD.FTZ R8, R9, R0 ;  /* 0x0000000009087221 */ /* 0x000fe20000010000 */
[----:B------:R-:W-:Y:S06]  /*6140*/  @!P3 BRA `(.L_x_82) ;  /* 0xfffffffc0010b947 */ /* 0x000fec000383ffff */
.L_x_63:
[----:B------:R-:W-:Y:S05]  /*6150*/  BSYNC B0 ;  /* 0x0000000000007941 */ /* 0x000fea0003800000 */
.L_x_62:
[----:B--2---:R-:W2:Y:S01]  /*6160*/  SHFL.BFLY PT, R3, R8, 0x10, 0x1f ;  /* 0x0e001f0008037f89 */ /* 0x004ea200000e0000 */
[----:B------:R-:W-:Y:S01]  /*6170*/  LOP3.LUT P0, R9, R4, 0x1f, RZ, 0xc0, !PT ;  /* 0x0000001f04097812 */ /* 0x000fe2000780c0ff */
[----:B------:R-:W-:-:S03]  /*6180*/  ULDC.U8 UR4, c[0x0][0x31c] ;  /* 0x0000c70000047ab9 */ /* 0x000fc60000000000 */
[----:B------:R-:W-:-:S09]  /*6190*/  ISETP.GT.U32.AND P3, PT, R9, 0x7, PT ;  /* 0x000000070900780c */ /* 0x000fd20003f64070 */
[----:B-1----:R-:W1:Y:S04]  /*61a0*/  @!P0 S2R R13, SR_CgaCtaId ;  /* 0x00000000000d8919 */ /* 0x002e680000008800 */
[----:B------:R-:W5:Y:S01]  /*61b0*/  @!P3 S2R R15, SR_CgaCtaId ;  /* 0x00000000000fb919 */ /* 0x000f620000008800 */
[----:B--2---:R-:W-:Y:S01]  /*61c0*/  FADD.FTZ R3, R3, R8 ;  /* 0x0000000803037221 */ /* 0x004fe20000010000 */
[----:B------:R-:W-:-:S04]  /*61d0*/  @!P0 MOV R8, 0x400 ;  /* 0x0000040000088802 */ /* 0x000fc80000000f00 */
[----:B0-----:R-:W0:Y:S02]  /*61e0*/  SHFL.BFLY PT, R0, R3, 0x8, 0x1f ;  /* 0x0d001f0003007f89 */ /* 0x001e2400000e0000 */
[----:B0-----:R-:W-:Y:S01]  /*61f0*/  FADD.FTZ R0, R3, R0 ;  /* 0x0000000003007221 */ /* 0x001fe20000010000 */
[----:B------:R-:W-:-:S04]  /*6200*/  @!P0 SHF.R.U32.HI R3, RZ, 0x3, R4 ;  /* 0x00000003ff038819 */ /* 0x000fc80000011604 */
[----:B------:R-:W0:Y:S01]  /*6210*/  SHFL.BFLY PT, R5, R0, 0x4, 0x1f ;  /* 0x0c801f0000057f89 */ /* 0x000e2200000e0000 */
[----:B------:R-:W-:Y:S01]  /*6220*/  @!P0 LOP3.LUT R3, R3, 0x1ffffffc, RZ, 0xc0, !PT ;  /* 0x1ffffffc03038812 */ /* 0x000fe200078ec0ff */
[----:B0-----:R-:W-:Y:S01]  /*6230*/  FADD.FTZ R5, R0, R5 ;  /* 0x0000000500057221 */ /* 0x001fe20000010000 */
[----:B-1----:R-:W-:Y:S02]  /*6240*/  @!P0 LEA R0, R13, R8, 0x18 ;  /* 0x000000080d008211 */ /* 0x002fe400078ec0ff */
[----:B------:R-:W-:Y:S02]  /*6250*/  @!P3 MOV R8, 0x400 ;  /* 0x000004000008b802 */ /* 0x000fe40000000f00 */
[----:B------:R-:W0:Y:S01]  /*6260*/  SHFL.BFLY PT, R6, R5, 0x2, 0x1f ;  /* 0x0c401f0005067f89 */ /* 0x000e2200000e0000 */
[----:B------:R-:W-:Y:S02]  /*6270*/  @!P0 IADD3 R0, R3, R0, RZ ;  /* 0x0000000003008210 */ /* 0x000fe40007ffe0ff */
[----:B-----5:R-:W-:-:S05]  /*6280*/  @!P3 LEA R8, R15, R8, 0x18 ;  /* 0x000000080f08b211 */ /* 0x020fca00078ec0ff */
[----:B------:R-:W-:Y:S02]  /*6290*/  @!P3 IMAD R9, R9, 0x4, R8 ;  /* 0x000000040909b824 */ /* 0x000fe400078e0208 */
[----:B0-----:R-:W-:-:S05]  /*62a0*/  FADD.FTZ R6, R5, R6 ;  /* 0x0000000605067221 */ /* 0x001fca0000010000 */
[----:B------:R-:W0:Y:S02]  /*62b0*/  SHFL.BFLY PT, R7, R6, 0x1, 0x1f ;  /* 0x0c201f0006077f89 */ /* 0x000e2400000e0000 */
[----:B0-----:R-:W-:-:S05]  /*62c0*/  FADD.FTZ R7, R6, R7 ;  /* 0x0000000706077221 */ /* 0x001fca0000010000 */
[----:B------:R-:W-:Y:S01]  /*62d0*/  @!P0 STS [R0+0x20], R7 ;  /* 0x0000200700008388 */ /* 0x000fe20000000800 */
[----:B------:R-:W-:Y:S01]  /*62e0*/  BAR.SYNC.DEFER_BLOCKING 0x0 ;  /* 0x0000000000007b1d */ /* 0x000fe20000010000 */
[----:B------:R-:W-:-:S05]  /*62f0*/  ISETP.NE.AND P0, PT, RZ, UR4, PT ;  /* 0x00000004ff007c0c */ /* 0x000fca000bf05270 */
[----:B------:R-:W0:Y:S04]  /*6300*/  @!P3 LDS R7, [R9+0x20] ;  /* 0x000020000907b984 */ /* 0x000e280000000800 */
[----:B0-----:R-:W0:Y:S02]  /*6310*/  SHFL.BFLY PT, R6, R7, 0x4, 0x1f ;  /* 0x0c801f0007067f89 */ /* 0x001e2400000e0000 */
[----:B0-----:R-:W-:-:S05]  /*6320*/  FADD.FTZ R3, R6, R7 ;  /* 0x0000000706037221 */ /* 0x001fca0000010000 */
[----:B------:R-:W0:Y:S02]  /*6330*/  SHFL.BFLY PT, R6, R3, 0x2, 0x1f ;  /* 0x0c401f0003067f89 */ /* 0x000e2400000e0000 */
[----:B0-----:R-:W-:-:S05]  /*6340*/  FADD.FTZ R5, R3, R6 ;  /* 0x0000000603057221 */ /* 0x001fca0000010000 */
[----:B------:R-:W0:Y:S02]  /*6350*/  SHFL.BFLY PT, R6, R5, 0x1, 0x1f ;  /* 0x0c201f0005067f89 */ /* 0x000e2400000e0000 */
[----:B0-----:R-:W-:Y:S01]  /*6360*/  FADD.FTZ R8, R5, R6 ;  /* 0x0000000605087221 */ /* 0x001fe20000010000 */
[----:B------:R-:W-:-:S05]  /*6370*/  CS2R R6, SRZ ;  /* 0x0000000000067805 */ /* 0x000fca000001ff00 */
[----:B------:R-:W0:Y:S02]  /*6380*/  SHFL.IDX PT, R8, R8, RZ, 0x1f ;  /* 0x00001fff08087589 */ /* 0x000e2400000e0000 */
[----:B0-----:R-:W-:-:S04]  /*6390*/  FADD.FTZ R10, R8, 9.9999999747524270788e-07 ;  /* 0x358637bd080a7421 */ /* 0x001fc80000010000 */
[----:B------:R0:W1:Y:S01]  /*63a0*/  MUFU.RCP R15, R10 ;  /* 0x0000000a000f7308 */ /* 0x0000620000001000 */
[----:B------:R-:W-:Y:S05]  /*63b0*/  @!P0 BRA `(.L_x_83) ;  /* 0x0000000000188947 */ /* 0x000fea0003800000 */
[----:B------:R-:W2:Y:S08]  /*63c0*/  LDC R3, c[0x0][0x318] ;  /* 0x0000c600ff037b82 */ /* 0x000eb00000000800 */
[----:B------:R-:W2:Y:S08]  /*63d0*/  LDC R0, c[0x0][0x29c] ;  /* 0x0000a700ff007b82 */ /* 0x000eb00000000800 */
[----:B------:R-:W5:Y:S01]  /*63e0*/  LDC R5, c[0x0][0x284] ;  /* 0x0000a100ff057b82 */ /* 0x000f620000000800 */
[----:B--2---:R-:W-:-:S04]  /*63f0*/  IMAD R18, R18, R3, R0 ;  /* 0x0000000312127224 */ /* 0x004fc800078e0200 */
[----:B-----5:R-:W-:-:S05]  /*6400*/  IMAD R6, R18, R5, RZ ;  /* 0x0000000512067224 */ /* 0x020fca00078e02ff */
[----:B------:R-:W-:-:S07]  /*6410*/  SHF.R.S32.HI R7, RZ, 0x1f, R6 ;  /* 0x0000001fff077819 */ /* 0x000fce0000011406 */
.L_x_83:
[----:B------:R-:W-:Y:S01]  /*6420*/  ULDC.64 UR6, c[0x0][0x310] ;  /* 0x0000c40000067ab9 */ /* 0x000fe20000000a00 */
[----:B------:R-:W-:Y:S01]  /*6430*/  ULDC.64 UR8, c[0x0][0x310] ;  /* 0x0000c40000087ab9 */ /* 0x000fe20000000a00 */
[----:B------:R-:W-:Y:S04]  /*6440*/  BSSY B0, `(.L_x_84) ;  /* 0x0000046000007945 */ /* 0x000fe80003800000 */
[----:B------:R-:W-:Y:S05]  /*6450*/  @P1 BRA `(.L_x_85) ;  /* 0x0000000400101947 */ /* 0x000fea0003800000 */
[-C--:B------:R-:W-:Y:S01]  /*6460*/  LOP3.LUT R0, RZ, R213.reuse, RZ, 0x33, !PT ;  /* 0x000000d5ff007212 */ /* 0x080fe200078e33ff */
[----:B------:R-:W-:Y:S01]  /*6470*/  BSSY B1, `(.L_x_86) ;  /* 0x0000017000017945 */ /* 0x000fe20003800000 */
[C---:B------:R-:W-:Y:S02]  /*6480*/  IADD3 R3, R4.reuse, R213, RZ ;  /* 0x000000d504037210 */ /* 0x040fe40007ffe0ff */
[----:B------:R-:W-:-:S04]  /*6490*/  IADD3 R12, -R4, R17, R0 ;  /* 0x00000011040c7210 */ /* 0x000fc80007ffe100 */
[----:B------:R-:W-:-:S04]  /*64a0*/  LEA.HI R0, R12, 0x1, RZ, 0x18 ;  /* 0x000000010c007811 */ /* 0x000fc800078fc0ff */
[----:B------:R-:W-:-:S13]  /*64b0*/  LOP3.LUT P1, R0, R0, 0x3, RZ, 0xc0, !PT ;  /* 0x0000000300007812 */ /* 0x000fda000782c0ff */
[----:B------:R-:W-:Y:S05]  /*64c0*/  @!P1 BRA `(.L_x_87) ;  /* 0x0000000000449947 */ /* 0x000fea0003800000 */
.L_x_89:
[----:B------:R-:W-:Y:S02]  /*64d0*/  IADD3 R13, R3, -R213, RZ ;  /* 0x800000d5030d7210 */ /* 0x000fe40007ffe0ff */
[----:B------:R-:W-:Y:S02]  /*64e0*/  IADD3 R0, R0, -0x1, RZ ;  /* 0xffffffff00007810 */ /* 0x000fe40007ffe0ff */
[C---:B------:R-:W-:Y:S01]  /*64f0*/  LEA R5, R13.reuse, UR38, 0x2 ;  /* 0x000000260d057c11 */ /* 0x040fe2000f8e10ff */
[----:B-12---:R-:W-:Y:S01]  /*6500*/  IMAD R8, R13, 0x2, R26 ;  /* 0x000000020d087824 */ /* 0x006fe200078e021a */
[----:B------:R-:W-:-:S04]  /*6510*/  ISETP.NE.AND P3, PT, R0, RZ, PT ;  /* 0x000000ff0000720c */ /* 0x000fc80003f65270 */
[----:B------:R-:W1:Y:S02]  /*6520*/  LDS R5, [R5] ;  /* 0x0000000005057984 */ /* 0x000e640000000800 */
[----:B-1----:R-:W-:-:S05]  /*6530*/  FMUL.FTZ R19, R5, R15 ;  /* 0x0000000f05137220 */ /* 0x002fca0000410000 */
[----:B------:R-:W-:-:S05]  /*6540*/  F2FP.F16.F32.PACK_AB R9, RZ, R19 ;  /* 0x00000013ff09723e */ /* 0x000fca00000000ff */
[----:B------:R1:W-:Y:S01]  /*6550*/  STS.U16 [R8], R9 ;  /* 0x0000000908007388 */ /* 0x0003e20000000400 */
[----:B------:R-:W-:Y:S05]  /*6560*/  @!P0 BRA `(.L_x_88) ;  /* 0x0000000000148947 */ /* 0x000fea0003800000 */
[----:B------:R-:W-:-:S04]  /*6570*/  IADD3 R5, P1, R3, R6, RZ ;  /* 0x0000000603057210 */ /* 0x000fc80007f3e0ff */
[----:B0-----:R-:W-:Y:S02]  /*6580*/  LEA.HI.X.SX32 R10, R3, R7, 0x1, P1 ;  /* 0x00000007030a7211 */ /* 0x001fe400008f0eff */
[----:B-1----:R-:W-:-:S04]  /*6590*/  LEA R8, P1, R5, UR6, 0x2 ;  /* 0x0000000605087c11 */ /* 0x002fc8000f8210ff */
[----:B------:R-:W-:-:S05]  /*65a0*/  LEA.HI.X R9, R5, UR7, R10, 0x2, P1 ;  /* 0x0000000705097c11 */ /* 0x000fca00088f140a */
[----:B------:R2:W-:Y:S04]  /*65b0*/  STG.E desc[UR36][R8.64], R19 ;  /* 0x0000001308007986 */ /* 0x0005e8000c101924 */
.L_x_88:
[----:B------:R-:W-:Y:S01]  /*65c0*/  IADD3 R3, R3, 0x100, RZ ;  /* 0x0000010003037810 */ /* 0x000fe20007ffe0ff */
[----:B------:R-:W-:Y:S06]  /*65d0*/  @P3 BRA `(.L_x_89) ;  /* 0xfffffffc00bc3947 */ /* 0x000fec000383ffff */
.L_x_87:
[----:B------:R-:W-:Y:S05]  /*65e0*/  BSYNC B1 ;  /* 0x0000000000017941 */ /* 0x000fea0003800000 */
.L_x_86:
[----:B------:R-:W-:-:S13]  /*65f0*/  ISETP.GE.U32.AND P0, PT, R12, 0x300, PT ;  /* 0x000003000c00780c */ /* 0x000fda0003f06070 */
[----:B------:R-:W-:Y:S05]  /*6600*/  @!P0 BRA `(.L_x_85) ;  /* 0x0000000000a48947 */ /* 0x000fea0003800000 */
[----:B------:R-:W-:Y:S01]  /*6610*/  IMAD R0, R3, 0x2, R25 ;  /* 0x0000000203007824 */ /* 0x000fe200078e0219 */
[C---:B-12---:R-:W-:Y:S02]  /*6620*/  SHF.L.U32 R8, R213.reuse, 0x2, RZ ;  /* 0x00000002d5087819 */ /* 0x046fe400000006ff */
[----:B------:R-:W-:Y:S01]  /*6630*/  ISETP.NE.AND P1, PT, RZ, UR4, PT ;  /* 0x00000004ff007c0c */ /* 0x000fe2000bf25270 */
[----:B------:R-:W-:Y:S01]  /*6640*/  IMAD R0, R213, -0x2, R0 ;  /* 0xfffffffed5007824 */ /* 0x000fe200078e0200 */
[----:B------:R-:W-:-:S03]  /*6650*/  LEA R8, R3, -R8, 0x2 ;  /* 0x8000000803087211 */ /* 0x000fc600078e10ff */
[----:B------:R-:W-:Y:S01]  /*6660*/  VIADD R0, R0, UR38 ;  /* 0x0000002600007c36 */ /* 0x000fe20008000000 */
[----:B------:R-:W-:-:S07]  /*6670*/  IADD3 R5, R8, UR38, RZ ;  /* 0x0000002608057c10 */ /* 0x000fce000fffe0ff */
.L_x_90:
[----:B------:R-:W1:Y:S01]  /*6680*/  LDS R8, [R5] ;  /* 0x0000000005087984 */ /* 0x000e620000000800 */
[----:B0-----:R-:W-:-:S04]  /*6690*/  IADD3 R10, P0, R3, R6, RZ ;  /* 0x00000006030a7210 */ /* 0x001fc80007f1e0ff */
[C---:B------:R-:W-:Y:S02]  /*66a0*/  LEA.HI.X.SX32 R13, R3.reuse, R7, 0x1, P0 ;  /* 0x00000007030d7211 */ /* 0x040fe400000f0eff */
[----:B------:R-:W-:Y:S01]  /*66b0*/  IADD3 R3, R3, 0x400, RZ ;  /* 0x0000040003037810 */ /* 0x000fe20007ffe0ff */
[----:B-1----:R-:W-:-:S05]  /*66c0*/  FMUL.FTZ R19, R8, R15 ;  /* 0x0000000f08137220 */ /* 0x002fca0000410000 */
[----:B------:R-:W-:-:S04]  /*66d0*/  F2FP.F16.F32.PACK_AB R8, RZ, R19 ;  /* 0x00000013ff08723e */ /* 0x000fc800000000ff */
[----:B------:R-:W-:-:S05]  /*66e0*/  PRMT R9, R8, 0x7610, R9 ;  /* 0x0000761008097816 */ /* 0x000fca0000000009 */
[----:B------:R-:W-:Y:S04]  /*66f0*/  STS.U16 [R0], R9 ;  /* 0x0000000900007388 */ /* 0x000fe80000000400 */
[----:B------:R-:W0:Y:S02]  /*6700*/  LDS R8, [R5+0x400] ;  /* 0x0004000005087984 */ /* 0x000e240000000800 */
[----:B0-----:R-:W-:-:S05]  /*6710*/  FMUL.FTZ R21, R8, R15 ;  /* 0x0000000f08157220 */ /* 0x001fca0000410000 */
[----:B------:R-:W-:-:S04]  /*6720*/  F2FP.F16.F32.PACK_AB R8, RZ, R21 ;  /* 0x00000015ff08723e */ /* 0x000fc800000000ff */
[----:B------:R-:W-:-:S05]  /*6730*/  PRMT R12, R8, 0x7610, R12 ;  /* 0x00007610080c7816 */ /* 0x000fca000000000c */
[----:B------:R-:W-:Y:S04]  /*6740*/  STS.U16 [R0+0x200], R12 ;  /* 0x0002000c00007388 */ /* 0x000fe80000000400 */
[----:B------:R-:W0:Y:S02]  /*6750*/  LDS R8, [R5+0x800] ;  /* 0x0008000005087984 */ /* 0x000e240000000800 */
[----:B0-----:R-:W-:-:S05]  /*6760*/  FMUL.FTZ R23, R8, R15 ;  /* 0x0000000f08177220 */ /* 0x001fca0000410000 */
[----:B------:R-:W-:-:S04]  /*6770*/  F2FP.F16.F32.PACK_AB R8, RZ, R23 ;  /* 0x00000017ff08723e */ /* 0x000fc800000000ff */
[----:B------:R-:W-:Y:S02]  /*6780*/  PRMT R14, R8, 0x7610, R14 ;  /* 0x00007610080e7816 */ /* 0x000fe4000000000e */
[----:B------:R-:W-:-:S03]  /*6790*/  LEA R8, P0, R10, UR8, 0x2 ;  /* 0x000000080a087c11 */ /* 0x000fc6000f8010ff */
[----:B------:R-:W-:Y:S04]  /*67a0*/  STS.U16 [R0+0x400], R14 ;  /* 0x0004000e00007388 */ /* 0x000fe80000000400 */
[----:B------:R0:W1:Y:S02]  /*67b0*/  LDS R9, [R5+0xc00] ;  /* 0x000c000005097984 */ /* 0x0000640000000800 */
[----:B0-----:R-:W-:Y:S01]  /*67c0*/  IADD3 R5, R5, 0x1000, RZ ;  /* 0x0000100005057810 */ /* 0x001fe20007ffe0ff */
[----:B-1----:R-:W-:Y:S01]  /*67d0*/  FMUL.FTZ R29, R9, R15 ;  /* 0x0000000f091d7220 */ /* 0x002fe20000410000 */
[----:B------:R-:W-:Y:S02]  /*67e0*/  LEA.HI.X R9, R10, UR9, R13, 0x2, P0 ;  /* 0x000000090a097c11 */ /* 0x000fe400080f140d */
[----:B------:R-:W-:-:S02]  /*67f0*/  ISETP.GE.AND P0, PT, R3, R17, PT ;  /* 0x000000110300720c */ /* 0x000fc40003f06270 */
[----:B------:R-:W-:Y:S01]  /*6800*/  F2FP.F16.F32.PACK_AB R10, RZ, R29 ;  /* 0x0000001dff0a723e */ /* 0x000fe200000000ff */
[----:B------:R-:W-:Y:S03]  /*6810*/  @P1 STG.E desc[UR36][R8.64], R19 ;  /* 0x0000001308001986 */ /* 0x000fe6000c101924 */
[----:B------:R-:W-:Y:S01]  /*6820*/  PRMT R12, R10, 0x7610, R12 ;  /* 0x000076100a0c7816 */ /* 0x000fe2000000000c */
[----:B------:R-:W-:Y:S01]  /*6830*/  @P1 STG.E desc[UR36][R8.64+0x400], R21 ;  /* 0x0004001508001986 */ /* 0x000fe2000c101924 */
[----:B------:R-:W-:-:S03]  /*6840*/  VIADD R10, R0, 0x800 ;  /* 0x00000800000a7836 */ /* 0x000fc60000000000 */
[----:B------:R-:W-:Y:S04]  /*6850*/  @P1 STG.E desc[UR36][R8.64+0x800], R23 ;  /* 0x0008001708001986 */ /* 0x000fe8000c101924 */
[----:B------:R-:W-:Y:S04]  /*6860*/  @P1 STG.E desc[UR36][R8.64+0xc00], R29 ;  /* 0x000c001d08001986 */ /* 0x000fe8000c101924 */
[----:B------:R0:W-:Y:S02]  /*6870*/  STS.U16 [R0+0x600], R12 ;  /* 0x0006000c00007388 */ /* 0x0001e40000000400 */
[----:B0-----:R-:W-:Y:S01]  /*6880*/  MOV R0, R10 ;  /* 0x0000000a00007202 */ /* 0x001fe20000000f00 */
[----:B------:R-:W-:Y:S06]  /*6890*/  @!P0 BRA `(.L_x_90) ;  /* 0xfffffffc00788947 */ /* 0x000fec000383ffff */
.L_x_85:
[----:B------:R-:W-:Y:S05]  /*68a0*/  BSYNC B0 ;  /* 0x0000000000007941 */ /* 0x000fea0003800000 */
.L_x_84:
[----:B------:R-:W5:Y:S01]  /*68b0*/  S2R R23, SR_CTAID.X ;  /* 0x0000000000177919 */ /* 0x000f620000002500 */
[----:B------:R-:W-:Y:S01]  /*68c0*/  SHF.R.S32.HI R3, RZ, 0x1f, R22 ;  /* 0x0000001fff037819 */ /* 0x000fe20000011416 */
[----:B------:R-:W0:Y:S01]  /*68d0*/  S2UR UR5, SR_CgaCtaId ;  /* 0x00000000000579c3 */ /* 0x000e220000008800 */
[----:B-12---:R-:W-:Y:S01]  /*68e0*/  LEA.HI R8, R11, R4, RZ, 0x4 ;  /* 0x000000040b087211 */ /* 0x006fe200078f20ff */
[----:B------:R-:W-:Y:S01]  /*68f0*/  ULDC UR4, c[0x0][0x288] ;  /* 0x0000a20000047ab9 */ /* 0x000fe20000000800 */
[----:B------:R-:W-:Y:S01]  /*6900*/  LEA.HI R0, R3, R22, RZ, 0x4 ;  /* 0x0000001603007211 */ /* 0x000fe200078f20ff */
[----:B------:R-:W-:Y:S01]  /*6910*/  ULDC UR6, c[0x0][0x284] ;  /* 0x0000a10000067ab9 */ /* 0x000fe20000000800 */
[----:B------:R-:W-:Y:S01]  /*6920*/  LOP3.LUT R3, R8, 0xfffffff0, RZ, 0xc0, !PT ;  /* 0xfffffff008037812 */ /* 0x000fe200078ec0ff */
[----:B------:R-:W-:Y:S01]  /*6930*/  IMAD.U32 R63, RZ, RZ, UR6 ;  /* 0x00000006ff3f7e24 */ /* 0x000fe2000f8e00ff */
[----:B------:R-:W-:Y:S01]  /*6940*/  LOP3.LUT R5, R0, 0xfffffff0, RZ, 0xc0, !PT ;  /* 0xfffffff000057812 */ /* 0x000fe200078ec0ff */
[----:B------:R-:W-:Y:S01]  /*6950*/  BSSY B0, `(.L_x_91) ;  /* 0x0000021000007945 */ /* 0x000fe20003800000 */
[----:B------:R-:W-:Y:S01]  /*6960*/  SHF.R.S32.HI R8, RZ, 0x4, R8 ;  /* 0x00000004ff087819 */ /* 0x000fe20000011408 */
[----:B------:R-:W-:Y:S01]  /*6970*/  IMAD.IADD R14, R4, 0x1, -R3 ;  /* 0x00000001040e7824 */ /* 0x000fe200078e0a03 */
[----:B------:R-:W-:-:S02]  /*6980*/  IADD3 R5, R22, -R5, RZ ;  /* 0x8000000516057210 */ /* 0x000fc40007ffe0ff */
[----:B------:R-:W-:Y:S02]  /*6990*/  CS2R R30, SRZ ;  /* 0x00000000001e7805 */ /* 0x000fe4000001ff00 */
[----:B------:R-:W-:Y:S01]  /*69a0*/  MOV R61, UR4 ;  /* 0x00000004003d7c02 */ /* 0x000fe20008000f00 */
[----:B------:R-:W-:Y:S01]  /*69b0*/  UMOV UR4, 0x400 ;  /* 0x0000040000047882 */ /* 0x000fe20000000000 */
[C---:B------:R-:W-:Y:S01]  /*69c0*/  ISETP.GT.OR P0, PT, R14.reuse, 0xb, P2 ;  /* 0x0000000b0e00780c */ /* 0x040fe20001704670 */
[----:B------:R-:W-:Y:S01]  /*69d0*/  UIADD3 UR4, UR4, 0x140, URZ ;  /* 0x0000014004047890 */ /* 0x000fe2000fffe03f */
[----:B------:R-:W-:Y:S02]  /*69e0*/  SHF.L.U32 R21, R14, 0x3, RZ ;  /* 0x000000030e157819 */ /* 0x000fe400000006ff */
[----:B------:R-:W-:Y:S02]  /*69f0*/  CS2R R28, SRZ ;  /* 0x00000000001c7805 */ /* 0x000fe4000001ff00 */
[----:B------:R-:W-:-:S02]  /*6a00*/  ISETP.NE.OR P3, PT, R8, R5, P0 ;  /* 0x000000050800720c */ /* 0x000fc40000765670 */
[----:B------:R-:W-:Y:S01]  /*6a10*/  ISETP.NE.AND P1, PT, R8, R5, PT ;  /* 0x000000050800720c */ /* 0x000fe20003f25270 */
[----:B------:R-:W-:Y:S01]  /*6a20*/  IMAD R33, R20, R63, R21 ;  /* 0x0000003f14217224 */ /* 0x000fe200078e0215 */
[----:B------:R-:W-:Y:S01]  /*6a30*/  ISETP.GT.AND P0, PT, R14, 0xb, PT ;  /* 0x0000000b0e00780c */ /* 0x000fe20003f04270 */
[----:B0-----:R-:W-:-:S03]  /*6a40*/  ULEA UR4, UR5, UR4, 0x18 ;  /* 0x0000000405047291 */ /* 0x001fc6000f8ec03f */
[----:B------:R-:W-:Y:S01]  /*6a50*/  SHF.R.S32.HI R36, RZ, 0x1f, R33 ;  /* 0x0000001fff247819 */ /* 0x000fe20000011421 */
[----:B-----5:R-:W-:Y:S02]  /*6a60*/  IMAD R6, R2, R61, R23 ;  /* 0x0000003d02067224 */ /* 0x020fe400078e0217 */
[----:B------:R-:W-:Y:S02]  /*6a70*/  LEA R35, R14, UR4, 0x4 ;  /* 0x000000040e237c11 */ /* 0x000fe4000f8e20ff */
[----:B------:R-:W-:-:S04]  /*6a80*/  IMAD R10, R6, 0x60, RZ ;  /* 0x00000060060a7824 */ /* 0x000fc800078e02ff */
[----:B------:R-:W-:-:S05]  /*6a90*/  IMAD R10, R10, R63, R21 ;  /* 0x0000003f0a0a7224 */ /* 0x000fca00078e0215 */
[----:B------:R-:W-:Y:S01]  /*6aa0*/  SHF.R.S32.HI R12, RZ, 0x1f, R10 ;  /* 0x0000001fff0c7819 */ /* 0x000fe2000001140a */
[----:B------:R-:W-:Y:S06]  /*6ab0*/  @P3 BRA `(.L_x_92) ;  /* 0x0000000000283947 */ /* 0x000fec0003800000 */
[----:B------:R-:W-:Y:S01]  /*6ac0*/  ULDC.64 UR4, c[0x0][0x240] ;  /* 0x0000900000047ab9 */ /* 0x000fe20000000a00 */
[----:B------:R-:W-:Y:S01]  /*6ad0*/  HFMA2.MMA R31, -RZ, RZ, 0, 0 ;  /* 0x00000000ff1f7435 */ /* 0x000fe200000001ff */
[----:B------:R-:W-:-:S04]  /*6ae0*/  ISETP.NE.U32.AND P3, PT, RZ, UR4, PT ;  /* 0x00000004ff007c0c */ /* 0x000fc8000bf65070 */
[----:B------:R-:W-:-:S13]  /*6af0*/  ISETP.NE.AND.EX P3, PT, RZ, UR5, PT, P3 ;  /* 0x00000005ff007c0c */ /* 0x000fda000bf65330 */
[----:B------:R-:W-:Y:S05]  /*6b00*/  @!P3 BRA `(.L_x_93) ;  /* 0x000000000010b947 */ /* 0x000fea0003800000 */
[----:B------:R-:W0:Y:S01]  /*6b10*/  LDC.64 R28, c[0x0][0x240] ;  /* 0x00009000ff1c7b82 */ /* 0x000e220000000a00 */
[----:B------:R-:W-:-:S04]  /*6b20*/  IMAD R3, R23, 0x60, R21 ;  /* 0x0000006017037824 */ /* 0x000fc800078e0215 */
[----:B0-----:R-:W-:-:S06]  /*6b30*/  IMAD.WIDE R28, R3, 0x2, R28 ;  /* 0x00000002031c7825 */ /* 0x001fcc00078e021c */
[----:B------:R-:W5:Y:S02]  /*6b40*/  LDG.E.128 R28, desc[UR36][R28.64] ;  /* 0x000000241c1c7981 */ /* 0x000f64000c1e1d00 */
.L_x_93:
[----:B-----5:R0:W-:Y:S02]  /*6b50*/  STS.128 [R35], R28 ;  /* 0x0000001c23007388 */ /* 0x0201e40000000c00 */
.L_x_92:
[----:B------:R-:W-:Y:S05]  /*6b60*/  BSYNC B0 ;  /* 0x0000000000007941 */ /* 0x000fea0003800000 */
.L_x_91:
[----:B------:R-:W-:Y:S01]  /*6b70*/  BAR.SYNC.DEFER_BLOCKING 0x0 ;  /* 0x0000000000007b1d */ /* 0x000fe20000010000 */
[----:B------:R-:W-:Y:S01]  /*6b80*/  HFMA2.MMA R34, -RZ, RZ, 0, 0 ;  /* 0x00000000ff227435 */ /* 0x000fe200000001ff */
[----:B------:R-:W-:Y:S01]  /*6b90*/  IMAD.MOV.U32 R0, RZ, RZ, RZ ;  /* 0x000000ffff007224 */ /* 0x000fe200078e00ff */
[----:B------:R-:W-:Y:S01]  /*6ba0*/  HFMA2.MMA R5, -RZ, RZ, 0, 0 ;  /* 0x00000000ff057435 */ /* 0x000fe200000001ff */
[----:B------:R-:W-:Y:S01]  /*6bb0*/  MOV R13, RZ ;  /* 0x000000ff000d7202 */ /* 0x000fe20000000f00 */
[----:B------:R-:W-:Y:S01]  /*6bc0*/  IMAD.MOV.U32 R9, RZ, RZ, RZ ;  /* 0x000000ffff097224 */ /* 0x000fe200078e00ff */
[----:B------:R-:W-:Y:S01]  /*6bd0*/  ULDC UR9, c[0x0][0x284] ;  /* 0x0000a10000097ab9 */ /* 0x000fe20000000800 */
[----:B------:R-:W-:Y:S01]  /*6be0*/  ULDC UR8, c[0x0][0x288] ;  /* 0x0000a20000087ab9 */ /* 0x000fe20000000800 */
[----:B------:R-:W-:Y:S01]  /*6bf0*/  ULDC.64 UR6, c[0x0][0x258] ;  /* 0x0000960000067ab9 */ /* 0x000fe20000000a00 */
[----:B------:R-:W-:Y:S01]  /*6c00*/  ULDC.64 UR10, c[0x0][0x250] ;  /* 0x00009400000a7ab9 */ /* 0x000fe20000000a00 */
[----:B------:R-:W-:Y:S01]  /*6c10*/  BSSY B0, `(.L_x_94) ;  /* 0x00001cf000007945 */ /* 0x000fe20003800000 */
[----:B------:R-:W-:Y:S01]  /*6c20*/  MOV R32, RZ ;  /* 0x000000ff00207202 */ /* 0x000fe20000000f00 */
[----:B------:R-:W-:Y:S01]  /*6c30*/  IMAD.MOV.U32 R3, RZ, RZ, RZ ;  /* 0x000000ffff037224 */ /* 0x000fe200078e00ff */
[----:B------:R-:W-:Y:S01]  /*6c40*/  MOV R20, RZ ;  /* 0x000000ff00147202 */ /* 0x000fe20000000f00 */
[----:B------:R-:W-:Y:S06]  /*6c50*/  @P0 BRA `(.L_x_95) ;  /* 0x0000001c00280947 */ /* 0x000fec0003800000 */
[----:B------:R-:W-:Y:S01]  /*6c60*/  IADD3 R37, R8, R213, RZ ;  /* 0x000000d508257210 */ /* 0x000fe20007ffe0ff */
[----:B------:R-:W-:Y:S01]  /*6c70*/  ULDC.64 UR4, c[0x0][0x250] ;  /* 0x0000940000047ab9 */ /* 0x000fe20000000a00 */
[----:B------:R-:W-:Y:S01]  /*6c80*/  VIMNMX R52, R22, R63, PT ;  /* 0x0000003f16347248 */ /* 0x000fe20003fe0100 */
[----:B------:R-:W-:Y:S01]  /*6c90*/  IMAD.U32 R60, RZ, RZ, UR4 ;  /* 0x00000004ff3c7e24 */ /* 0x000fe2000f8e00ff */
[----:B------:R-:W-:Y:S01]  /*6ca0*/  MOV R55, UR5 ;  /* 0x0000000500377c02 */ /* 0x000fe20008000f00 */
[----:B------:R-:W-:Y:S01]  /*6cb0*/  IMAD R7, R37, 0x60, RZ ;  /* 0x0000006025077824 */ /* 0x000fe200078e02ff */
[----:B------:R-:W-:Y:S01]  /*6cc0*/  BSSY B1, `(.L_x_96) ;  /* 0x00000bb000017945 */ /* 0x000fe20003800000 */
[----:B------:R-:W-:-:S03]  /*6cd0*/  LEA R53, R8, R26, 0x1 ;  /* 0x0000001a08357211 */ /* 0x000fc600078e08ff */
[----:B------:R-:W-:-:S04]  /*6ce0*/  IADD3 R0, P3, R10, R7, RZ ;  /* 0x000000070a007210 */ /* 0x000fc80007f7e0ff */
[----:B------:R-:W-:Y:S02]  /*6cf0*/  LEA.HI.X.SX32 R7, R7, R12, 0x1, P3 ;  /* 0x0000000c07077211 */ /* 0x000fe400018f0eff */
[----:B------:R-:W-:Y:S02]  /*6d00*/  ISETP.GE.AND P3, PT, R37, R52, PT ;  /* 0x000000342500720c */ /* 0x000fe40003f66270 */
[----:B------:R-:W-:-:S04]  /*6d10*/  LEA R18, P4, R0, R60, 0x1 ;  /* 0x0000003c00127211 */ /* 0x000fc800078808ff */
[----:B------:R-:W-:Y:S01]  /*6d20*/  LEA.HI.X R19, R0, R55, R7, 0x1, P4 ;  /* 0x0000003700137211 */ /* 0x000fe200020f0c07 */
[----:B------:R-:W-:-:S06]  /*6d30*/  IMAD.MOV.U32 R0, RZ, RZ, RZ ;  /* 0x000000ffff007224 */ /* 0x000fcc00078e00ff */
[----:B------:R-:W-:Y:S05]  /*6d40*/  @P3 BRA `(.L_x_97) ;  /* 0x0000000800c83947 */ /* 0x000fea0003800000 */
[----:B------:R-:W-:Y:S01]  /*6d50*/  LOP3.LUT R0, RZ, R63, RZ, 0x33, !PT ;  /* 0x0000003fff007212 */ /* 0x000fe200078e33ff */
[----:B------:R-:W1:Y:S01]  /*6d60*/  LDC.64 R38, c[0x0][0x2e8] ;  /* 0x0000ba00ff267b82 */ /* 0x000e620000000a00 */
[----:B------:R-:W-:Y:S01]  /*6d70*/  IADD3 R5, -R17, RZ, RZ ;  /* 0x000000ff11057210 */ /* 0x000fe20007ffe1ff */
[----:B------:R-:W-:Y:S01]  /*6d80*/  IMAD R20, R16, R61, R23 ;  /* 0x0000003d10147224 */ /* 0x000fe200078e0217 */
[----:B------:R-:W-:Y:S01]  /*6d90*/  BSSY B2, `(.L_x_98) ;  /* 0x0000044000027945 */ /* 0x000fe20003800000 */
[----:B------:R-:W-:Y:S01]  /*6da0*/  HFMA2.MMA R9, -RZ, RZ, 0, 0 ;  /* 0x00000000ff097435 */ /* 0x000fe200000001ff */
[----:B------:R-:W-:Y:S01]  /*6db0*/  VIMNMX R5, R0, R5, !PT ;  /* 0x0000000500057248 */ /* 0x000fe20007fe0100 */
[----:B------:R-:W-:Y:S01]  /*6dc0*/  IMAD R3, R20, 0x60, R21 ;  /* 0x0000006014037824 */ /* 0x000fe200078e0215 */
[----:B------:R-:W-:Y:S01]  /*6dd0*/  IADD3 R0, -R213, -0x2, -R8 ;  /* 0xfffffffed5007810 */ /* 0x000fe20007ffe908 */
[----:B------:R-:W-:Y:S01]  /*6de0*/  IMAD.MOV.U32 R20, RZ, RZ, RZ ;  /* 0x000000ffff147224 */ /* 0x000fe200078e00ff */
[----:B------:R-:W-:Y:S01]  /*6df0*/  MOV R7, R37 ;  /* 0x0000002500077202 */ /* 0x000fe20000000f00 */
[----:B------:R-:W-:Y:S01]  /*6e00*/  IMAD.MOV.U32 R34, RZ, RZ, RZ ;  /* 0x000000ffff227224 */ /* 0x000fe200078e00ff */
[----:B------:R-:W-:Y:S01]  /*6e10*/  IADD3 R44, R0, -R5, RZ ;  /* 0x80000005002c7210 */ /* 0x000fe20007ffe0ff */
[----:B------:R-:W-:Y:S01]  /*6e20*/  HFMA2.MMA R0, -RZ, RZ, 0, 0 ;  /* 0x00000000ff007435 */ /* 0x000fe200000001ff */
[----:B------:R-:W-:Y:S01]  /*6e30*/  IMAD.MOV.U32 R5, RZ, RZ, RZ ;  /* 0x000000ffff057224 */ /* 0x000fe200078e00ff */
[----:B------:R-:W-:-:S02]  /*6e40*/  MOV R32, RZ ;  /* 0x000000ff00207202 */ /* 0x000fc40000000f00 */
[----:B------:R-:W-:Y:S02]  /*6e50*/  LOP3.LUT P3, RZ, R44, 0x10, RZ, 0xc0, !PT ;  /* 0x000000102cff7812 */ /* 0x000fe4000786c0ff */
[----:B------:R-:W-:Y:S01]  /*6e60*/  MOV R13, RZ ;  /* 0x000000ff000d7202 */ /* 0x000fe20000000f00 */
[----:B-1----:R-:W-:Y:S01]  /*6e70*/  IMAD.WIDE R38, R3, 0x2, R38 ;  /* 0x0000000203267825 */ /* 0x002fe200078e0226 */
[----:B------:R-:W-:-:S09]  /*6e80*/  HFMA2.MMA R3, -RZ, RZ, 0, 0 ;  /* 0x00000000ff037435 */ /* 0x000fd200000001ff */
[----:B------:R-:W-:Y:S05]  /*6e90*/  @P3 BRA `(.L_x_99) ;  /* 0x0000000000cc3947 */ /* 0x000fea0003800000 */
[----:B------:R-:W-:Y:S01]  /*6ea0*/  IMAD R5, R2, R63, RZ ;  /* 0x0000003f02057224 */ /* 0x000fe200078e02ff */
[----:B------:R-:W-:Y:S01]  /*6eb0*/  SHF.R.S32.HI R0, RZ, 0x1f, R37 ;  /* 0x0000001fff007819 */ /* 0x000fe20000011425 */
[----:B------:R-:W-:-:S03]  /*6ec0*/  ULDC.64 UR4, c[0x0][0x258] ;  /* 0x0000960000047ab9 */ /* 0x000fc60000000a00 */
[----:B------:R-:W-:-:S04]  /*6ed0*/  IADD3 R3, P2, R5, R37, RZ ;  /* 0x0000002505037210 */ /* 0x000fc80007f5e0ff */
[----:B------:R-:W-:Y:S02]  /*6ee0*/  LEA.HI.X.SX32 R0, R5, R0, 0x1, P2 ;  /* 0x0000000005007211 */ /* 0x000fe400010f0eff */
[----:B------:R-:W-:Y:S01]  /*6ef0*/  LEA R40, P2, R3, UR4, 0x2 ;  /* 0x0000000403287c11 */ /* 0x000fe2000f8410ff */
[----:B------:R-:W-:-:S03]  /*6f00*/  ULDC UR4, c[0x0][0x29c] ;  /* 0x0000a70000047ab9 */ /* 0x000fc60000000800 */
[----:B------:R-:W-:-:S05]  /*6f10*/  LEA.HI.X R41, R3, UR5, R0, 0x2, P2 ;  /* 0x0000000503297c11 */ /* 0x000fca00090f1400 */
[----:B------:R-:W2:Y:S02]  /*6f20*/  LDG.E R40, desc[UR36][R40.64] ;  /* 0x0000002428287981 */ /* 0x000ea4000c1e1900 */
[----:B--2---:R-:W-:-:S04]  /*6f30*/  IMAD R0, R40, R61, RZ ;  /* 0x0000003d28007224 */ /* 0x004fc800078e02ff */
[----:B------:R-:W-:-:S04]  /*6f40*/  IMAD R0, R0, R63, R37 ;  /* 0x0000003f00007224 */ /* 0x000fc800078e0225 */
[----:B------:R-:W-:-:S05]  /*6f50*/  IMAD R0, R0, 0x60, RZ ;  /* 0x0000006000007824 */ /* 0x000fca00078e02ff */
[----:B------:R-:W-:-:S04]  /*6f60*/  IADD3 R3, P2, R33, R0, RZ ;  /* 0x0000000021037210 */ /* 0x000fc80007f5e0ff */
[----:B------:R-:W-:Y:S02]  /*6f70*/  LEA.HI.X.SX32 R0, R0, R36, 0x1, P2 ;  /* 0x0000002400007211 */ /* 0x000fe400010f0eff */
[----:B------:R-:W-:-:S04]  /*6f80*/  LEA R42, P2, R3, R60, 0x1 ;  /* 0x0000003c032a7211 */ /* 0x000fc800078408ff */
[----:B------:R-:W-:Y:S02]  /*6f90*/  LEA.HI.X R43, R3, R55, R0, 0x1, P2 ;  /* 0x00000037032b7211 */ /* 0x000fe400010f0c00 */
[----:B------:R-:W1:Y:S04]  /*6fa0*/  LDS.U16 R0, [R53] ;  /* 0x0000000035007984 */ /* 0x000e680000000400 */
[----:B------:R2:W5:Y:S01]  /*6fb0*/  LDG.E.128 R48, desc[UR36][R42.64] ;  /* 0x000000242a307981 */ /* 0x000562000c1e1d00 */
[----:B------:R-:W-:-:S06]  /*6fc0*/  UISETP.NE.AND UP0, UPT, UR4, URZ, UPT ;  /* 0x0000003f0400728c */ /* 0x000fcc000bf05270 */
[----:B------:R-:W-:Y:S01]  /*6fd0*/  PLOP3.LUT P2, PT, PT, PT, UP0, 0x80, 0x0 ;  /* 0x000000000000781c */ /* 0x000fe20003f4f008 */
[----:B-1----:R-:W-:-:S12]  /*6fe0*/  HADD2.F32 R0, -RZ, R0.H0_H0 ;  /* 0x20000000ff007230 */ /* 0x002fd80000004100 */
[----:B--2---:R-:W-:Y:S05]  /*6ff0*/  @P2 BRA `(.L_x_100) ;  /* 0x0000000000302947 */ /* 0x004fea0003800000 */
[----:B------:R-:W-:Y:S01]  /*7000*/  LOP3.LUT P5, RZ, R27, 0x1, RZ, 0xc0, !PT ;  /* 0x000000011bff7812 */ /* 0x000fe200078ac0ff */
[----:B------:R-:W1:-:S12]  /*7010*/  LDS.128 R40, [R35] ;  /* 0x0000000023287984 */ /* 0x000e580000000c00 */
[----:B------:R-:W2:Y:S01]  /*7020*/  @P5 LDG.E.128 R56, desc[UR36][R38.64] ;  /* 0x0000002426385981 */ /* 0x000ea2000c1e1d00 */
[----:B-1---5:R-:W-:Y:S01]  /*7030*/  HFMA2.MMA R48, R48, 1, 1, R40 ;  /* 0x3c003c0030307835 */ /* 0x022fe20000000028 */
[----:B------:R-:W-:Y:S01]  /*7040*/  HADD2 R49, R49, R41 ;  /* 0x0000002931317230 */ /* 0x000fe20000000000 */
[----:B------:R-:W-:Y:S01]  /*7050*/  HFMA2.MMA R50, R50, 1, 1, R42 ;  /* 0x3c003c0032327835 */ /* 0x000fe2000000002a */
[----:B------:R-:W-:-:S04]  /*7060*/  HADD2 R51, R51, R43 ;  /* 0x0000002b33337230 */ /* 0x000fc80000000000 */
[----:B--2---:R-:W-:-:S03]  /*7070*/  @P5 HFMA2.MMA R49, R49, R57, -RZ ;  /* 0x0000003931315235 */ /* 0x004fc600001000ff */
[----:B------:R-:W-:Y:S01]  /*7080*/  @P5 HMUL2 R48, R48, R56 ;  /* 0x0000003830305232 */ /* 0x000fe20000000000 */
[----:B------:R-:W-:Y:S01]  /*7090*/  @P5 HFMA2.MMA R51, R51, R59, -RZ ;  /* 0x0000003b33335235 */ /* 0x000fe200001000ff */
[----:B------:R-:W-:-:S06]  /*70a0*/  @P5 HMUL2 R50, R50, R58 ;  /* 0x0000003a32325232 */ /* 0x000fcc0000000000 */
[----:B------:R1:W-:Y:S04]  /*70b0*/  STG.E.128 desc[UR36][R18.64], R48 ;  /* 0x0000003012007986 */ /* 0x0003e8000c101d24 */
.L_x_100:
[--C-:B-----5:R-:W-:Y:S02]  /*70c0*/  HADD2.F32 R41, -RZ, R48.reuse.H0_H0 ;  /* 0x20000030ff297230 */ /* 0x120fe40000004100 */
[----:B------:R-:W-:Y:S02]  /*70d0*/  HADD2.F32 R3, -RZ, R48.H1_H1 ;  /* 0x30000030ff037230 */ /* 0x000fe40000004100 */
[--C-:B------:R-:W-:Y:S02]  /*70e0*/  HADD2.F32 R5, -RZ, R49.reuse.H0_H0 ;  /* 0x20000031ff057230 */ /* 0x100fe40000004100 */
[C---:B------:R-:W-:Y:S01]  /*70f0*/  FFMA.FTZ R20, R0.reuse, R41, RZ ;  /* 0x0000002900147223 */ /* 0x040fe200000100ff */
[----:B------:R-:W-:Y:S02]  /*7100*/  HADD2.F32 R7, -RZ, R49.H1_H1 ;  /* 0x30000031ff077230 */ /* 0x000fe40000004100 */
[----:B------:R-:W-:Y:S01]  /*7110*/  FFMA.FTZ R3, R0, R3, RZ ;  /* 0x0000000300037223 */ /* 0x000fe200000100ff */
[----:B------:R-:W-:-:S02]  /*7120*/  HADD2.F32 R9, -RZ, R50.H0_H0 ;  /* 0x20000032ff097230 */ /* 0x000fc40000004100 */
[C---:B------:R-:W-:Y:S01]  /*7130*/  FFMA.FTZ R5, R0.reuse, R5, RZ ;  /* 0x0000000500057223 */ /* 0x040fe200000100ff */
[----:B------:R-:W-:Y:S02]  /*7140*/  HADD2.F32 R11, -RZ, R50.H1_H1 ;  /* 0x30000032ff0b7230 */ /* 0x000fe40000004100 */
[C---:B------:R-:W-:Y:S01]  /*7150*/  FFMA.FTZ R32, R0.reuse, R7, RZ ;  /* 0x0000000700207223 */ /* 0x040fe200000100ff */
[--C-:B------:R-:W-:Y:S02]  /*7160*/  HADD2.F32 R13, -RZ, R51.reuse.H0_H0 ;  /* 0x20000033ff0d7230 */ /* 0x100fe40000004100 */
[C---:B------:R-:W-:Y:S01]  /*7170*/  FFMA.FTZ R9, R0.reuse, R9, RZ ;  /* 0x0000000900097223 */ /* 0x040fe200000100ff */
[----:B------:R-:W-:Y:S02]  /*7180*/  HADD2.F32 R15, -RZ, R51.H1_H1 ;  /* 0x30000033ff0f7230 */ /* 0x000fe40000004100 */
[----:B------:R-:W-:Y:S01]  /*7190*/  FFMA.FTZ R34, R0, R11, RZ ;  /* 0x0000000b00227223 */ /* 0x000fe200000100ff */
[----:B------:R-:W-:-:S02]  /*71a0*/  VIADD R7, R37, 0x10 ;  /* 0x0000001025077836 */ /* 0x000fc40000000000 */
[C---:B------:R-:W-:Y:S01]  /*71b0*/  FFMA.FTZ R13, R0.reuse, R13, RZ ;  /* 0x0000000d000d7223 */ /* 0x040fe200000100ff */
[----:B------:R-:W-:-:S07]  /*71c0*/  FFMA.FTZ R0, R0, R15, RZ ;  /* 0x0000000f00007223 */ /* 0x000fce00000100ff */
.L_x_99:
[----:B------:R-:W-:Y:S05]  /*71d0*/  BSYNC B2 ;  /* 0x0000000000027941 */ /* 0x000fea0003800000 */
.L_x_98:
[----:B------:R-:W-:-:S13]  /*71e0*/  LOP3.LUT P3, RZ, R44, 0xfffffff0, RZ, 0xc0, !PT ;  /* 0xfffffff02cff7812 */ /* 0x000fda000786c0ff */
[----:B------:R-:W-:Y:S05]  /*71f0*/  @!P3 BRA `(.L_x_97) ;  /* 0x00000004009cb947 */ /* 0x000fea0003800000 */
[----:B------:R-:W-:Y:S01]  /*7200*/  ULDC UR4, c[0x0][0x29c] ;  /* 0x0000a70000047ab9 */ /* 0x000fe20000000800 */
[----:B------:R-:W-:Y:S01]  /*7210*/  IMAD R66, R2, R63, RZ ;  /* 0x0000003f02427224 */ /* 0x000fe200078e02ff */
[----:B------:R-:W-:-:S06]  /*7220*/  UISETP.NE.AND UP0, UPT, UR4, URZ, UPT ;  /* 0x0000003f0400728c */ /* 0x000fcc000bf05270 */
[----:B------:R-:W-:-:S13]  /*7230*/  PLOP3.LUT P2, PT, PT, PT, UP0, 0x80, 0x0 ;  /* 0x000000000000781c */ /* 0x000fda0003f4f008 */
.L_x_103:
[----:B------:R-:W-:Y:S02]  /*7240*/  SHF.R.S32.HI R11, RZ, 0x1f, R7 ;  /* 0x0000001fff0b7819 */ /* 0x000fe40000011407 */
[C---:B------:R-:W-:Y:S02]  /*7250*/  IADD3 R15, P3, R66.reuse, R7, RZ ;  /* 0x00000007420f7210 */ /* 0x040fe40007f7e0ff */
[----:B------:R-:W-:Y:S02]  /*7260*/  LOP3.LUT P5, RZ, R27, 0x1, RZ, 0xc0, !PT ;  /* 0x000000011bff7812 */ /* 0x000fe400078ac0ff */
[----:B------:R-:W-:Y:S02]  /*7270*/  LEA.HI.X.SX32 R40, R66, R11, 0x1, P3 ;  /* 0x0000000b42287211 */ /* 0x000fe400018f0eff */
[----:B-1----:R-:W-:-:S04]  /*7280*/  LEA R48, P3, R15, UR6, 0x2 ;  /* 0x000000060f307c11 */ /* 0x002fc8000f8610ff */
[----:B------:R-:W-:-:S05]  /*7290*/  LEA.HI.X R49, R15, UR7, R40, 0x2, P3 ;  /* 0x000000070f317c11 */ /* 0x000fca00098f1428 */
[----:B------:R-:W2:Y:S01]  /*72a0*/  LDG.E R11, desc[UR36][R48.64] ;  /* 0x00000024300b7981 */ /* 0x000ea2000c1e1900 */
[----:B------:R-:W-:Y:S01]  /*72b0*/  MOV R61, UR8 ;  /* 0x00000008003d7c02 */ /* 0x000fe20008000f00 */
[----:B------:R-:W-:Y:S01]  /*72c0*/  IMAD.U32 R55, RZ, RZ, UR11 ;  /* 0x0000000bff377e24 */ /* 0x000fe2000f8e00ff */
[----:B------:R-:W-:Y:S02]  /*72d0*/  MOV R63, UR9 ;  /* 0x00000009003f7c02 */ /* 0x000fe40008000f00 */
[----:B------:R-:W-:Y:S01]  /*72e0*/  MOV R60, UR10 ;  /* 0x0000000a003c7c02 */ /* 0x000fe20008000f00 */
[----:B--2---:R-:W-:Y:S02]  /*72f0*/  IMAD R40, R11, R61, RZ ;  /* 0x0000003d0b287224 */ /* 0x004fe400078e02ff */
[----:B------:R-:W-:Y:S02]  /*7300*/  IMAD R11, R7, 0x60, RZ ;  /* 0x00000060070b7824 */ /* 0x000fe400078e02ff */
[----:B------:R-:W-:-:S03]  /*7310*/  IMAD R40, R40, R63, R7 ;  /* 0x0000003f28287224 */ /* 0x000fc600078e0207 */
[----:B------:R-:W-:Y:S01]  /*7320*/  IADD3 R15, P4, R10, R11, RZ ;  /* 0x0000000b0a0f7210 */ /* 0x000fe20007f9e0ff */
[----:B------:R-:W-:-:S03]  /*7330*/  IMAD R40, R40, 0x60, RZ ;  /* 0x0000006028287824 */ /* 0x000fc600078e02ff */
[----:B------:R-:W-:Y:S02]  /*7340*/  LEA.HI.X.SX32 R42, R11, R12, 0x1, P4 ;  /* 0x0000000c0b2a7211 */ /* 0x000fe400020f0eff */
[----:B------:R-:W-:Y:S02]  /*7350*/  IADD3 R41, P3, R33, R40, RZ ;  /* 0x0000002821297210 */ /* 0x000fe40007f7e0ff */
[----:B------:R-:W-:Y:S02]  /*7360*/  LEA R50, P4, R15, R60, 0x1 ;  /* 0x0000003c0f327211 */ /* 0x000fe400078808ff */
[----:B------:R-:W-:Y:S02]  /*7370*/  LEA.HI.X.SX32 R40, R40, R36, 0x1, P3 ;  /* 0x0000002428287211 */ /* 0x000fe400018f0eff */
[----:B------:R-:W-:Y:S02]  /*7380*/  LEA R44, P3, R41, R60, 0x1 ;  /* 0x0000003c292c7211 */ /* 0x000fe400078608ff */
[----:B------:R-:W-:-:S02]  /*7390*/  LEA.HI.X R51, R15, R55, R42, 0x1, P4 ;  /* 0x000000370f337211 */ /* 0x000fc400020f0c2a */
[----:B------:R-:W-:-:S06]  /*73a0*/  LEA.HI.X R45, R41, R55, R40, 0x1, P3 ;  /* 0x00000037292d7211 */ /* 0x000fcc00018f0c28 */
[----:B------:R-:W5:Y:S01]  /*73b0*/  LDG.E.128 R44, desc[UR36][R44.64] ;  /* 0x000000242c2c7981 */ /* 0x000f62000c1e1d00 */
[----:B------:R-:W-:Y:S05]  /*73c0*/  @P2 BRA `(.L_x_101) ;  /* 0x00000000002c2947 */ /* 0x000fea0003800000 */
[----:B------:R-:W2:Y:S04]  /*73d0*/  @P5 LDG.E.128 R56, desc[UR36][R38.64] ;  /* 0x0000002426385981 */ /* 0x000ea8000c1e1d00 */
[----:B------:R-:W1:Y:S02]  /*73e0*/  LDS.128 R40, [R35] ;  /* 0x0000000023287984 */ /* 0x000e640000000c00 */
        /* <DEDUP_REMOVED lines=9> */
.L_x_101:
[----:B------:R-:W2:Y:S01]  /*7480*/  LDG.E R48, desc[UR36][R48.64+0x40] ;  /* 0x0000402430307981 */ /* 0x000ea2000c1e1900 */
[----:B------:R-:W-:Y:S01]  /*7490*/  MOV R11, 0x60 ;  /* 0x00000060000b7802 */ /* 0x000fe20000000f00 */
[----:B--2---:R-:W-:-:S04]  /*74a0*/  IMAD R40, R48, R61, RZ ;  /* 0x0000003d30287224 */ /* 0x004fc800078e02ff */
[----:B------:R-:W-:-:S04]  /*74b0*/  IMAD R40, R40, R63, R7 ;  /* 0x0000003f28287224 */ /* 0x000fc800078e0207 */
[----:B------:R-:W-:-:S05]  /*74c0*/  IMAD R40, R40, R11, 0x600 ;  /* 0x0000060028287424 */ /* 0x000fca00078e020b */
[----:B------:R-:W-:-:S04]  /*74d0*/  IADD3 R11, P3, R33, R40, RZ ;  /* 0x00000028210b7210 */ /* 0x000fc80007f7e0ff */
[----:B------:R-:W-:Y:S02]  /*74e0*/  LEA.HI.X.SX32 R42, R40, R36, 0x1, P3 ;  /* 0x00000024282a7211 */ /* 0x000fe400018f0eff */
[----:B------:R-:W-:-:S04]  /*74f0*/  LEA R40, P3, R11, R60, 0x1 ;  /* 0x0000003c0b287211 */ /* 0x000fc800078608ff */
[----:B------:R-:W-:-:S06]  /*7500*/  LEA.HI.X R41, R11, R55, R42, 0x1, P3 ;  /* 0x000000370b297211 */ /* 0x000fcc00018f0c2a */
[----:B------:R-:W5:Y:S01]  /*7510*/  LDG.E.128 R40, desc[UR36][R40.64] ;  /* 0x0000002428287981 */ /* 0x000f62000c1e1d00 */
[----:B------:R-:W-:Y:S01]  /*7520*/  IADD3 R11, R7, -R213, RZ ;  /* 0x800000d5070b7210 */ /* 0x000fe20007ffe0ff */
[--C-:B-----5:R-:W-:Y:S02]  /*7530*/  HADD2.F32 R54, -RZ, R46.reuse.H0_H0 ;  /* 0x2000002eff367230 */ /* 0x120fe40000004100 */
[----:B------:R-:W-:Y:S01]  /*7540*/  HADD2.F32 R49, -RZ, R46.H1_H1 ;  /* 0x3000002eff317230 */ /* 0x000fe20000004100 */
[----:B------:R-:W-:Y:S01]  /*7550*/  LEA R56, R11, R26, 0x1 ;  /* 0x0000001a0b387211 */ /* 0x000fe200078e08ff */
[----:B------:R-:W-:Y:S02]  /*7560*/  HADD2.F32 R15, -RZ, R44.H0_H0 ;  /* 0x2000002cff0f7230 */ /* 0x000fe40000004100 */
[----:B------:R-:W-:Y:S02]  /*7570*/  HADD2.F32 R48, -RZ, R45.H0_H0 ;  /* 0x2000002dff307230 */ /* 0x000fe40000004100 */
[----:B------:R-:W2:Y:S01]  /*7580*/  LDS.U16 R11, [R56] ;  /* 0x00000000380b7984 */ /* 0x000ea20000000400 */
[----:B-1----:R-:W-:-:S02]  /*7590*/  HADD2.F32 R46, -RZ, R47.H0_H0 ;  /* 0x2000002fff2e7230 */ /* 0x002fc40000004100 */
[----:B------:R-:W-:Y:S02]  /*75a0*/  HADD2.F32 R44, -RZ, R44.H1_H1 ;  /* 0x3000002cff2c7230 */ /* 0x000fe40000004100 */
[----:B------:R-:W-:Y:S02]  /*75b0*/  HADD2.F32 R45, -RZ, R45.H1_H1 ;  /* 0x3000002dff2d7230 */ /* 0x000fe40000004100 */
[----:B------:R-:W-:Y:S02]  /*75c0*/  HADD2.F32 R47, -RZ, R47.H1_H1 ;  /* 0x3000002fff2f7230 */ /* 0x000fe40000004100 */
[----:B--2---:R-:W-:-:S05]  /*75d0*/  HADD2.F32 R11, -RZ, R11.H0_H0 ;  /* 0x2000000bff0b7230 */ /* 0x004fca0000004100 */
[C---:B------:R-:W-:Y:S01]  /*75e0*/  FFMA.FTZ R57, R11.reuse, R15, R20 ;  /* 0x0000000f0b397223 */ /* 0x040fe20000010014 */
[C---:B------:R-:W-:Y:S01]  /*75f0*/  FFMA.FTZ R58, R11.reuse, R44, R3 ;  /* 0x0000002c0b3a7223 */ /* 0x040fe20000010003 */
[C---:B------:R-:W-:Y:S01]  /*7600*/  FFMA.FTZ R48, R11.reuse, R48, R5 ;  /* 0x000000300b307223 */ /* 0x040fe20000010005 */
[C---:B------:R-:W-:Y:S01]  /*7610*/  FFMA.FTZ R32, R11.reuse, R45, R32 ;  /* 0x0000002d0b207223 */ /* 0x040fe20000010020 */
[C---:B------:R-:W-:Y:S01]  /*7620*/  FFMA.FTZ R54, R11.reuse, R54, R9 ;  /* 0x000000360b367223 */ /* 0x040fe20000010009 */
[C---:B------:R-:W-:Y:S01]  /*7630*/  FFMA.FTZ R34, R11.reuse, R49, R34 ;  /* 0x000000310b227223 */ /* 0x040fe20000010022 */
[C---:B------:R-:W-:Y:S01]  /*7640*/  FFMA.FTZ R62, R11.reuse, R46, R13 ;  /* 0x0000002e0b3e7223 */ /* 0x040fe2000001000d */
[----:B------:R-:W-:Y:S01]  /*7650*/  FFMA.FTZ R64, R11, R47, R0 ;  /* 0x0000002f0b407223 */ /* 0x000fe20000010000 */
[----:B------:R-:W-:Y:S06]  /*7660*/  @P2 BRA `(.L_x_102) ;  /* 0x00000000002c2947 */ /* 0x000fec0003800000 */
[----:B------:R-:W2:Y:S04]  /*7670*/  @P5 LDG.E.128 R44, desc[UR36][R38.64] ;  /* 0x00000024262c5981 */ /* 0x000ea8000c1e1d00 */
[----:B------:R-:W1:Y:S02]  /*7680*/  LDS.128 R68, [R35] ;  /* 0x0000000023447984 */ /* 0x000e640000000c00 */
[----:B-1----:R-:W-:Y:S01]  /*7690*/  HFMA2.MMA R40, R40, 1, 1, R68 ;  /* 0x3c003c0028287835 */ /* 0x002fe20000000044 */
        /* <DEDUP_REMOVED lines=8> */
.L_x_102:
[----:B------:R-:W2:Y:S01]  /*7720*/  LDS.U16 R0, [R56+0x20] ;  /* 0x0000200038007984 */ /* 0x000ea20000000400 */
[----:B------:R-:W-:Y:S02]  /*7730*/  VIADD R7, R7, 0x20 ;  /* 0x0000002007077836 */ /* 0x000fe40000000000 */
[--C-:B------:R-:W-:Y:S02]  /*7740*/  HADD2.F32 R3, -RZ, R40.reuse.H0_H0 ;  /* 0x20000028ff037230 */ /* 0x100fe40000004100 */
[----:B------:R-:W-:Y:S01]  /*7750*/  HADD2.F32 R5, -RZ, R40.H1_H1 ;  /* 0x30000028ff057230 */ /* 0x000fe20000004100 */
[----:B------:R-:W-:Y:S01]  /*7760*/  ISETP.GE.AND P3, PT, R7, R52, PT ;  /* 0x000000340700720c */ /* 0x000fe20003f66270 */
[--C-:B------:R-:W-:Y:S02]  /*7770*/  HADD2.F32 R9, -RZ, R41.reuse.H0_H0 ;  /* 0x20000029ff097230 */ /* 0x100fe40000004100 */
[----:B------:R-:W-:Y:S02]  /*7780*/  HADD2.F32 R13, -RZ, R42.H1_H1 ;  /* 0x3000002aff0d7230 */ /* 0x000fe40000004100 */
[----:B-1----:R-:W-:-:S02]  /*7790*/  HADD2.F32 R41, -RZ, R41.H1_H1 ;  /* 0x30000029ff297230 */ /* 0x002fc40000004100 */
[----:B------:R-:W-:Y:S02]  /*77a0*/  HADD2.F32 R11, -RZ, R42.H0_H0 ;  /* 0x2000002aff0b7230 */ /* 0x000fe40000004100 */
[--C-:B------:R-:W-:Y:S02]  /*77b0*/  HADD2.F32 R15, -RZ, R43.reuse.H0_H0 ;  /* 0x2000002bff0f7230 */ /* 0x100fe40000004100 */
        /* <DEDUP_REMOVED lines=10> */
[----:B------:R-:W-:Y:S06]  /*7860*/  @!P3 BRA `(.L_x_103) ;  /* 0xfffffff80074b947 */ /* 0x000fec000383ffff */
.L_x_97:
[----:B------:R-:W-:Y:S05]  /*7870*/  BSYNC B1 ;  /* 0x0000000000017941 */ /* 0x000fea0003800000 */
.L_x_96:
[----:B------:R-:W-:-:S13]  /*7880*/  ISETP.GE.AND P3, PT, R37, R22, PT ;  /* 0x000000162500720c */ /* 0x000fda0003f66270 */
[----:B------:R-:W-:Y:S05]  /*7890*/  @P3 BRA `(.L_x_95) ;  /* 0x0000001000183947 */ /* 0x000fea0003800000 */
[----:B------:R-:W2:Y:S01]  /*78a0*/  LDC.64 R38, c[0x0][0x2e8] ;  /* 0x0000ba00ff267b82 */ /* 0x000ea20000000a00 */
[----:B------:R-:W-:Y:S01]  /*78b0*/  IADD3 R40, -R8, -0x2, R17 ;  /* 0xfffffffe08287810 */ /* 0x000fe20007ffe111 */
[----:B------:R-:W-:Y:S03]  /*78c0*/  BSSY B1, `(.L_x_104) ;  /* 0x0000053000017945 */ /* 0x000fe60003800000 */
[----:B------:R-:W-:Y:S01]  /*78d0*/  IADD3 R7, R40, -R213, RZ ;  /* 0x800000d528077210 */ /* 0x000fe20007ffe0ff */
[----:B------:R-:W-:-:S03]  /*78e0*/  IMAD R40, R16, R61, R23 ;  /* 0x0000003d10287224 */ /* 0x000fc600078e0217 */
[----:B------:R-:W-:Y:S01]  /*78f0*/  LOP3.LUT P3, RZ, R7, 0x10, RZ, 0xc0, !PT ;  /* 0x0000001007ff7812 */ /* 0x000fe2000786c0ff */
[----:B------:R-:W-:-:S04]  /*7900*/  IMAD R11, R40, 0x60, R21 ;  /* 0x00000060280b7824 */ /* 0x000fc800078e0215 */
[----:B--2---:R-:W-:-:S08]  /*7910*/  IMAD.WIDE R38, R11, 0x2, R38 ;  /* 0x000000020b267825 */ /* 0x004fd000078e0226 */
[----:B------:R-:W-:Y:S05]  /*7920*/  @P3 BRA `(.L_x_105) ;  /* 0x0000000400303947 */ /* 0x000fea0003800000 */
[----:B------:R-:W-:Y:S01]  /*7930*/  ISETP.GE.AND P3, PT, R37, R63, PT ;  /* 0x0000003f2500720c */ /* 0x000fe20003f66270 */
[----:B------:R-:W-:-:S12]  /*7940*/  BSSY B2, `(.L_x_106) ;  /* 0x0000049000027945 */ /* 0x000fd80003800000 */
[----:B------:R-:W-:Y:S05]  /*7950*/  @!P3 BRA `(.L_x_107) ;  /* 0x00000004001cb947 */ /* 0x000fea0003800000 */
[----:B------:R-:W-:Y:S01]  /*7960*/  IABS R42, R63 ;  /* 0x0000003f002a7213 */ /* 0x000fe20000000000 */
[----:B------:R-:W-:Y:S01]  /*7970*/  IMAD.MOV.U32 R40, RZ, RZ, RZ ;  /* 0x000000ffff287224 */ /* 0x000fe200078e00ff */
[----:B------:R-:W-:Y:S01]  /*7980*/  IABS R15, R37 ;  /* 0x00000025000f7213 */ /* 0x000fe20000000000 */
[----:B------:R-:W-:Y:S01]  /*7990*/  ULDC.64 UR4, c[0x0][0x258] ;  /* 0x0000960000047ab9 */ /* 0x000fe20000000a00 */
[----:B------:R-:W2:Y:S01]  /*79a0*/  I2F.RP R43, R42 ;  /* 0x0000002a002b7306 */ /* 0x000ea20000209400 */
[----:B------:R-:W-:Y:S01]  /*79b0*/  ISETP.GE.AND P3, PT, R37, RZ, PT ;  /* 0x000000ff2500720c */ /* 0x000fe20003f66270 */
[----:B------:R-:W0:Y:S01]  /*79c0*/  LDS.U16 R53, [R53] ;  /* 0x0000000035357984 */ /* 0x000e220000000400 */
[----:B------:R-:W-:-:S05]  /*79d0*/  ISETP.NE.AND P4, PT, R63, RZ, PT ;  /* 0x000000ff3f00720c */ /* 0x000fca0003f85270 */
[----:B--2---:R-:W2:Y:S02]  /*79e0*/  MUFU.RCP R43, R43 ;  /* 0x0000002b002b7308 */ /* 0x004ea40000001000 */
[----:B--2---:R-:W-:-:S06]  /*79f0*/  IADD3 R41, R43, 0xffffffe, RZ ;  /* 0x0ffffffe2b297810 */ /* 0x004fcc0007ffe0ff */
[----:B------:R-:W2:Y:S02]  /*7a00*/  F2I.FTZ.U32.TRUNC.NTZ R41, R41 ;  /* 0x0000002900297305 */ /* 0x000ea4000021f000 */
        /* <DEDUP_REMOVED lines=8> */
[----:B------:R-:W-:-:S13]  /*7a90*/  ISETP.GT.U32.AND P2, PT, R42, R11, PT ;  /* 0x0000000b2a00720c */ /* 0x000fda0003f44070 */
[----:B------:R-:W-:Y:S01]  /*7aa0*/  @!P2 IADD3 R11, R11, -R42, RZ ;  /* 0x8000002a0b0ba210 */ /* 0x000fe20007ffe0ff */
[----:B------:R-:W-:-:S04]  /*7ab0*/  IMAD R42, R2, R63, RZ ;  /* 0x0000003f022a7224 */ /* 0x000fc800078e02ff */
[----:B------:R-:W-:Y:S01]  /*7ac0*/  @!P3 IMAD.MOV R11, RZ, RZ, -R11 ;  /* 0x000000ffff0bb224 */ /* 0x000fe200078e0a0b */
[----:B------:R-:W-:-:S04]  /*7ad0*/  @!P4 LOP3.LUT R11, RZ, R63, RZ, 0x33, !PT ;  /* 0x0000003fff0bc212 */ /* 0x000fc800078e33ff */
[----:B------:R-:W-:Y:S02]  /*7ae0*/  SHF.R.S32.HI R15, RZ, 0x1f, R11 ;  /* 0x0000001fff0f7819 */ /* 0x000fe4000001140b */
        /* <DEDUP_REMOVED lines=12> */
[----:B------:R-:W-:-:S05]  /*7bb0*/  LEA.HI.X R43, R11, R55, R44, 0x1, P2 ;  /* 0x000000370b2b7211 */ /* 0x000fca00010f0c2c */
[----:B------:R2:W5:Y:S01]  /*7bc0*/  LDG.E.128 R44, desc[UR36][R42.64] ;  /* 0x000000242a2c7981 */ /* 0x000562000c1e1d00 */
[----:B------:R-:W-:Y:S01]  /*7bd0*/  UISETP.NE.AND UP0, UPT, UR4, URZ, UPT ;  /* 0x0000003f0400728c */ /* 0x000fe2000bf05270 */
[----:B0-----:R-:W-:-:S05]  /*7be0*/  HADD2.F32 R11, -RZ, R53.H0_H0 ;  /* 0x20000035ff0b7230 */ /* 0x001fca0000004100 */
[----:B------:R-:W-:-:S13]  /*7bf0*/  PLOP3.LUT P2, PT, PT, PT, UP0, 0x80, 0x0 ;  /* 0x000000000000781c */ /* 0x000fda0003f4f008 */
[----:B--2---:R-:W-:Y:S05]  /*7c00*/  @P2 BRA `(.L_x_108) ;  /* 0x0000000000302947 */ /* 0x004fea0003800000 */
[----:B------:R-:W-:Y:S01]  /*7c10*/  LOP3.LUT P5, RZ, R27, 0x1, RZ, 0xc0, !PT ;  /* 0x000000011bff7812 */ /* 0x000fe200078ac0ff */
[----:B-1----:R-:W0:-:S12]  /*7c20*/  LDS.128 R48, [R35] ;  /* 0x0000000023307984 */ /* 0x002e180000000c00 */
[----:B------:R-:W2:Y:S01]  /*7c30*/  @P5 LDG.E.128 R40, desc[UR36][R38.64] ;  /* 0x0000002426285981 */ /* 0x000ea2000c1e1d00 */
[----:B0----5:R-:W-:Y:S01]  /*7c40*/  HFMA2.MMA R44, R44, 1, 1, R48 ;  /* 0x3c003c002c2c7835 */ /* 0x021fe20000000030 */
        /* <DEDUP_REMOVED lines=8> */
.L_x_108:
[--C-:B-----5:R-:W-:Y:S02]  /*7cd0*/  HADD2.F32 R15, -RZ, R44.reuse.H0_H0 ;  /* 0x2000002cff0f7230 */ /* 0x120fe40000004100 */
[----:B01----:R-:W-:Y:S02]  /*7ce0*/  HADD2.F32 R18, -RZ, R45.H0_H0 ;  /* 0x2000002dff127230 */ /* 0x003fe40000004100 */
[----:B------:R-:W-:Y:S02]  /*7cf0*/  HADD2.F32 R42, -RZ, R47.H0_H0 ;  /* 0x2000002fff2a7230 */ /* 0x000fe40000004100 */
[C---:B------:R-:W-:Y:S01]  /*7d00*/  FFMA.FTZ R20, R11.reuse, R15, R20 ;  /* 0x0000000f0b147223 */ /* 0x040fe20000010014 */
[----:B------:R-:W-:Y:S02]  /*7d10*/  HADD2.F32 R44, -RZ, R44.H1_H1 ;  /* 0x3000002cff2c7230 */ /* 0x000fe40000004100 */
[----:B------:R-:W-:Y:S01]  /*7d20*/  FFMA.FTZ R5, R11, R18, R5 ;  /* 0x000000120b057223 */ /* 0x000fe20000010005 */
[----:B------:R-:W-:-:S02]  /*7d30*/  HADD2.F32 R45, -RZ, R45.H1_H1 ;  /* 0x3000002dff2d7230 */ /* 0x000fc40000004100 */
[C---:B------:R-:W-:Y:S01]  /*7d40*/  FFMA.FTZ R13, R11.reuse, R42, R13 ;  /* 0x0000002a0b0d7223 */ /* 0x040fe2000001000d */
[--C-:B------:R-:W-:Y:S02]  /*7d50*/  HADD2.F32 R40, -RZ, R46.reuse.H0_H0 ;  /* 0x2000002eff287230 */ /* 0x100fe40000004100 */
[C---:B------:R-:W-:Y:S01]  /*7d60*/  FFMA.FTZ R3, R11.reuse, R44, R3 ;  /* 0x0000002c0b037223 */ /* 0x040fe20000010003 */
[----:B------:R-:W-:Y:S02]  /*7d70*/  HADD2.F32 R19, -RZ, R46.H1_H1 ;  /* 0x3000002eff137230 */ /* 0x000fe40000004100 */
[C---:B------:R-:W-:Y:S01]  /*7d80*/  FFMA.FTZ R32, R11.reuse, R45, R32 ;  /* 0x0000002d0b207223 */ /* 0x040fe20000010020 */
[----:B------:R-:W-:Y:S02]  /*7d90*/  HADD2.F32 R47, -RZ, R47.H1_H1 ;  /* 0x3000002fff2f7230 */ /* 0x000fe40000004100 */
[C---:B------:R-:W-:Y:S01]  /*7da0*/  FFMA.FTZ R9, R11.reuse, R40, R9 ;  /* 0x000000280b097223 */ /* 0x040fe20000010009 */
[----:B------:R-:W-:-:S02]  /*7db0*/  FFMA.FTZ R34, R11, R19, R34 ;  /* 0x000000130b227223 */ /* 0x000fc40000010022 */
[----:B------:R-:W-:-:S07]  /*7dc0*/  FFMA.FTZ R0, R11, R47, R0 ;  /* 0x0000002f0b007223 */ /* 0x000fce0000010000 */
.L_x_107:
[----:B------:R-:W-:Y:S05]  /*7dd0*/  BSYNC B2 ;  /* 0x0000000000027941 */ /* 0x000fea0003800000 */
.L_x_106:
[----:B------:R-:W-:-:S07]  /*7de0*/  IADD3 R37, R37, 0x10, RZ ;  /* 0x0000001025257810 */ /* 0x000fce0007ffe0ff */
.L_x_105:
[----:B------:R-:W-:Y:S05]  /*7df0*/  BSYNC B1 ;  /* 0x0000000000017941 */ /* 0x000fea0003800000 */
.L_x_104:
[----:B------:R-:W-:-:S13]  /*7e00*/  LOP3.LUT P3, RZ, R7, 0xfffffff0, RZ, 0xc0, !PT ;  /* 0xfffffff007ff7812 */ /* 0x000fda000786c0ff */
[----:B------:R-:W-:Y:S05]  /*7e10*/  @!P3 BRA `(.L_x_95) ;  /* 0x0000000800b8b947 */ /* 0x000fea0003800000 */
[----:B-1----:R-:W-:Y:S01]  /*7e20*/  LEA R18, R37, R25, 0x1 ;  /* 0x0000001925127211 */ /* 0x002fe200078e08ff */
[----:B------:R-:W-:Y:S01]  /*7e30*/  IMAD.MOV.U32 R11, RZ, RZ, RZ ;  /* 0x000000ffff0b7224 */ /* 0x000fe200078e00ff */
[----:B------:R-:W-:-:S03]  /*7e40*/  MOV R40, 0x60 ;  /* 0x0000006000287802 */ /* 0x000fc60000000f00 */
[----:B------:R-:W-:Y:S02]  /*7e50*/  IMAD R18, R213, -0x2, R18 ;  /* 0xfffffffed5127824 */ /* 0x000fe400078e0212 */
[----:B------:R-:W-:-:S03]  /*7e60*/  IMAD R7, R37, R40, 0x600 ;  /* 0x0000060025077424 */ /* 0x000fc600078e0228 */
[----:B------:R-:W-:-:S07]  /*7e70*/  IADD3 R56, R18, UR38, RZ ;  /* 0x0000002612387c10 */ /* 0x000fce000fffe0ff */
.L_x_115:
[----:B------:R-:W1:Y:S01]  /*7e80*/  LDC R57, c[0x0][0x284] ;  /* 0x0000a100ff397b82 */ /* 0x000e620000000800 */
[----:B------:R-:W-:Y:S01]  /*7e90*/  IADD3 R15, R7, -0x600, RZ ;  /* 0xfffffa00070f7810 */ /* 0x000fe20007ffe0ff */
[----:B------:R-:W-:Y:S01]  /*7ea0*/  BSSY B1, `(.L_x_109) ;  /* 0x0000052000017945 */ /* 0x000fe20003800000 */
[----:B------:R-:W-:Y:S02]  /*7eb0*/  IADD3 R25, R56, R11, RZ ;  /* 0x0000000b38197210 */ /* 0x000fe40007ffe0ff */
[----:B------:R-:W-:-:S03]  /*7ec0*/  IADD3 R18, P3, R10, R15, RZ ;  /* 0x0000000f0a127210 */ /* 0x000fc60007f7e0ff */
[----:B------:R-:W2:Y:S01]  /*7ed0*/  LDC.64 R58, c[0x0][0x250] ;  /* 0x00009400ff3a7b82 */ /* 0x000ea20000000a00 */
[----:B------:R-:W-:Y:S02]  /*7ee0*/  LEA.HI.X.SX32 R15, R15, R12, 0x1, P3 ;  /* 0x0000000c0f0f7211 */ /* 0x000fe400018f0eff */
[----:B-1----:R-:W-:Y:S02]  /*7ef0*/  ISETP.GE.AND P3, PT, R37, R57, PT ;  /* 0x000000392500720c */ /* 0x002fe40003f66270 */
[----:B--2---:R-:W-:-:S04]  /*7f00*/  LEA R42, P4, R18, R58, 0x1 ;  /* 0x0000003a122a7211 */ /* 0x004fc800078808ff */
[----:B------:R-:W-:-:S07]  /*7f10*/  LEA.HI.X R43, R18, R59, R15, 0x1, P4 ;  /* 0x0000003b122b7211 */ /* 0x000fce00020f0c0f */
[----:B------:R-:W-:Y:S05]  /*7f20*/  @!P3 BRA `(.L_x_110) ;  /* 0x000000040024b947 */ /* 0x000fea0003800000 */
[----:B------:R-:W-:Y:S01]  /*7f30*/  IABS R40, R57 ;  /* 0x0000003900287213 */ /* 0x000fe20000000000 */
[----:B------:R-:W-:Y:S01]  /*7f40*/  HFMA2.MMA R18, -RZ, RZ, 0, 0 ;  /* 0x00000000ff127435 */ /* 0x000fe200000001ff */
[----:B------:R-:W-:Y:S01]  /*7f50*/  IABS R44, R37 ;  /* 0x00000025002c7213 */ /* 0x000fe20000000000 */
[----:B------:R-:W-:Y:S01]  /*7f60*/  ULDC.64 UR4, c[0x0][0x258] ;  /* 0x0000960000047ab9 */ /* 0x000fe20000000a00 */
[----:B------:R-:W1:Y:S01]  /*7f70*/  I2F.RP R41, R40 ;  /* 0x0000002800297306 */ /* 0x000e620000209400 */
[----:B------:R-:W-:Y:S02]  /*7f80*/  ISETP.GE.AND P3, PT, R37, RZ, PT ;  /* 0x000000ff2500720c */ /* 0x000fe40003f66270 */
[----:B------:R-:W-:-:S05]  /*7f90*/  ISETP.NE.AND P4, PT, R57, RZ, PT ;  /* 0x000000ff3900720c */ /* 0x000fca0003f85270 */
[----:B-1----:R-:W1:Y:S02]  /*7fa0*/  MUFU.RCP R41, R41 ;  /* 0x0000002900297308 */ /* 0x002e640000001000 */
[----:B-1----:R-:W-:-:S06]  /*7fb0*/  VIADD R19, R41, 0xffffffe ;  /* 0x0ffffffe29137836 */ /* 0x002fcc0000000000 */
[----:B------:R-:W1:Y:S02]  /*7fc0*/  F2I.FTZ.U32.TRUNC.NTZ R19, R19 ;  /* 0x0000001300137305 */ /* 0x000e64000021f000 */
[----:B-1----:R-:W-:-:S05]  /*7fd0*/  IADD3 R15, RZ, -R19, RZ ;  /* 0x80000013ff0f7210 */ /* 0x002fca0007ffe0ff */
[----:B------:R-:W-:-:S04]  /*7fe0*/  IMAD R15, R15, R40, RZ ;  /* 0x000000280f0f7224 */ /* 0x000fc800078e02ff */
[----:B------:R-:W-:Y:S01]  /*7ff0*/  IMAD.HI.U32 R15, R19, R15, R18 ;  /* 0x0000000f130f7227 */ /* 0x000fe200078e0012 */
[----:B------:R-:W-:-:S05]  /*8000*/  MOV R18, R44 ;  /* 0x0000002c00127202 */ /* 0x000fca0000000f00 */
[----:B------:R-:W-:-:S04]  /*8010*/  IMAD.HI.U32 R15, R15, R18, RZ ;  /* 0x000000120f0f7227 */ /* 0x000fc800078e00ff */
[----:B------:R-:W-:-:S04]  /*8020*/  IMAD.MOV R15, RZ, RZ, -R15 ;  /* 0x000000ffff0f7224 */ /* 0x000fc800078e0a0f */
[----:B------:R-:W-:-:S05]  /*8030*/  IMAD R15, R40, R15, R18 ;  /* 0x0000000f280f7224 */ /* 0x000fca00078e0212 */
[----:B------:R-:W-:-:S13]  /*8040*/  ISETP.GT.U32.AND P2, PT, R40, R15, PT ;  /* 0x0000000f2800720c */ /* 0x000fda0003f44070 */
[----:B------:R-:W-:-:S04]  /*8050*/  @!P2 IADD3 R15, R15, -R40, RZ ;  /* 0x800000280f0fa210 */ /* 0x000fc80007ffe0ff */
[----:B------:R-:W-:-:S13]  /*8060*/  ISETP.GT.U32.AND P2, PT, R40, R15, PT ;  /* 0x0000000f2800720c */ /* 0x000fda0003f44070 */
[----:B------:R-:W-:Y:S01]  /*8070*/  @!P2 IADD3 R15, R15, -R40, RZ ;  /* 0x800000280f0fa210 */ /* 0x000fe20007ffe0ff */
[----:B------:R-:W-:-:S03]  /*8080*/  IMAD R40, R2, R57, RZ ;  /* 0x0000003902287224 */ /* 0x000fc600078e02ff */
[----:B------:R-:W-:Y:S02]  /*8090*/  @!P3 IADD3 R15, -R15, RZ, RZ ;  /* 0x000000ff0f0fb210 */ /* 0x000fe40007ffe1ff */
        /* <DEDUP_REMOVED lines=8> */
[----:B--2---:R-:W-:Y:S01]  /*8120*/  IMAD R40, R18, UR4, RZ ;  /* 0x0000000412287c24 */ /* 0x004fe2000f8e02ff */
[----:B------:R-:W-:-:S03]  /*8130*/  ULDC UR4, c[0x0][0x29c] ;  /* 0x0000a70000047ab9 */ /* 0x000fc60000000800 */
        /* <DEDUP_REMOVED lines=24> */
.L_x_111:
[--C-:B-----5:R-:W-:Y:S02]  /*82c0*/  HADD2.F32 R48, -RZ, R46.reuse.H0_H0 ;  /* 0x2000002eff307230 */ /* 0x120fe40000004100 */
[----:B------:R-:W-:Y:S02]  /*82d0*/  HADD2.F32 R19, -RZ, R46.H1_H1 ;  /* 0x3000002eff137230 */ /* 0x000fe40000004100 */
[----:B------:R-:W-:Y:S02]  /*82e0*/  HADD2.F32 R18, -RZ, R44.H0_H0 ;  /* 0x2000002cff127230 */ /* 0x000fe40000004100 */
[C---:B------:R-:W-:Y:S01]  /*82f0*/  FFMA.FTZ R9, R15.reuse, R48, R9 ;  /* 0x000000300f097223 */ /* 0x040fe20000010009 */
[----:B------:R-:W-:Y:S02]  /*8300*/  HADD2.F32 R40, -RZ, R45.H0_H0 ;  /* 0x2000002dff287230 */ /* 0x000fe40000004100 */
[----:B------:R-:W-:Y:S01]  /*8310*/  FFMA.FTZ R34, R15, R19, R34 ;  /* 0x000000130f227223 */ /* 0x000fe20000010022 */
[----:B-1----:R-:W-:-:S02]  /*8320*/  HADD2.F32 R46, -RZ, R47.H0_H0 ;  /* 0x2000002fff2e7230 */ /* 0x002fc40000004100 */
[C---:B------:R-:W-:Y:S01]  /*8330*/  FFMA.FTZ R20, R15.reuse, R18, R20 ;  /* 0x000000120f147223 */ /* 0x040fe20000010014 */
[----:B------:R-:W-:Y:S02]  /*8340*/  HADD2.F32 R44, -RZ, R44.H1_H1 ;  /* 0x3000002cff2c7230 */ /* 0x000fe40000004100 */
[C---:B------:R-:W-:Y:S01]  /*8350*/  FFMA.FTZ R5, R15.reuse, R40, R5 ;  /* 0x000000280f057223 */ /* 0x040fe20000010005 */
[----:B------:R-:W-:Y:S02]  /*8360*/  HADD2.F32 R45, -RZ, R45.H1_H1 ;  /* 0x3000002dff2d7230 */ /* 0x000fe40000004100 */
[C---:B------:R-:W-:Y:S01]  /*8370*/  FFMA.FTZ R13, R15.reuse, R46, R13 ;  /* 0x0000002e0f0d7223 */ /* 0x040fe2000001000d */
[----:B------:R-:W-:Y:S02]  /*8380*/  HADD2.F32 R47, -RZ, R47.H1_H1 ;  /* 0x3000002fff2f7230 */ /* 0x000fe40000004100 */
[C---:B------:R-:W-:Y:S01]  /*8390*/  FFMA.FTZ R3, R15.reuse, R44, R3 ;  /* 0x0000002c0f037223 */ /* 0x040fe20000010003 */
[----:B------:R-:W-:-:S02]  /*83a0*/  FFMA.FTZ R32, R15, R45, R32 ;  /* 0x0000002d0f207223 */ /* 0x000fc40000010020 */
[----:B------:R-:W-:-:S07]  /*83b0*/  FFMA.FTZ R0, R15, R47, R0 ;  /* 0x0000002f0f007223 */ /* 0x000fce0000010000 */
.L_x_110:
[----:B------:R-:W-:Y:S05]  /*83c0*/  BSYNC B1 ;  /* 0x0000000000017941 */ /* 0x000fea0003800000 */
.L_x_109:
[----:B------:R-:W-:Y:S01]  /*83d0*/  VIADD R40, R37, 0x10 ;  /* 0x0000001025287836 */ /* 0x000fe20000000000 */
[----:B------:R-:W-:Y:S04]  /*83e0*/  BSSY B1, `(.L_x_112) ;  /* 0x000004c000017945 */ /* 0x000fe80003800000 */
[----:B------:R-:W-:-:S13]  /*83f0*/  ISETP.GE.AND P3, PT, R40, R57, PT ;  /* 0x000000392800720c */ /* 0x000fda0003f66270 */
[----:B------:R-:W-:Y:S05]  /*8400*/  @!P3 BRA `(.L_x_113) ;  /* 0x000000040024b947 */ /* 0x000fea0003800000 */
[-C--:B------:R-:W-:Y:S01]  /*8410*/  IABS R44, R57.reuse ;  /* 0x00000039002c7213 */ /* 0x080fe20000000000 */
[----:B------:R-:W-:Y:S01]  /*8420*/  ULDC.64 UR4, c[0x0][0x258] ;  /* 0x0000960000047ab9 */ /* 0x000fe20000000a00 */
[----:B------:R-:W-:Y:S02]  /*8430*/  MOV R18, RZ ;  /* 0x000000ff00127202 */ /* 0x000fe40000000f00 */
[----:B------:R-:W1:Y:S01]  /*8440*/  I2F.RP R41, R44 ;  /* 0x0000002c00297306 */ /* 0x000e620000209400 */
[----:B------:R-:W-:Y:S02]  /*8450*/  IABS R45, R40 ;  /* 0x00000028002d7213 */ /* 0x000fe40000000000 */
[----:B------:R-:W-:Y:S01]  /*8460*/  ISETP.GE.AND P3, PT, R40, RZ, PT ;  /* 0x000000ff2800720c */ /* 0x000fe20003f66270 */
[----:B------:R-:W-:Y:S01]  /*8470*/  IMAD R40, R2, R57, RZ ;  /* 0x0000003902287224 */ /* 0x000fe200078e02ff */
[----:B------:R-:W-:-:S03]  /*8480*/  ISETP.NE.AND P4, PT, R57, RZ, PT ;  /* 0x000000ff3900720c */ /* 0x000fc60003f85270 */
[----:B-1----:R-:W1:Y:S02]  /*8490*/  MUFU.RCP R41, R41 ;  /* 0x0000002900297308 */ /* 0x002e640000001000 */
[----:B-1----:R-:W-:-:S06]  /*84a0*/  IADD3 R19, R41, 0xffffffe, RZ ;  /* 0x0ffffffe29137810 */ /* 0x002fcc0007ffe0ff */
[----:B------:R-:W1:Y:S02]  /*84b0*/  F2I.FTZ.U32.TRUNC.NTZ R19, R19 ;  /* 0x0000001300137305 */ /* 0x000e64000021f000 */
[----:B-1----:R-:W-:-:S05]  /*84c0*/  IADD3 R15, RZ, -R19, RZ ;  /* 0x80000013ff0f7210 */ /* 0x002fca0007ffe0ff */
[----:B------:R-:W-:-:S04]  /*84d0*/  IMAD R15, R15, R44, RZ ;  /* 0x0000002c0f0f7224 */ /* 0x000fc800078e02ff */
[----:B------:R-:W-:-:S04]  /*84e0*/  IMAD.HI.U32 R15, R19, R15, R18 ;  /* 0x0000000f130f7227 */ /* 0x000fc800078e0012 */
[----:B------:R-:W-:-:S04]  /*84f0*/  IMAD.MOV.U32 R18, RZ, RZ, R45 ;  /* 0x000000ffff127224 */ /* 0x000fc800078e002d */
[----:B------:R-:W-:-:S05]  /*8500*/  IMAD.HI.U32 R15, R15, R18, RZ ;  /* 0x000000120f0f7227 */ /* 0x000fca00078e00ff */
[----:B------:R-:W-:-:S05]  /*8510*/  IADD3 R15, -R15, RZ, RZ ;  /* 0x000000ff0f0f7210 */ /* 0x000fca0007ffe1ff */
[----:B------:R-:W-:-:S05]  /*8520*/  IMAD R15, R44, R15, R18 ;  /* 0x0000000f2c0f7224 */ /* 0x000fca00078e0212 */
[----:B------:R-:W-:-:S13]  /*8530*/  ISETP.GT.U32.AND P2, PT, R44, R15, PT ;  /* 0x0000000f2c00720c */ /* 0x000fda0003f44070 */
[----:B------:R-:W-:-:S04]  /*8540*/  @!P2 IADD3 R15, R15, -R44, RZ ;  /* 0x8000002c0f0fa210 */ /* 0x000fc80007ffe0ff */
[----:B------:R-:W-:-:S13]  /*8550*/  ISETP.GT.U32.AND P2, PT, R44, R15, PT ;  /* 0x0000000f2c00720c */ /* 0x000fda0003f44070 */
[----:B------:R-:W-:-:S05]  /*8560*/  @!P2 IADD3 R15, R15, -R44, RZ ;  /* 0x8000002c0f0fa210 */ /* 0x000fca0007ffe0ff */
        /* <DEDUP_REMOVED lines=17> */
[----:B------:R-:W1:Y:S04]  /*8680*/  LDS.U16 R15, [R25+0x20] ;  /* 0x00002000190f7984 */ /* 0x000e680000000400 */
        /* <DEDUP_REMOVED lines=17> */
.L_x_114:
[--C-:B-1---5:R-:W-:Y:S02]  /*87a0*/  HADD2.F32 R42, -RZ, R46.reuse.H0_H0 ;  /* 0x2000002eff2a7230 */ /* 0x122fe40000004100 */
[----:B------:R-:W-:Y:S02]  /*87b0*/  HADD2.F32 R19, -RZ, R46.H1_H1 ;  /* 0x3000002eff137230 */ /* 0x000fe40000004100 */
[----:B------:R-:W-:Y:S02]  /*87c0*/  HADD2.F32 R18, -RZ, R44.H0_H0 ;  /* 0x2000002cff127230 */ /* 0x000fe40000004100 */
[C---:B------:R-:W-:Y:S01]  /*87d0*/  FFMA.FTZ R9, R15.reuse, R42, R9 ;  /* 0x0000002a0f097223 */ /* 0x040fe20000010009 */
[----:B------:R-:W-:Y:S02]  /*87e0*/  HADD2.F32 R40, -RZ, R45.H0_H0 ;  /* 0x2000002dff287230 */ /* 0x000fe40000004100 */
[----:B------:R-:W-:Y:S01]  /*87f0*/  FFMA.FTZ R34, R15, R19, R34 ;  /* 0x000000130f227223 */ /* 0x000fe20000010022 */
[----:B------:R-:W-:-:S02]  /*8800*/  HADD2.F32 R46, -RZ, R47.H0_H0 ;  /* 0x2000002fff2e7230 */ /* 0x000fc40000004100 */
        /* <DEDUP_REMOVED lines=9> */
.L_x_113:
[----:B------:R-:W-:Y:S05]  /*88a0*/  BSYNC B1 ;  /* 0x0000000000017941 */ /* 0x000fea0003800000 */
.L_x_112:
[----:B------:R-:W-:Y:S02]  /*88b0*/  IADD3 R37, R37, 0x20, RZ ;  /* 0x0000002025257810 */ /* 0x000fe40007ffe0ff */
[----:B------:R-:W-:Y:S02]  /*88c0*/  IADD3 R11, R11, 0x40, RZ ;  /* 0x000000400b0b7810 */ /* 0x000fe40007ffe0ff */
[----:B------:R-:W-:Y:S02]  /*88d0*/  ISETP.GE.AND P3, PT, R37, R22, PT ;  /* 0x000000162500720c */ /* 0x000fe40003f66270 */
[----:B------:R-:W-:-:S11]  /*88e0*/  IADD3 R7, R7, 0xc00, RZ ;  /* 0x00000c0007077810 */ /* 0x000fd60007ffe0ff */
[----:B------:R-:W-:Y:S05]  /*88f0*/  @!P3 BRA `(.L_x_115) ;  /* 0xfffffff40060b947 */ /* 0x000fea000383ffff */
.L_x_95:
[----:B------:R-:W-:Y:S05]  /*8900*/  BSYNC B0 ;  /* 0x0000000000007941 */ /* 0x000fea0003800000 */
.L_x_94:
[----:B------:R-:W-:Y:S01]  /*8910*/  ISETP.GT.OR P1, PT, R14, 0xb, P1 ;  /* 0x0000000b0e00780c */ /* 0x000fe20000f24670 */
[----:B------:R-:W-:-:S12]  /*8920*/  BSSY B0, `(.L_x_116) ;  /* 0x0000036000007945 */ /* 0x000fd80003800000 */
[----:B------:R-:W-:Y:S05]  /*8930*/  @P1 BRA `(.L_x_117) ;  /* 0x0000000000d01947 */ /* 0x000fea0003800000 */
[----:B------:R-:W2:Y:S01]  /*8940*/  LDC.64 R40, c[0x0][0x250] ;  /* 0x00009400ff287b82 */ /* 0x000ea20000000a00 */
[----:B------:R-:W-:-:S04]  /*8950*/  IMAD.MOV.U32 R2, RZ, RZ, 0x60 ;  /* 0x00000060ff027424 */ /* 0x000fc800078e00ff */
[----:B------:R-:W-:-:S05]  /*8960*/  IMAD R17, R17, R2, -0x60 ;  /* 0xffffffa011117424 */ /* 0x000fca00078e0202 */
[----:B------:R-:W-:-:S04]  /*8970*/  IADD3 R2, P1, R10, R17, RZ ;  /* 0x000000110a027210 */ /* 0x000fc80007f3e0ff */
[----:B------:R-:W-:Y:S02]  /*8980*/  LEA.HI.X.SX32 R17, R17, R12, 0x1, P1 ;  /* 0x0000000c11117211 */ /* 0x000fe400008f0eff */
[----:B--2---:R-:W-:-:S04]  /*8990*/  LEA R14, P1, R2, R40, 0x1 ;  /* 0x00000028020e7211 */ /* 0x004fc800078208ff */
[----:B------:R-:W-:-:S05]  /*89a0*/  LEA.HI.X R15, R2, R41, R17, 0x1, P1 ;  /* 0x00000029020f7211 */ /* 0x000fca00008f0c11 */
[----:B------:R2:W5:Y:S01]  /*89b0*/  LDG.E.128 R36, desc[UR36][R14.64] ;  /* 0x000000240e247981 */ /* 0x000562000c1e1d00 */
[----:B------:R-:W-:Y:S01]  /*89c0*/  IADD3 R213, R22, -R213, RZ ;  /* 0x800000d516d57210 */ /* 0x000fe20007ffe0ff */
[----:B------:R-:W-:Y:S03]  /*89d0*/  BSSY B1, `(.L_x_118) ;  /* 0x000001a000017945 */ /* 0x000fe60003800000 */
[----:B------:R-:W-:-:S06]  /*89e0*/  LEA R26, R213, R26, 0x1 ;  /* 0x0000001ad51a7211 */ /* 0x000fcc00078e08ff */
[----:B------:R-:W0:Y:S02]  /*89f0*/  LDS.U16 R26, [R26] ;  /* 0x000000001a1a7984 */ /* 0x000e240000000400 */
[----:B0-----:R-:W-:Y:S01]  /*8a00*/  HADD2.F32 R25, -RZ, R26.H0_H0 ;  /* 0x2000001aff197230 */ /* 0x001fe20000004100 */
[----:B--2---:R-:W-:Y:S06]  /*8a10*/  @P2 BRA `(.L_x_119) ;  /* 0x0000000000542947 */ /* 0x004fec0003800000 */
[----:B------:R-:W-:-:S13]  /*8a20*/  LOP3.LUT P3, RZ, R27, 0x1, RZ, 0xc0, !PT ;  /* 0x000000011bff7812 */ /* 0x000fda000786c0ff */
[----:B------:R-:W0:Y:S08]  /*8a30*/  @P3 LDC R2, c[0x0][0x288] ;  /* 0x0000a200ff023b82 */ /* 0x000e300000000800 */
[----:B------:R-:W2:Y:S01]  /*8a40*/  @P3 LDC.64 R14, c[0x0][0x2e8] ;  /* 0x0000ba00ff0e3b82 */ /* 0x000ea20000000a00 */
[----:B0-----:R-:W-:-:S04]  /*8a50*/  @P3 IMAD R2, R16, R2, R23 ;  /* 0x0000000210023224 */ /* 0x001fc800078e0217 */
[----:B------:R-:W-:-:S04]  /*8a60*/  @P3 IMAD R7, R2, 0x60, R21 ;  /* 0x0000006002073824 */ /* 0x000fc800078e0215 */
[----:B--2---:R-:W-:-:S05]  /*8a70*/  @P3 IMAD.WIDE R14, R7, 0x2, R14 ;  /* 0x00000002070e3825 */ /* 0x004fca00078e020e */
[----:B-1----:R-:W2:Y:S01]  /*8a80*/  @P3 LDG.E.128 R16, desc[UR36][R14.64] ;  /* 0x000000240e103981 */ /* 0x002ea2000c1e1d00 */
[----:B------:R-:W-:Y:S01]  /*8a90*/  IMAD R7, R24, 0x60, RZ ;  /* 0x0000006018077824 */ /* 0x000fe200078e02ff */
[----:B-----5:R-:W-:Y:S01]  /*8aa0*/  HFMA2.MMA R36, R36, 1, 1, R28 ;  /* 0x3c003c0024247835 */ /* 0x020fe2000000001c */
[----:B------:R-:W-:Y:S01]  /*8ab0*/  HADD2 R37, R37, R29 ;  /* 0x0000001d25257230 */ /* 0x000fe20000000000 */
[----:B------:R-:W-:Y:S01]  /*8ac0*/  HFMA2.MMA R38, R38, 1, 1, R30 ;  /* 0x3c003c0026267835 */ /* 0x000fe2000000001e */
[----:B------:R-:W-:Y:S01]  /*8ad0*/  HADD2 R39, R39, R31 ;  /* 0x0000001f27277230 */ /* 0x000fe20000000000 */
[----:B------:R-:W-:-:S04]  /*8ae0*/  IADD3 R2, P1, R10, R7, RZ ;  /* 0x000000070a027210 */ /* 0x000fc80007f3e0ff */
[----:B------:R-:W-:Y:S02]  /*8af0*/  LEA.HI.X.SX32 R7, R7, R12, 0x1, P1 ;  /* 0x0000000c07077211 */ /* 0x000fe400008f0eff */
[----:B------:R-:W-:-:S04]  /*8b00*/  LEA R10, P1, R2, R40, 0x1 ;  /* 0x00000028020a7211 */ /* 0x000fc800078208ff */
[----:B------:R-:W-:Y:S01]  /*8b10*/  LEA.HI.X R11, R2, R41, R7, 0x1, P1 ;  /* 0x00000029020b7211 */ /* 0x000fe200008f0c07 */
[----:B--2---:R-:W-:Y:S01]  /*8b20*/  @P3 HFMA2.MMA R37, R37, R17, -RZ ;  /* 0x0000001125253235 */ /* 0x004fe200001000ff */
[----:B------:R-:W-:Y:S01]  /*8b30*/  @P3 HMUL2 R36, R36, R16 ;  /* 0x0000001024243232 */ /* 0x000fe20000000000 */
[----:B------:R-:W-:Y:S01]  /*8b40*/  @P3 HFMA2.MMA R39, R39, R19, -RZ ;  /* 0x0000001327273235 */ /* 0x000fe200001000ff */
[----:B------:R-:W-:-:S06]  /*8b50*/  @P3 HMUL2 R38, R38, R18 ;  /* 0x0000001226263232 */ /* 0x000fcc0000000000 */
[----:B------:R0:W-:Y:S04]  /*8b60*/  STG.E.128 desc[UR36][R10.64], R36 ;  /* 0x000000240a007986 */ /* 0x0001e8000c101d24 */
.L_x_119:
[----:B------:R-:W-:Y:S05]  /*8b70*/  BSYNC B1 ;  /* 0x0000000000017941 */ /* 0x000fea0003800000 */
.L_x_118:
[--C-:B-----5:R-:W-:Y:S02]  /*8b80*/  HADD2.F32 R2, -RZ, R36.reuse.H0_H0 ;  /* 0x20000024ff027230 */ /* 0x120fe40000004100 */
[----:B0-----:R-:W-:Y:S02]  /*8b90*/  HADD2.F32 R10, -RZ, R37.H0_H0 ;  /* 0x20000025ff0a7230 */ /* 0x001fe40000004100 */
        /* <DEDUP_REMOVED lines=14> */
.L_x_117:
[----:B------:R-:W-:Y:S05]  /*8c80*/  BSYNC B0 ;  /* 0x0000000000007941 */ /* 0x000fea0003800000 */
.L_x_116:
[----:B------:R-:W-:Y:S06]  /*8c90*/  BAR.SYNC.DEFER_BLOCKING 0x0 ;  /* 0x0000000000007b1d */ /* 0x000fec0000010000 */
[----:B------:R-:W-:Y:S05]  /*8ca0*/  @P0 BRA `(.L_x_120) ;  /* 0x00000008001c0947 */ /* 0x000fea0003800000 */
[----:B------:R-:W-:Y:S01]  /*8cb0*/  LOP3.LUT R2, R4, 0xffffff80, RZ, 0xc0, !PT ;  /* 0xffffff8004027812 */ /* 0x000fe200078ec0ff */
[----:B------:R-:W-:Y:S01]  /*8cc0*/  IMAD R8, R8, 0x60, R21 ;  /* 0x0000006008087824 */ /* 0x000fe200078e0215 */
[----:B------:R-:W-:Y:S02]  /*8cd0*/  ISETP.GT.AND P1, PT, R4, 0x3f, PT ;  /* 0x0000003f0400780c */ /* 0x000fe40003f24270 */
[----:B------:R-:W-:Y:S02]  /*8ce0*/  ISETP.NE.AND P6, PT, R2, 0x80, PT ;  /* 0x000000800200780c */ /* 0x000fe40003fc5270 */
[C---:B------:R-:W-:Y:S02]  /*8cf0*/  LOP3.LUT R2, R4.reuse, 0xfffffff0, RZ, 0xc0, !PT ;  /* 0xfffffff004027812 */ /* 0x040fe400078ec0ff */
[C---:B------:R-:W-:Y:S02]  /*8d00*/  LOP3.LUT R7, R4.reuse, 0xffffffc0, RZ, 0xc0, !PT ;  /* 0xffffffc004077812 */ /* 0x040fe400078ec0ff */
[----:B------:R-:W-:-:S02]  /*8d10*/  LOP3.LUT R10, R4, 0xffffffe0, RZ, 0xc0, !PT ;  /* 0xffffffe0040a7812 */ /* 0x000fc400078ec0ff */
[----:B------:R-:W-:Y:S02]  /*8d20*/  ISETP.NE.AND P3, PT, R2, 0x10, PT ;  /* 0x000000100200780c */ /* 0x000fe40003f65270 */
[----:B------:R-:W-:Y:S02]  /*8d30*/  P2R R2, PR, RZ, 0x2 ;  /* 0x00000002ff027803 */ /* 0x000fe40000000000 */
[----:B------:R-:W-:Y:S02]  /*8d40*/  ISETP.NE.AND P5, PT, R7, 0x40, PT ;  /* 0x000000400700780c */ /* 0x000fe40003fa5270 */
[----:B------:R-:W-:Y:S02]  /*8d50*/  ISETP.NE.AND P4, PT, R10, 0x20, PT ;  /* 0x000000200a00780c */ /* 0x000fe40003f85270 */
[----:B------:R-:W-:Y:S02]  /*8d60*/  ISETP.GT.AND P2, PT, R4, 0x7f, PT ;  /* 0x0000007f0400780c */ /* 0x000fe40003f44270 */
[----:B------:R-:W-:-:S02]  /*8d70*/  LEA R8, R8, UR38, 0x1 ;  /* 0x0000002608087c11 */ /* 0x000fc4000f8e08ff */
[----:B------:R-:W-:Y:S01]  /*8d80*/  ISETP.GT.AND P1, PT, R4, 0x1f, PT ;  /* 0x0000001f0400780c */ /* 0x000fe20003f24270 */
[----:B------:R-:W-:-:S12]  /*8d90*/  @P6 BRA `(.L_x_121) ;  /* 0x0000000000146947 */ /* 0x000fd80003800000 */
[----:B------:R-:W-:Y:S02]  /*8da0*/  F2FP.F16.F32.PACK_AB R16, R3, R20 ;  /* 0x000000140310723e */ /* 0x000fe400000000ff */
[----:B------:R-:W-:Y:S02]  /*8db0*/  F2FP.F16.F32.PACK_AB R17, R32, R5 ;  /* 0x000000052011723e */ /* 0x000fe400000000ff */
[----:B-1----:R-:W-:Y:S02]  /*8dc0*/  F2FP.F16.F32.PACK_AB R18, R34, R9 ;  /* 0x000000092212723e */ /* 0x002fe400000000ff */
[----:B------:R-:W-:-:S05]  /*8dd0*/  F2FP.F16.F32.PACK_AB R19, R0, R13 ;  /* 0x0000000d0013723e */ /* 0x000fca00000000ff */
[----:B------:R2:W-:Y:S02]  /*8de0*/  STS.128 [R8+-0x600], R16 ;  /* 0xfffa001008007388 */ /* 0x0005e40000000c00 */
.L_x_121:
[----:B------:R-:W-:Y:S05]  /*8df0*/  WARPSYNC.ALL ;  /* 0x0000000000007948 */ /* 0x000fea0003800000 */
[----:B------:R-:W-:Y:S01]  /*8e00*/  BAR.SYNC.DEFER_BLOCKING 0x0 ;  /* 0x0000000000007b1d */ /* 0x000fe20000010000 */
[----:B------:R-:W-:-:S05]  /*8e10*/  ISETP.GT.AND P6, PT, R4, 0xf, PT ;  /* 0x0000000f0400780c */ /* 0x000fca0003fc4270 */
[----:B------:R-:W-:Y:S04]  /*8e20*/  BSSY B0, `(.L_x_122) ;  /* 0x0000013000007945 */ /* 0x000fe80003800000 */
[----:B------:R-:W-:Y:S05]  /*8e30*/  @P2 BRA `(.L_x_123) ;  /* 0x0000000000442947 */ /* 0x000fea0003800000 */
[----:B-12---:R-:W1:Y:S02]  /*8e40*/  LDS.128 R16, [R8] ;  /* 0x0000000008107984 */ /* 0x006e640000000c00 */
[--C-:B-1----:R-:W-:Y:S02]  /*8e50*/  HADD2.F32 R7, -RZ, R16.reuse.H0_H0 ;  /* 0x20000010ff077230 */ /* 0x102fe40000004100 */
[----:B------:R-:W-:Y:S02]  /*8e60*/  HADD2.F32 R2, -RZ, R17.H0_H0 ;  /* 0x20000011ff027230 */ /* 0x000fe40000004100 */
[----:B------:R-:W-:Y:S02]  /*8e70*/  HADD2.F32 R12, -RZ, R19.H0_H0 ;  /* 0x20000013ff0c7230 */ /* 0x000fe40000004100 */
[----:B------:R-:W-:Y:S01]  /*8e80*/  FADD.FTZ R20, R20, R7 ;  /* 0x0000000714147221 */ /* 0x000fe20000010000 */
[----:B------:R-:W-:Y:S02]  /*8e90*/  HADD2.F32 R16, -RZ, R16.H1_H1 ;  /* 0x30000010ff107230 */ /* 0x000fe40000004100 */
[----:B------:R-:W-:Y:S01]  /*8ea0*/  FADD.FTZ R5, R5, R2 ;  /* 0x0000000205057221 */ /* 0x000fe20000010000 */
[----:B------:R-:W-:-:S02]  /*8eb0*/  HADD2.F32 R17, -RZ, R17.H1_H1 ;  /* 0x30000011ff117230 */ /* 0x000fc40000004100 */
[----:B------:R-:W-:Y:S01]  /*8ec0*/  FADD.FTZ R13, R13, R12 ;  /* 0x0000000c0d0d7221 */ /* 0x000fe20000010000 */
[--C-:B------:R-:W-:Y:S02]  /*8ed0*/  HADD2.F32 R10, -RZ, R18.reuse.H0_H0 ;  /* 0x20000012ff0a7230 */ /* 0x100fe40000004100 */
[----:B------:R-:W-:Y:S01]  /*8ee0*/  FADD.FTZ R3, R3, R16 ;  /* 0x0000001003037221 */ /* 0x000fe20000010000 */
[----:B------:R-:W-:Y:S02]  /*8ef0*/  HADD2.F32 R11, -RZ, R18.H1_H1 ;  /* 0x30000012ff0b7230 */ /* 0x000fe40000004100 */
[----:B------:R-:W-:Y:S01]  /*8f00*/  FADD.FTZ R32, R32, R17 ;  /* 0x0000001120207221 */ /* 0x000fe20000010000 */
[----:B------:R-:W-:Y:S02]  /*8f10*/  HADD2.F32 R19, -RZ, R19.H1_H1 ;  /* 0x30000013ff137230 */ /* 0x000fe40000004100 */
[----:B------:R-:W-:Y:S01]  /*8f20*/  FADD.FTZ R9, R9, R10 ;  /* 0x0000000a09097221 */ /* 0x000fe20000010000 */
[----:B------:R-:W-:-:S02]  /*8f30*/  FADD.FTZ R34, R34, R11 ;  /* 0x0000000b22227221 */ /* 0x000fc40000010000 */
[----:B------:R-:W-:-:S07]  /*8f40*/  FADD.FTZ R0, R0, R19 ;  /* 0x0000001300007221 */ /* 0x000fce0000010000 */
.L_x_123:
[----:B------:R-:W-:Y:S05]  /*8f50*/  BSYNC B0 ;  /* 0x0000000000007941 */ /* 0x000fea0003800000 */
.L_x_122:
[----:B------:R-:W-:Y:S06]  /*8f60*/  BAR.SYNC.DEFER_BLOCKING 0x0 ;  /* 0x0000000000007b1d */ /* 0x000fec0000010000 */
[----:B------:R-:W-:Y:S04]  /*8f70*/  BSSY B0, `(.L_x_124) ;  /* 0x0000007000007945 */ /* 0x000fe80003800000 */
[----:B------:R-:W-:Y:S05]  /*8f80*/  @P5 BRA `(.L_x_125) ;  /* 0x0000000000145947 */ /* 0x000fea0003800000 */
[----:B--2---:R-:W-:Y:S02]  /*8f90*/  F2FP.F16.F32.PACK_AB R16, R3, R20 ;  /* 0x000000140310723e */ /* 0x004fe400000000ff */
[----:B------:R-:W-:Y:S02]  /*8fa0*/  F2FP.F16.F32.PACK_AB R17, R32, R5 ;  /* 0x000000052011723e */ /* 0x000fe400000000ff */
[----:B-1----:R-:W-:Y:S02]  /*8fb0*/  F2FP.F16.F32.PACK_AB R18, R34, R9 ;  /* 0x000000092212723e */ /* 0x002fe400000000ff */
[----:B------:R-:W-:-:S05]  /*8fc0*/  F2FP.F16.F32.PACK_AB R19, R0, R13 ;  /* 0x0000000d0013723e */ /* 0x000fca00000000ff */
[----:B------:R1:W-:Y:S02]  /*8fd0*/  STS.128 [R8+-0x300], R16 ;  /* 0xfffd001008007388 */ /* 0x0003e40000000c00 */
.L_x_125:
[----:B------:R-:W-:Y:S05]  /*8fe0*/  BSYNC B0 ;  /* 0x0000000000007941 */ /* 0x000fea0003800000 */
.L_x_124:
[----:B------:R-:W-:Y:S01]  /*8ff0*/  BAR.SYNC.DEFER_BLOCKING 0x0 ;  /* 0x0000000000007b1d */ /* 0x000fe20000010000 */
[----:B------:R-:W-:-:S05]  /*9000*/  ISETP.GT.AND P2, PT, R4, 0x3f, PT ;  /* 0x0000003f0400780c */ /* 0x000fca0003f44270 */
[----:B------:R-:W-:Y:S08]  /*9010*/  BSSY B0, `(.L_x_126) ;  /* 0x0000013000007945 */ /* 0x000ff00003800000 */
        /* <DEDUP_REMOVED lines=18> */
.L_x_127:
[----:B------:R-:W-:Y:S05]  /*9140*/  BSYNC B0 ;  /* 0x0000000000007941 */ /* 0x000fea0003800000 */
.L_x_126:
[----:B------:R-:W-:Y:S06]  /*9150*/  BAR.SYNC.DEFER_BLOCKING 0x0 ;  /* 0x0000000000007b1d */ /* 0x000fec0000010000 */
[----:B------:R-:W-:Y:S04]  /*9160*/  BSSY B0, `(.L_x_128) ;  /* 0x0000007000007945 */ /* 0x000fe80003800000 */
[----:B------:R-:W-:Y:S05]  /*9170*/  @P4 BRA `(.L_x_129) ;  /* 0x0000000000144947 */ /* 0x000fea0003800000 */
[----:B-12---:R-:W-:Y:S02]  /*9180*/  F2FP.F16.F32.PACK_AB R16, R3, R20 ;  /* 0x000000140310723e */ /* 0x006fe400000000ff */
[----:B------:R-:W-:Y:S02]  /*9190*/  F2FP.F16.F32.PACK_AB R17, R32, R5 ;  /* 0x000000052011723e */ /* 0x000fe400000000ff */
[----:B------:R-:W-:Y:S02]  /*91a0*/  F2FP.F16.F32.PACK_AB R18, R34, R9 ;  /* 0x000000092212723e */ /* 0x000fe400000000ff */
[----:B------:R-:W-:-:S05]  /*91b0*/  F2FP.F16.F32.PACK_AB R19, R0, R13 ;  /* 0x0000000d0013723e */ /* 0x000fca00000000ff */
[----:B------:R1:W-:Y:S02]  /*91c0*/  STS.128 [R8+-0x180], R16 ;  /* 0xfffe801008007388 */ /* 0x0003e40000000c00 */
.L_x_129:
[----:B------:R-:W-:Y:S05]  /*91d0*/  BSYNC B0 ;  /* 0x0000000000007941 */ /* 0x000fea0003800000 */
.L_x_128:
[----:B------:R-:W-:Y:S06]  /*91e0*/  BAR.SYNC.DEFER_BLOCKING 0x0 ;  /* 0x0000000000007b1d */ /* 0x000fec0000010000 */
        /* <DEDUP_REMOVED lines=19> */
.L_x_131:
[----:B------:R-:W-:Y:S05]  /*9320*/  BSYNC B0 ;  /* 0x0000000000007941 */ /* 0x000fea0003800000 */
.L_x_130:
        /* <DEDUP_REMOVED lines=8> */
.L_x_133:
[----:B------:R-:W-:Y:S05]  /*93b0*/  BSYNC B0 ;  /* 0x0000000000007941 */ /* 0x000fea0003800000 */
.L_x_132:
        /* <DEDUP_REMOVED lines=20> */
.L_x_135:
[----:B------:R-:W-:Y:S05]  /*9500*/  BSYNC B0 ;  /* 0x0000000000007941 */ /* 0x000fea0003800000 */
.L_x_134:
[----:B------:R-:W-:Y:S06]  /*9510*/  BAR.SYNC.DEFER_BLOCKING 0x0 ;  /* 0x0000000000007b1d */ /* 0x000fec0000010000 */
.L_x_120:
[----:B------:R-:W-:-:S04]  /*9520*/  IADD3 R4, R4, 0xf, RZ ;  /* 0x0000000f04047810 */ /* 0x000fc80007ffe0ff */
[----:B------:R-:W-:-:S13]  /*9530*/  ISETP.GT.U32.OR P0, PT, R4, 0x1e, P0 ;  /* 0x0000001e0400780c */ /* 0x000fda0000704470 */
[----:B------:R-:W-:Y:S05]  /*9540*/  @P0 EXIT ;  /* 0x000000000000094d */ /* 0x000fea0003800000 */
[----:B------:R-:W5:Y:S02]  /*9550*/  LDC R2, c[0x0][0x308] ;  /* 0x0000c200ff027b82 */ /* 0x000f640000000800 */
[----:B-----5:R-:W-:-:S13]  /*9560*/  ISETP.NE.AND P0, PT, R2, 0x2, PT ;  /* 0x000000020200780c */ /* 0x020fda0003f05270 */
[----:B------:R-:W-:Y:S05]  /*9570*/  @!P0 BRA `(.L_x_136) ;  /* 0x0000000000308947 */ /* 0x000fea0003800000 */
[----:B------:R-:W5:Y:S01]  /*9580*/  LDC.64 R10, c[0x0][0x210] ;  /* 0x00008400ff0a7b82 */ /* 0x000f620000000a00 */
[----:B------:R-:W-:Y:S01]  /*9590*/  IMAD R21, R6, 0x60, R21 ;  /* 0x0000006006157824 */ /* 0x000fe200078e0215 */
[----:B------:R-:W-:Y:S02]  /*95a0*/  F2FP.F16.F32.PACK_AB R7, R3, R20 ;  /* 0x000000140307723e */ /* 0x000fe400000000ff */
[----:B------:R-:W-:Y:S02]  /*95b0*/  F2FP.F16.F32.PACK_AB R5, R32, R5 ;  /* 0x000000052005723e */ /* 0x000fe400000000ff */
[----:B------:R-:W-:Y:S02]  /*95c0*/  F2FP.F16.F32.PACK_AB R9, R34, R9 ;  /* 0x000000092209723e */ /* 0x000fe400000000ff */
[----:B------:R-:W-:Y:S01]  /*95d0*/  F2FP.F16.F32.PACK_AB R13, R0, R13 ;  /* 0x0000000d000d723e */ /* 0x000fe200000000ff */
[----:B-----5:R-:W-:-:S05]  /*95e0*/  IMAD.WIDE R2, R21, 0x2, R10 ;  /* 0x0000000215027825 */ /* 0x020fca00078e020a */
[----:B------:R-:W-:Y:S04]  /*95f0*/  STG.E desc[UR36][R2.64], R7 ;  /* 0x0000000702007986 */ /* 0x000fe8000c101924 */
[----:B------:R-:W-:Y:S04]  /*9600*/  STG.E desc[UR36][R2.64+0x4], R5 ;  /* 0x0000040502007986 */ /* 0x000fe8000c101924 */
[----:B------:R-:W-:Y:S04]  /*9610*/  STG.E desc[UR36][R2.64+0x8], R9 ;  /* 0x0000080902007986 */ /* 0x000fe8000c101924 */
[----:B------:R-:W-:Y:S01]  /*9620*/  STG.E desc[UR36][R2.64+0xc], R13 ;  /* 0x00000c0d02007986 */ /* 0x000fe2000c101924 */
[----:B------:R-:W-:Y:S05]  /*9630*/  EXIT ;  /* 0x000000000000794d */ /* 0x000fea0003800000 */
.L_x_136:
[----:B------:R-:W5:Y:S01]  /*9640*/  LDC.64 R10, c[0x0][0x300] ;  /* 0x0000c000ff0a7b82 */ /* 0x000f620000000a00 */
[----:B------:R-:W-:Y:S01]  /*9650*/  IMAD R6, R6, 0x60, R21 ;  /* 0x0000006006067824 */ /* 0x000fe200078e0215 */
[----:B------:R-:W-:Y:S01]  /*9660*/  ULDC.64 UR4, c[0x0][0x210] ;  /* 0x0000840000047ab9 */ /* 0x000fe20000000a00 */
[----:B-----5:R-:W5:Y:S02]  /*9670*/  LDG.E R10, desc[UR36][R10.64] ;  /* 0x000000240a0a7981 */ /* 0x020f64000c1e1900 */
[C---:B-----5:R-:W-:Y:S01]  /*9680*/  FMUL.FTZ R3, R10.reuse, R3 ;  /* 0x000000030a037220 */ /* 0x060fe20000410000 */
[C---:B------:R-:W-:Y:S01]  /*9690*/  FMUL.FTZ R5, R10.reuse, R5 ;  /* 0x000000050a057220 */ /* 0x040fe20000410000 */
[C---:B------:R-:W-:Y:S01]  /*96a0*/  FMUL.FTZ R32, R10.reuse, R32 ;  /* 0x000000200a207220 */ /* 0x040fe20000410000 */
[C---:B------:R-:W-:Y:S01]  /*96b0*/  FMUL.FTZ R9, R10.reuse, R9 ;  /* 0x000000090a097220 */ /* 0x040fe20000410000 */
[C---:B------:R-:W-:Y:S01]  /*96c0*/  FMUL.FTZ R20, R10.reuse, R20 ;  /* 0x000000140a147220 */ /* 0x040fe20000410000 */
[C---:B------:R-:W-:Y:S01]  /*96d0*/  FMUL.FTZ R34, R10.reuse, R34 ;  /* 0x000000220a227220 */ /* 0x040fe20000410000 */
[----:B------:R-:W5:Y:S01]  /*96e0*/  F2I.S8.NTZ R3, R3 ;  /* 0x0000000300037305 */ /* 0x000f620000202100 */
[C---:B------:R-:W-:Y:S01]  /*96f0*/  FMUL.FTZ R13, R10.reuse, R13 ;  /* 0x0000000d0a0d7220 */ /* 0x040fe20000410000 */
[----:B------:R-:W-:-:S06]  /*9700*/  FMUL.FTZ R0, R10, R0 ;  /* 0x000000000a007220 */ /* 0x000fcc0000410000 */
[----:B------:R-:W0:Y:S01]  /*9710*/  F2I.S8.NTZ R5, R5 ;  /* 0x0000000500057305 */ /* 0x000e220000202100 */
[----:B-----5:R-:W-:-:S07]  /*9720*/  PRMT R2, R3, 0x8880, RZ ;  /* 0x0000888003027816 */ /* 0x020fce00000000ff */
[----:B------:R-:W5:Y:S01]  /*9730*/  F2I.S8.NTZ R32, R32 ;  /* 0x0000002000207305 */ /* 0x000f620000202100 */
[----:B------:R-:W-:Y:S02]  /*9740*/  PRMT R2, R2, 0x7710, RZ ;  /* 0x0000771002027816 */ /* 0x000fe400000000ff */
[----:B0-----:R-:W-:-:S05]  /*9750*/  PRMT R3, R5, 0x8880, RZ ;  /* 0x0000888005037816 */ /* 0x001fca00000000ff */
[----:B------:R-:W0:Y:S01]  /*9760*/  F2I.S8.NTZ R9, R9 ;  /* 0x0000000900097305 */ /* 0x000e220000202100 */
[----:B------:R-:W-:Y:S02]  /*9770*/  LOP3.LUT R11, R2, 0xff, RZ, 0xc0, !PT ;  /* 0x000000ff020b7812 */ /* 0x000fe400078ec0ff */
[----:B------:R-:W-:Y:S02]  /*9780*/  PRMT R3, R3, 0x7710, RZ ;  /* 0x0000771003037816 */ /* 0x000fe400000000ff */
[----:B-----5:R-:W-:-:S03]  /*9790*/  PRMT R4, R32, 0x8880, RZ ;  /* 0x0000888020047816 */ /* 0x020fc600000000ff */
[----:B------:R-:W5:Y:S01]  /*97a0*/  F2I.S8.NTZ R20, R20 ;  /* 0x0000001400147305 */ /* 0x000f620000202100 */
[----:B-12---:R-:W-:Y:S02]  /*97b0*/  LOP3.LUT R8, R3, 0xff, RZ, 0xc0, !PT ;  /* 0x000000ff03087812 */ /* 0x006fe400078ec0ff */
[----:B------:R-:W-:Y:S02]  /*97c0*/  PRMT R4, R4, 0x7710, RZ ;  /* 0x0000771004047816 */ /* 0x000fe400000000ff */
[----:B------:R-:W-:Y:S02]  /*97d0*/  SHF.L.U64.HI R3, R8, 0x10, RZ ;  /* 0x0000001008037819 */ /* 0x000fe400000102ff */
[----:B------:R-:W-:Y:S01]  /*97e0*/  LOP3.LUT R7, R4, 0xff, RZ, 0xc0, !PT ;  /* 0x000000ff04077812 */ /* 0x000fe200078ec0ff */
[----:B------:R-:W1:Y:S01]  /*97f0*/  F2I.S8.NTZ R34, R34 ;  /* 0x0000002200227305 */ /* 0x000e620000202100 */
[----:B0-----:R-:W-:Y:S02]  /*9800*/  PRMT R2, R9, 0x8880, RZ ;  /* 0x0000888009027816 */ /* 0x001fe400000000ff */
[----:B------:R-:W-:-:S02]  /*9810*/  SHF.L.U64.HI R9, R11, 0x8, RZ ;  /* 0x000000080b097819 */ /* 0x000fc400000102ff */
[----:B------:R-:W-:Y:S02]  /*9820*/  SHF.L.U64.HI R4, R7, 0x18, RZ ;  /* 0x0000001807047819 */ /* 0x000fe400000102ff */
[----:B-----5:R-:W-:Y:S01]  /*9830*/  PRMT R20, R20, 0x8880, RZ ;  /* 0x0000888014147816 */ /* 0x020fe200000000ff */
[----:B------:R-:W0:Y:S01]  /*9840*/  F2I.S8.NTZ R13, R13 ;  /* 0x0000000d000d7305 */ /* 0x000e220000202100 */
[----:B------:R-:W-:Y:S02]  /*9850*/  PRMT R2, R2, 0x7710, RZ ;  /* 0x0000771002027816 */ /* 0x000fe400000000ff */
[----:B------:R-:W-:Y:S02]  /*9860*/  LOP3.LUT R4, R4, R3, R9, 0xfe, !PT ;  /* 0x0000000304047212 */ /* 0x000fe400078efe09 */
[----:B------:R-:W-:Y:S02]  /*9870*/  LOP3.LUT R3, R2, 0xff, RZ, 0xc0, !PT ;  /* 0x000000ff02037812 */ /* 0x000fe400078ec0ff */
[----:B-1----:R-:W-:Y:S01]  /*9880*/  PRMT R34, R34, 0x8880, RZ ;  /* 0x0000888022227816 */ /* 0x002fe200000000ff */
[----:B------:R1:W2:Y:S01]  /*9890*/  F2I.S8.NTZ R5, R0 ;  /* 0x0000000000057305 */ /* 0x0002a20000202100 */
[----:B------:R-:W-:Y:S01]  /*98a0*/  LOP3.LUT R3, R3, 0xffffff00, R4, 0xf8, !PT ;  /* 0xffffff0003037812 */ /* 0x000fe200078ef804 */
[----:B------:R-:W-:Y:S01]  /*98b0*/  IMAD.U32 R4, R8, 0x10000, RZ ;  /* 0x0001000008047824 */ /* 0x000fe200078e00ff */
[----:B------:R-:W-:-:S02]  /*98c0*/  PRMT R2, R34, 0x7710, RZ ;  /* 0x0000771022027816 */ /* 0x000fc400000000ff */
[----:B0-----:R-:W-:Y:S02]  /*98d0*/  PRMT R13, R13, 0x8880, RZ ;  /* 0x000088800d0d7816 */ /* 0x001fe400000000ff */
[----:B-1----:R-:W-:Y:S02]  /*98e0*/  PRMT R0, R20, 0x7710, RZ ;  /* 0x0000771014007816 */ /* 0x002fe400000000ff */
[----:B------:R-:W-:Y:S02]  /*98f0*/  PRMT R2, R2, 0x7604, RZ ;  /* 0x0000760402027816 */ /* 0x000fe400000000ff */
[----:B------:R-:W-:Y:S02]  /*9900*/  PRMT R9, R0, 0x6540, R11 ;  /* 0x0000654000097816 */ /* 0x000fe4000000000b */
[----:B------:R-:W-:Y:S02]  /*9910*/  PRMT R0, R13, 0x7710, RZ ;  /* 0x000077100d007816 */ /* 0x000fe400000000ff */
[----:B------:R-:W-:-:S02]  /*9920*/  LOP3.LUT R3, R2, 0xffff00ff, R3, 0xf8, !PT ;  /* 0xffff00ff02037812 */ /* 0x000fc400078ef803 */
[----:B------:R-:W-:Y:S02]  /*9930*/  PRMT R0, R0, 0x7054, RZ ;  /* 0x0000705400007816 */ /* 0x000fe400000000ff */
[----:B--2---:R-:W-:Y:S02]  /*9940*/  PRMT R5, R5, 0x8880, RZ ;  /* 0x0000888005057816 */ /* 0x004fe400000000ff */
[----:B------:R-:W-:Y:S02]  /*9950*/  LOP3.LUT R2, R4, 0xff00ffff, R9, 0xf8, !PT ;  /* 0xff00ffff04027812 */ /* 0x000fe400078ef809 */
[----:B------:R-:W-:Y:S02]  /*9960*/  LOP3.LUT R3, R0, 0xff00ffff, R3, 0xf8, !PT ;  /* 0xff00ffff00037812 */ /* 0x000fe400078ef803 */
[----:B------:R-:W-:Y:S02]  /*9970*/  IADD3 R4, P0, R6, UR4, RZ ;  /* 0x0000000406047c10 */ /* 0x000fe4000ff1e0ff */
[----:B------:R-:W-:-:S02]  /*9980*/  PRMT R0, R5, 0x7710, RZ ;  /* 0x0000771005007816 */ /* 0x000fc400000000ff */
[----:B------:R-:W-:Y:S02]  /*9990*/  PRMT R2, R2, 0x4210, R7 ;  /* 0x0000421002027816 */ /* 0x000fe40000000007 */
[----:B------:R-:W-:Y:S02]  /*99a0*/  LEA.HI.X.SX32 R5, R6, UR5, 0x1, P0 ;  /* 0x0000000506057c11 */ /* 0x000fe400080f0eff */
[----:B------:R-:W-:-:S05]  /*99b0*/  PRMT R3, R3, 0x4210, R0 ;  /* 0x0000421003037816 */ /* 0x000fca0000000000 */
[----:B------:R-:W-:Y:S01]  /*99c0*/  STG.E.64 desc[UR36][R4.64], R2 ;  /* 0x0000000204007986 */ /* 0x000fe2000c101b24 */
[----:B------:R-:W-:Y:S05]  /*99d0*/  EXIT ;  /* 0x000000000000794d */ /* 0x000fea0003800000 */
.L_x_22:
[----:B------:R-:W-:Y:S02]  /*99e0*/  MOV R12, 0x10 ;  /* 0x00000010000c7802 */ /* 0x000fe40000000f00 */
[----:B------:R-:W-:Y:S02]  /*99f0*/  MOV R11, 0x1f ;  /* 0x0000001f000b7802 */ /* 0x000fe40000000f00 */
[----:B------:R-:W-:-:S07]  /*9a00*/  MOV R15, 0xffffffff ;  /* 0xffffffff000f7802 */ /* 0x000fce0000000f00 */
[----:B-1----:R-:W-:Y:S05]  /*9a10*/  WARPSYNC.COLLECTIVE R15, `(.L_x_137) ;  /* 0x000000000f087348 */ /* 0x002fea0003c00000 */
[----:B------:R0:W2:Y:S02]  /*9a20*/  SHFL.BFLY P6, R14, R13, R12, R11 ;  /* 0x0c00000c0d0e7389 */ /* 0x0000a400000c000b */
[----:B012---:R-:W-:Y:S01]  /*9a30*/  ENDCOLLECTIVE ;  /* 0x000000000000791b */ /* 0x007fe20003800000 */
.L_x_137:
[----:B------:R-:W-:Y:S01]  /*9a40*/  MOV R12, 0x8 ;  /* 0x00000008000c7802 */ /* 0x000fe20000000f00 */
[----:B------:R-:W-:-:S04]  /*9a50*/  FADD.FTZ R0, R13, R14 ;  /* 0x0000000e0d007221 */ /* 0x000fc80000010000 */
[----:B------:R-:W-:-:S07]  /*9a60*/  IMAD.MOV.U32 R13, RZ, RZ, R0 ;  /* 0x000000ffff0d7224 */ /* 0x000fce00078e0000 */
[----:B------:R-:W-:Y:S05]  /*9a70*/  WARPSYNC.COLLECTIVE R15, `(.L_x_138) ;  /* 0x000000000f087348 */ /* 0x000fea0003c00000 */
[----:B------:R0:W1:Y:S02]  /*9a80*/  SHFL.BFLY P6, R14, R13, R12, R11 ;  /* 0x0c00000c0d0e7389 */ /* 0x00006400000c000b */
[----:B01----:R-:W-:Y:S01]  /*9a90*/  ENDCOLLECTIVE ;  /* 0x000000000000791b */ /* 0x003fe20003800000 */
.L_x_138:
[----:B------:R-:W-:Y:S01]  /*9aa0*/  MOV R12, 0x4 ;  /* 0x00000004000c7802 */ /* 0x000fe20000000f00 */
[----:B------:R-:W-:-:S05]  /*9ab0*/  FADD.FTZ R3, R0, R14 ;  /* 0x0000000e00037221 */ /* 0x000fca0000010000 */
[----:B------:R-:W-:-:S07]  /*9ac0*/  MOV R13, R3 ;  /* 0x00000003000d7202 */ /* 0x000fce0000000f00 */
[----:B------:R-:W-:Y:S05]  /*9ad0*/  WARPSYNC.COLLECTIVE R15, `(.L_x_139) ;  /* 0x000000000f087348 */ /* 0x000fea0003c00000 */
[----:B------:R0:W1:Y:S02]  /*9ae0*/  SHFL.BFLY P6, R14, R13, R12, R11 ;  /* 0x0c00000c0d0e7389 */ /* 0x00006400000c000b */
[----:B01----:R-:W-:Y:S01]  /*9af0*/  ENDCOLLECTIVE ;  /* 0x000000000000791b */ /* 0x003fe20003800000 */
.L_x_139:
[----:B------:R-:W-:Y:S01]  /*9b00*/  MOV R12, 0x2 ;  /* 0x00000002000c7802 */ /* 0x000fe20000000f00 */
[----:B------:R-:W-:-:S04]  /*9b10*/  FADD.FTZ R4, R3, R14 ;  /* 0x0000000e03047221 */ /* 0x000fc80000010000 */
[----:B------:R-:W-:-:S07]  /*9b20*/  IMAD.MOV.U32 R13, RZ, RZ, R4 ;  /* 0x000000ffff0d7224 */ /* 0x000fce00078e0004 */
[----:B------:R-:W-:Y:S05]  /*9b30*/  WARPSYNC.COLLECTIVE R15, `(.L_x_140) ;  /* 0x000000000f087348 */ /* 0x000fea0003c00000 */
[----:B------:R0:W1:Y:S02]  /*9b40*/  SHFL.BFLY P6, R14, R13, R12, R11 ;  /* 0x0c00000c0d0e7389 */ /* 0x00006400000c000b */
[----:B01----:R-:W-:Y:S01]  /*9b50*/  ENDCOLLECTIVE ;  /* 0x000000000000791b */ /* 0x003fe20003800000 */
.L_x_140:
[----:B------:R-:W-:Y:S01]  /*9b60*/  MOV R12, 0x1 ;  /* 0x00000001000c7802 */ /* 0x000fe20000000f00 */
[----:B------:R-:W-:-:S05]  /*9b70*/  FADD.FTZ R5, R4, R14 ;  /* 0x0000000e04057221 */ /* 0x000fca0000010000 */
[----:B------:R-:W-:-:S07]  /*9b80*/  MOV R13, R5 ;  /* 0x00000005000d7202 */ /* 0x000fce0000000f00 */
[----:B------:R-:W-:Y:S05]  /*9b90*/  WARPSYNC.COLLECTIVE R15, `(.L_x_141) ;  /* 0x000000000f087348 */ /* 0x000fea0003c00000 */
[----:B------:R0:W1:Y:S02]  /*9ba0*/  SHFL.BFLY P6, R14, R13, R12, R11 ;  /* 0x0c00000c0d0e7389 */ /* 0x00006400000c000b */
[----:B01----:R-:W-:Y:S01]  /*9bb0*/  ENDCOLLECTIVE ;  /* 0x000000000000791b */ /* 0x003fe20003800000 */
.L_x_141:
[----:B------:R-:W-:Y:S05]  /*9bc0*/  BRA `(.L_x_142) ;  /* 0xffffff8400487947 */ /* 0x000fea000383ffff */
.L_x_143:
[----:B------:R-:W-:-:S00]  /*9bd0*/  BRA `(.L_x_143) ;  /* 0xfffffffc00fc7947 */ /* 0x000fc0000383ffff */
[----:B------:R-:W-:-:S00]  /*9be0*/  NOP ;  /* 0x0000000000007918 */ /* 0x000fc00000000000 */
        /* <DEDUP_REMOVED lines=9> */
.L_x_3319:


//--------------------- .text._ZN4mmha33masked_multihead_attention_kernelItLi96ELi128ELi2ELi16ELi128ELb1ELb1EEEv26Multihead_attention_paramsIT_XT5_EE --------------------------
	.section	.text._ZN4mmha33masked_multihead_attention_kernelItLi96ELi128ELi2ELi16ELi128ELb1ELb1EEEv26Multihead_attention_paramsIT_XT5_EE,"ax",@progbits
	.align	128
        .global         _ZN4mmha33masked_multihead_attention_kernelItLi96ELi128ELi2ELi16ELi128ELb1ELb1EEEv26Multihead_attention_paramsIT_XT5_EE
        .type           _ZN4mmha33masked_multihead_attention_kernelItLi96ELi128ELi2ELi16ELi128ELb1ELb1EEEv26Multihead_attention_paramsIT_XT5_EE,@function
        .size           _ZN4mmha33masked_multihead_attention_kernelItLi96ELi128ELi2ELi16ELi128ELb1ELb1EEEv26Multihead_attention_paramsIT_XT5_EE,(.L_x_3320 - _ZN4mmha33masked_multihead_attention_kernelItLi96ELi128ELi2ELi16ELi128ELb1ELb1EEEv26Multihead_attention_paramsIT_XT5_EE)
        .other          _ZN4mmha33masked_multihead_attention_kernelItLi96ELi128ELi2ELi16ELi128ELb1ELb1EEEv26Multihead_attention_paramsIT_XT5_EE,@"STO_CUDA_ENTRY STV_DEFAULT"
_ZN4mmha33masked_multihead_attention_kernelItLi96ELi128ELi2ELi16ELi128ELb1ELb1EEEv26Multihead_attention_paramsIT_XT5_EE:
.text._ZN4mmha33masked_multihead_attention_kernelItLi96ELi128ELi2ELi16ELi128ELb1ELb1EEEv26Multihead_attention_paramsIT_XT5_EE:
        /* <DEDUP_REMOVED lines=12> */
.L_x_144:
[----:B------:R-:W0:Y:S01]  /*00c0*/  LDC R9, c[0x0][0x280] ;  /* 0x0000a000ff097b82 */ /* 0x000e220000000800 */
[----:B------:R-:W-:Y:S01]  /*00d0*/  IABS R7, R2 ;  /* 0x0000000200077213 */ /* 0x000fe20000000000 */
[----:B------:R-:W-:-:S06]  /*00e0*/  IMAD.MOV.U32 R16, RZ, RZ, RZ ;  /* 0x000000ffff107224 */ /* 0x000fcc00078e00ff */
[----:B------:R-:W1:Y:S08]  /*00f0*/  LDC.64 R10, c[0x0][0x2f0] ;  /* 0x0000bc00ff0a7b82 */ /* 0x000e700000000a00 */
[----:B------:R-:W2:Y:S01]  /*0100*/  LDC R35, c[0x0][0x29c] ;  /* 0x0000a700ff237b82 */ /* 0x000ea20000000800 */
[----:B------:R-:W3:Y:S01]  /*0110*/  S2R R18, SR_TID.X ;  /* 0x0000000000127919 */ /* 0x000ee20000002100 */
[----:B------:R-:W-:Y:S01]  /*0120*/  ULDC UR5, c[0x0][0x288] ;  /* 0x0000a20000057ab9 */ /* 0x000fe20000000800 */
[----:B0-----:R-:W-:Y:S01]  /*0130*/  IABS R6, R9 ;  /* 0x0000000900067213 */ /* 0x001fe20000000000 */
[----:B------:R-:W0:Y:S04]  /*0140*/  S2R R19, SR_CTAID.X ;  /* 0x0000000000137919 */ /* 0x000e280000002500 */
        /* <DEDUP_REMOVED lines=9> */
[----:B------:R-:W-:Y:S01]  /*01e0*/  P2R R28, PR, RZ, 0x8 ;  /* 0x00000008ff1c7803 */ /* 0x000fe20000000000 */
[----:B--2---:R-:W-:-:S04]  /*01f0*/  VIADD R4, R0, 0xffffffe ;  /* 0x0ffffffe00047836 */ /* 0x004fc80000000000 */
[----:B------:R2:W3:Y:S02]  /*0200*/  F2I.FTZ.U32.TRUNC.NTZ R5, R4 ;  /* 0x0000000400057305 */ /* 0x0004e4000021f000 */
[----:B--2---:R-:W-:Y:S01]  /*0210*/  HFMA2.MMA R4, -RZ, RZ, 0, 0 ;  /* 0x00000000ff047435 */ /* 0x004fe200000001ff */
[----:B---3--:R-:W-:-:S04]  /*0220*/  IMAD.MOV R3, RZ, RZ, -R5 ;  /* 0x000000ffff037224 */ /* 0x008fc800078e0a05 */
[----:B------:R-:W-:-:S05]  /*0230*/  IMAD R3, R3, R6, RZ ;  /* 0x0000000603037224 */ /* 0x000fca00078e02ff */
[----:B------:R-:W-:-:S04]  /*0240*/  IMAD.HI.U32 R5, R5, R3, R4 ;  /* 0x0000000305057227 */ /* 0x000fc800078e0004 */
[----:B------:R-:W-:-:S04]  /*0250*/  IMAD.MOV.U32 R3, RZ, RZ, R7 ;  /* 0x000000ffff037224 */ /* 0x000fc800078e0007 */
[----:B------:R-:W-:-:S04]  /*0260*/  IMAD.HI.U32 R0, R5, R3, RZ ;  /* 0x0000000305007227 */ /* 0x000fc800078e00ff */
[----:B------:R-:W-:-:S04]  /*0270*/  IMAD.MOV R4, RZ, RZ, -R0 ;  /* 0x000000ffff047224 */ /* 0x000fc800078e0a00 */
[C---:B------:R-:W-:Y:S02]  /*0280*/  IMAD R3, R6.reuse, R4, R3 ;  /* 0x0000000406037224 */ /* 0x040fe400078e0203 */
[----:B------:R-:W2:Y:S03]  /*0290*/  LDC.64 R4, c[0x0][0x328] ;  /* 0x0000ca00ff047b82 */ /* 0x000ea60000000a00 */
[----:B------:R-:W-:-:S13]  /*02a0*/  ISETP.GT.U32.AND P1, PT, R6, R3, PT ;  /* 0x000000030600720c */ /* 0x000fda0003f24070 */
[-C--:B------:R-:W-:Y:S01]  /*02b0*/  @!P1 IADD3 R3, R3, -R6.reuse, RZ ;  /* 0x8000000603039210 */ /* 0x080fe20007ffe0ff */
[----:B------:R-:W-:Y:S01]  /*02c0*/  @!P1 VIADD R0, R0, 0x1 ;  /* 0x0000000100009836 */ /* 0x000fe20000000000 */
[----:B------:R-:W-:Y:S02]  /*02d0*/  ISETP.NE.AND P1, PT, R9, RZ, PT ;  /* 0x000000ff0900720c */ /* 0x000fe40003f25270 */
[----:B------:R-:W-:Y:S02]  /*02e0*/  ISETP.GE.U32.AND P0, PT, R3, R6, PT ;  /* 0x000000060300720c */ /* 0x000fe40003f06070 */
[----:B------:R-:W3:Y:S01]  /*02f0*/  @P3 LDC.64 R6, c[0x0][0x2f0] ;  /* 0x0000bc00ff063b82 */ /* 0x000ee20000000a00 */
[C---:B------:R-:W-:Y:S01]  /*0300*/  LOP3.LUT R3, R2.reuse, R9, RZ, 0x3c, !PT ;  /* 0x0000000902037212 */ /* 0x040fe200078e3cff */
[----:B--2---:R-:W-:-:S03]  /*0310*/  IMAD.WIDE R4, R2, 0x4, R4 ;  /* 0x0000000402047825 */ /* 0x004fc600078e0204 */
[----:B------:R-:W-:-:S06]  /*0320*/  ISETP.GE.AND P2, PT, R3, RZ, PT ;  /* 0x000000ff0300720c */ /* 0x000fcc0003f46270 */
[----:B------:R-:W-:Y:S02]  /*0330*/  @P0 VIADD R0, R0, 0x1 ;  /* 0x0000000100000836 */ /* 0x000fe40000000000 */
[----:B0-----:R-:W-:Y:S01]  /*0340*/  IMAD R22, R2, UR5, R19 ;  /* 0x0000000502167c24 */ /* 0x001fe2000f8e0213 */
[----:B------:R-:W-:Y:S01]  /*0350*/  UIADD3 UR4, UR4, 0x220, URZ ;  /* 0x0000022004047890 */ /* 0x000fe2000fffe03f */
[----:B------:R0:W5:Y:S01]  /*0360*/  LDG.E R17, desc[UR36][R4.64] ;  /* 0x0000002404117981 */ /* 0x000162000c1e1900 */
[----:B------:R-:W-:Y:S02]  /*0370*/  MOV R41, R0 ;  /* 0x0000000000297202 */ /* 0x000fe40000000f00 */
[----:B------:R-:W0:Y:S03]  /*0380*/  LDC R0, c[0x0][0x278] ;  /* 0x00009e00ff007b82 */ /* 0x000e260000000800 */
[----:B------:R-:W-:Y:S01]  /*0390*/  @!P2 IMAD.MOV R41, RZ, RZ, -R41 ;  /* 0x000000ffff29a224 */ /* 0x000fe200078e0a29 */
        /* <DEDUP_REMOVED lines=8> */
[----:B------:R-:W-:Y:S02]  /*0420*/  ISETP.NE.AND P1, PT, R0, RZ, PT ;  /* 0x000000ff0000720c */ /* 0x000fe40003f25270 */
[----:B------:R-:W-:Y:S02]  /*0430*/  CS2R R38, SRZ ;  /* 0x0000000000267805 */ /* 0x000fe4000001ff00 */
[----:B------:R-:W-:-:S02]  /*0440*/  SHF.L.U32 R14, R18, 0x2, RZ ;  /* 0x00000002120e7819 */ /* 0x000fc400000006ff */
[----:B------:R-:W-:Y:S01]  /*0450*/  SEL R0, R32, R5, !P1 ;  /* 0x0000000520007207 */ /* 0x000fe20004800000 */
[----:B-12---:R-:W-:Y:S06]  /*0460*/  @P0 BRA `(.L_x_146) ;  /* 0x00000000006c0947 */ /* 0x006fec0003800000 */
[----:B------:R-:W0:Y:S01]  /*0470*/  LDC R4, c[0x0][0x308] ;  /* 0x0000c200ff047b82 */ /* 0x000e220000000800 */
[----:B------:R-:W-:Y:S01]  /*0480*/  IMAD.IADD R7, R0, 0x1, R14 ;  /* 0x0000000100077824 */ /* 0x000fe200078e020e */
        /* <DEDUP_REMOVED lines=25> */
.L_x_146:
[----:B------:R-:W-:Y:S05]  /*0620*/  BSYNC B0 ;  /* 0x0000000000007941 */ /* 0x000fea0003800000 */
.L_x_145:
[----:B------:R-:W1:Y:S01]  /*0630*/  LDC R26, c[0x0][0x284] ;  /* 0x0000a100ff1a7b82 */ /* 0x000e620000000800 */
[C---:B------:R-:W-:Y:S02]  /*0640*/  LEA.HI R33, R18.reuse, R18, RZ, 0x1 ;  /* 0x0000001212217211 */ /* 0x040fe400078f08ff */
[----:B------:R-:W-:Y:S02]  /*0650*/  CS2R R30, SRZ ;  /* 0x00000000001e7805 */ /* 0x000fe4000001ff00 */
[----:B------:R-:W-:Y:S01]  /*0660*/  ISETP.LT.AND P2, PT, R18, 0x20, P3 ;  /* 0x000000201200780c */ /* 0x000fe20001f41270 */
[----:B------:R-:W-:Y:S01]  /*0670*/  ULDC.64 UR6, c[0x0][0x220] ;  /* 0x0000880000067ab9 */ /* 0x000fe20000000a00 */
[----:B------:R-:W-:Y:S02]  /*0680*/  LOP3.LUT R29, R33, 0x3ffffffe, RZ, 0xc0, !PT ;  /* 0x3ffffffe211d7812 */ /* 0x000fe400078ec0ff */
[----:B------:R-:W-:Y:S02]  /*0690*/  CS2R R20, SRZ ;  /* 0x0000000000147805 */ /* 0x000fe4000001ff00 */
[----:B------:R-:W-:Y:S01]  /*06a0*/  ISETP.NE.U32.AND P3, PT, R12, RZ, PT ;  /* 0x000000ff0c00720c */ /* 0x000fe20003f65070 */
[----:B0-----:R-:W0:Y:S01]  /*06b0*/  @!P0 LDC.64 R4, c[0x0][0x248] ;  /* 0x00009200ff048b82 */ /* 0x001e220000000a00 */
[----:B------:R-:W-:Y:S01]  /*06c0*/  SHF.R.S32.HI R33, RZ, 0x1, R33 ;  /* 0x00000001ff217819 */ /* 0x000fe20000011421 */
[----:B------:R-:W-:Y:S01]  /*06d0*/  IMAD.IADD R29, R18, 0x1, -R29 ;  /* 0x00000001121d7824 */ /* 0x000fe200078e0a1d */
[----:B------:R-:W-:Y:S01]  /*06e0*/  ISETP.NE.AND.EX P3, PT, R13, RZ, PT, P3 ;  /* 0x000000ff0d00720c */ /* 0x000fe20003f65330 */
[----:B------:R-:W-:Y:S01]  /*06f0*/  IMAD.MOV.U32 R24, RZ, RZ, RZ ;  /* 0x000000ffff187224 */ /* 0x000fe200078e00ff */
[----:B-----5:R-:W-:Y:S01]  /*0700*/  IADD3 R23, R17, -0x1, RZ ;  /* 0xffffffff11177810 */ /* 0x020fe20007ffe0ff */
[----:B------:R-:W-:Y:S01]  /*0710*/  IMAD.SHL.U32 R34, R29, 0x4, RZ ;  /* 0x000000041d227824 */ /* 0x000fe200078e00ff */
[----:B------:R-:W-:Y:S01]  /*0720*/  SHF.R.S32.HI R0, RZ, 0x1f, R2 ;  /* 0x0000001fff007819 */ /* 0x000fe20000011402 */
[----:B------:R-:W2:Y:S01]  /*0730*/  @P2 LDC.64 R8, c[0x0][0x2e0] ;  /* 0x0000b800ff082b82 */ /* 0x000ea20000000a00 */
[----:B------:R-:W-:Y:S01]  /*0740*/  IMAD R40, R33, 0x8, R32 ;  /* 0x0000000821287824 */ /* 0x000fe200078e0220 */
[----:B------:R-:W-:-:S02]  /*0750*/  ISETP.EQ.U32.AND P1, PT, RZ, UR6, PT ;  /* 0x00000006ff007c0c */ /* 0x000fc4000bf22070 */
[----:B------:R-:W-:Y:S02]  /*0760*/  @!P0 LEA R11, R23, R34, 0x3 ;  /* 0x00000022170b8211 */ /* 0x000fe400078e18ff */
[----:B------:R-:W-:Y:S02]  /*0770*/  ISETP.EQ.OR.EX P1, PT, RZ, UR7, P0, P1 ;  /* 0x00000007ff007c0c */ /* 0x000fe40008722710 */
[----:B------:R-:W-:Y:S01]  /*0780*/  @P3 LEA R10, P4, R2, R12, 0x2 ;  /* 0x0000000c020a3211 */ /* 0x000fe200078810ff */
[----:B-1----:R-:W-:Y:S01]  /*0790*/  @!P0 IMAD R11, R40, R26, R11 ;  /* 0x0000001a280b8224 */ /* 0x002fe200078e020b */
[----:B------:R-:W-:-:S03]  /*07a0*/  IADD3 R15, R3, R14, RZ ;  /* 0x0000000e030f7210 */ /* 0x000fc60007ffe0ff */
[----:B0-----:R-:W-:Y:S01]  /*07b0*/  @!P0 IMAD.WIDE R4, R11, 0x2, R4 ;  /* 0x000000020b048825 */ /* 0x001fe200078e0204 */
[----:B------:R-:W-:Y:S02]  /*07c0*/  @P3 LEA.HI.X R11, R2, R13, R0, 0x2, P4 ;  /* 0x0000000d020b3211 */ /* 0x000fe400020f1400 */
[----:B------:R-:W-:Y:S01]  /*07d0*/  IABS R36, R26 ;  /* 0x0000001a00247213 */ /* 0x000fe20000000000 */
[----:B------:R-:W-:Y:S01]  /*07e0*/  @P2 IMAD R13, R16, UR5, R19 ;  /* 0x00000005100d2c24 */ /* 0x000fe2000f8e0213 */
[----:B------:R-:W5:Y:S01]  /*07f0*/  @!P0 LDG.E.64 R30, desc[UR36][R4.64] ;  /* 0x00000024041e8981 */ /* 0x000f62000c1e1b00 */
[----:B------:R-:W0:Y:S02]  /*0800*/  @!P1 LDC.64 R6, c[0x0][0x220] ;  /* 0x00008800ff069b82 */ /* 0x000e240000000a00 */
[----:B------:R-:W-:Y:S01]  /*0810*/  @P2 IMAD R13, R13, 0x60, R14 ;  /* 0x000000600d0d2824 */ /* 0x000fe200078e020e */
[----:B------:R-:W-:Y:S01]  /*0820*/  IABS R25, R23 ;  /* 0x0000001700197213 */ /* 0x000fe20000000000 */
[----:B------:R-:W5:Y:S02]  /*0830*/  @P3 LDG.E R24, desc[UR36][R10.64] ;  /* 0x000000240a183981 */ /* 0x000f64000c1e1900 */
[----:B--2---:R-:W-:-:S06]  /*0840*/  @P2 IMAD.WIDE R8, R13, 0x2, R8 ;  /* 0x000000020d082825 */ /* 0x004fcc00078e0208 */
[----:B------:R-:W5:Y:S01]  /*0850*/  @P2 LDG.E.64 R8, desc[UR36][R8.64] ;  /* 0x0000002408082981 */ /* 0x000f62000c1e1b00 */
[----:B------:R-:W1:Y:S01]  /*0860*/  I2F.RP R0, R36 ;  /* 0x0000002400007306 */ /* 0x000e620000209400 */
[----:B0-----:R-:W-:-:S07]  /*0870*/  @!P1 IMAD.WIDE R6, R15, 0x2, R6 ;  /* 0x000000020f069825 */ /* 0x001fce00078e0206 */
[----:B-1----:R-:W0:Y:S01]  /*0880*/  MUFU.RCP R0, R0 ;  /* 0x0000000000007308 */ /* 0x002e220000001000 */
[----:B------:R1:W5:Y:S01]  /*0890*/  @!P1 LDG.E.64 R20, desc[UR36][R6.64] ;  /* 0x0000002406149981 */ /* 0x000362000c1e1b00 */
[----:B------:R-:W-:Y:S02]  /*08a0*/  ISETP.NE.AND P5, PT, R35, RZ, PT ;  /* 0x000000ff2300720c */ /* 0x000fe40003fa5270 */
[----:B------:R-:W-:Y:S01]  /*08b0*/  ISETP.GE.AND P4, PT, R23, RZ, PT ;  /* 0x000000ff1700720c */ /* 0x000fe20003f86270 */
[----:B-1----:R-:W1:Y:S01]  /*08c0*/  LDC R7, c[0x0][0x290] ;  /* 0x0000a400ff077b82 */ /* 0x002e620000000800 */
[----:B0-----:R-:W-:-:S04]  /*08d0*/  VIADD R12, R0, 0xffffffe ;  /* 0x0ffffffe000c7836 */ /* 0x001fc80000000000 */
        /* <DEDUP_REMOVED lines=9> */
[----:B------:R-:W-:-:S05]  /*0970*/  @!P1 IMAD.IADD R25, R25, 0x1, -R36 ;  /* 0x0000000119199824 */ /* 0x000fca00078e0a24 */
[----:B------:R-:W-:Y:S02]  /*0980*/  ISETP.GT.U32.AND P3, PT, R36, R25, PT ;  /* 0x000000192400720c */ /* 0x000fe40003f64070 */
[C---:B------:R-:W-:Y:S01]  /*0990*/  ISETP.NE.AND P1, PT, R26.reuse, RZ, PT ;  /* 0x000000ff1a00720c */ /* 0x040fe20003f25270 */
[----:B------:R-:W-:-:S05]  /*09a0*/  VIADD R0, R26, 0x4 ;  /* 0x000000041a007836 */ /* 0x000fca0000000000 */
[----:B------:R-:W-:-:S05]  /*09b0*/  SHF.R.S32.HI R3, RZ, 0x1f, R0 ;  /* 0x0000001fff037819 */ /* 0x000fca0000011400 */
[----:B------:R-:W-:Y:S02]  /*09c0*/  @!P3 IADD3 R25, R25, -R36, RZ ;  /* 0x800000241919b210 */ /* 0x000fe40007ffe0ff */
[----:B------:R-:W-:Y:S02]  /*09d0*/  CS2R R36, SRZ ;  /* 0x0000000000247805 */ /* 0x000fe4000001ff00 */
[----:B------:R-:W-:Y:S02]  /*09e0*/  LEA.HI R3, R3, R0, RZ, 0x2 ;  /* 0x0000000003037211 */ /* 0x000fe400078f10ff */
[----:B------:R-:W-:Y:S02]  /*09f0*/  @!P4 IADD3 R25, -R25, RZ, RZ ;  /* 0x000000ff1919c210 */ /* 0x000fe40007ffe1ff */
        /* <DEDUP_REMOVED lines=12> */
.L_x_148:
[----:B------:R-:W-:Y:S05]  /*0ac0*/  BSYNC B0 ;  /* 0x0000000000007941 */ /* 0x000fea0003800000 */
.L_x_147:
        /* <DEDUP_REMOVED lines=9> */
[----:B------:R-:W-:Y:S01]  /*0b60*/  ISETP.GE.AND P0, PT, R18, 0x20, PT ;  /* 0x000000201200780c */ /* 0x000fe20003f06270 */
[----:B------:R-:W-:Y:S01]  /*0b70*/  HADD2 R39, R39, R21 ;  /* 0x0000001527277230 */ /* 0x000fe20000000000 */
[----:B------:R-:W-:Y:S01]  /*0b80*/  LOP3.LUT R26, R3, 0xfffffff0, RZ, 0xc0, !PT ;  /* 0xfffffff0031a7812 */ /* 0x000fe200078ec0ff */
[----:B------:R-:W-:Y:S01]  /*0b90*/  @P2 HFMA2.MMA R31, R31, R9, -RZ ;  /* 0x000000091f1f2235 */ /* 0x000fe200001000ff */
[----:B------:R-:W-:-:S02]  /*0ba0*/  @P2 HMUL2 R30, R30, R8 ;  /* 0x000000081e1e2232 */ /* 0x000fc40000000000 */
[----:B------:R-:W-:Y:S01]  /*0bb0*/  IMAD R68, R41, UR5, RZ ;  /* 0x0000000529447c24 */ /* 0x000fe2000f8e02ff */
[----:B------:R-:W-:-:S03]  /*0bc0*/  IADD3 R27, R26, UR38, RZ ;  /* 0x000000261a1b7c10 */ /* 0x000fc6000fffe0ff */
[----:B------:R-:W-:Y:S05]  /*0bd0*/  @!P1 BRA P3, `(.L_x_149) ;  /* 0x0000000c00309947 */ /* 0x000fea0001800000 */
        /* <DEDUP_REMOVED lines=9> */
[----:B0-----:R-:W-:-:S02]  /*0c70*/  VIADD R4, R0, 0xffffffe ;  /* 0x0ffffffe00047836 */ /* 0x001fc40000000000 */
[----:B------:R-:W-:-:S04]  /*0c80*/  IMAD.MOV R0, RZ, RZ, -R10 ;  /* 0x000000ffff007224 */ /* 0x000fc800078e0a0a */
[----:B------:R0:W1:Y:S02]  /*0c90*/  F2I.FTZ.U32.TRUNC.NTZ R5, R4 ;  /* 0x0000000400057305 */ /* 0x000064000021f000 */
[----:B0-----:R-:W-:Y:S02]  /*0ca0*/  MOV R4, RZ ;  /* 0x000000ff00047202 */ /* 0x001fe40000000f00 */
[----:B-1----:R-:W-:-:S05]  /*0cb0*/  IADD3 R6, RZ, -R5, RZ ;  /* 0x80000005ff067210 */ /* 0x002fca0007ffe0ff */
[----:B------:R-:W-:Y:S02]  /*0cc0*/  IMAD R9, R6, R3, RZ ;  /* 0x0000000306097224 */ /* 0x000fe400078e02ff */
[----:B------:R-:W-:Y:S02]  /*0cd0*/  IMAD.MOV.U32 R6, RZ, RZ, R8 ;  /* 0x000000ffff067224 */ /* 0x000fe400078e0008 */
[----:B------:R-:W-:-:S06]  /*0ce0*/  IMAD.HI.U32 R5, R5, R9, R4 ;  /* 0x0000000905057227 */ /* 0x000fcc00078e0004 */
[----:B------:R-:W-:-:S04]  /*0cf0*/  IMAD.HI.U32 R5, R5, R6, RZ ;  /* 0x0000000605057227 */ /* 0x000fc800078e00ff */
[----:B------:R-:W-:-:S05]  /*0d00*/  IMAD R0, R5, R0, R6 ;  /* 0x0000000005007224 */ /* 0x000fca00078e0206 */
[----:B------:R-:W-:-:S13]  /*0d10*/  ISETP.GT.U32.AND P3, PT, R3, R0, PT ;  /* 0x000000000300720c */ /* 0x000fda0003f64070 */
[-C--:B------:R-:W-:Y:S01]  /*0d20*/  @!P3 IADD3 R0, R0, -R3.reuse, RZ ;  /* 0x800000030000b210 */ /* 0x080fe20007ffe0ff */
[----:B------:R-:W-:Y:S01]  /*0d30*/  @!P3 VIADD R5, R5, 0x1 ;  /* 0x000000010505b836 */ /* 0x000fe20000000000 */
[----:B------:R-:W-:Y:S02]  /*0d40*/  ISETP.NE.AND P3, PT, R41, RZ, PT ;  /* 0x000000ff2900720c */ /* 0x000fe40003f65270 */
[----:B------:R-:W-:Y:S02]  /*0d50*/  ISETP.GE.U32.AND P1, PT, R0, R3, PT ;  /* 0x000000030000720c */ /* 0x000fe40003f26070 */
[----:B------:R-:W-:-:S04]  /*0d60*/  LOP3.LUT R0, R14, R41, RZ, 0x3c, !PT ;  /* 0x000000290e007212 */ /* 0x000fc800078e3cff */
[----:B------:R-:W-:-:S07]  /*0d70*/  ISETP.GE.AND P2, PT, R0, RZ, PT ;  /* 0x000000ff0000720c */ /* 0x000fce0003f46270 */
[----:B------:R-:W-:Y:S02]  /*0d80*/  @P1 IADD3 R5, R5, 0x1, RZ ;  /* 0x0000000105051810 */ /* 0x000fe40007ffe0ff */
[----:B------:R-:W-:Y:S02]  /*0d90*/  ISETP.LT.AND P1, PT, R14, R7, !P0 ;  /* 0x000000070e00720c */ /* 0x000fe40004721270 */
[----:B------:R-:W-:Y:S01]  /*0da0*/  LOP3.LUT P0, RZ, R41, 0x3, RZ, 0xc0, !PT ;  /* 0x0000000329ff7812 */ /* 0x000fe2000780c0ff */
[----:B------:R-:W-:Y:S01]  /*0db0*/  IMAD.MOV.U32 R42, RZ, RZ, R5 ;  /* 0x000000ffff2a7224 */ /* 0x000fe200078e0005 */
[----:B------:R-:W-:-:S04]  /*0dc0*/  P2R R44, PR, RZ, 0x2 ;  /* 0x00000002ff2c7803 */ /* 0x000fc80000000000 */
        /* <DEDUP_REMOVED lines=10> */
[----:B------:R-:W-:Y:S01]  /*0e70*/  IMAD.U32 R5, RZ, RZ, UR5 ;  /* 0x00000005ff057e24 */ /* 0x000fe2000f8e00ff */
[----:B------:R-:W-:Y:S01]  /*0e80*/  ULDC.64 UR4, c[0x4][0xd0] ;  /* 0x0100340000047ab9 */ /* 0x000fe20000000a00 */
[----:B------:R-:W-:Y:S01]  /*0e90*/  HFMA2.MMA R8, -RZ, RZ, 0, 8.0049037933349609375e-05 ;  /* 0x0000053fff087435 */ /* 0x000fe200000001ff */
[----:B------:R-:W-:Y:S01]  /*0ea0*/  MOV R6, UR4 ;  /* 0x0000000400067c02 */ /* 0x000fe20008000f00 */
[----:B------:R-:W-:Y:S01]  /*0eb0*/  IMAD.U32 R7, RZ, RZ, UR5 ;  /* 0x00000005ff077e24 */ /* 0x000fe2000f8e00ff */
[----:B------:R-:W-:Y:S01]  /*0ec0*/  MOV R10, UR6 ;  /* 0x00000006000a7c02 */ /* 0x000fe20008000f00 */
[----:B------:R-:W-:Y:S01]  /*0ed0*/  IMAD.U32 R11, RZ, RZ, UR7 ;  /* 0x00000007ff0b7e24 */ /* 0x000fe2000f8e00ff */
[----:B------:R-:W-:Y:S01]  /*0ee0*/  MOV R13, RZ ;  /* 0x000000ff000d7202 */ /* 0x000fe20000000f00 */
[----:B0-----:R-:W-:-:S07]  /*0ef0*/  IMAD.MOV.U32 R12, RZ, RZ, 0x1 ;  /* 0x00000001ff0c7424 */ /* 0x001fce00078e00ff */
[----:B------:R-:W-:-:S07]  /*0f00*/  LEPC R20, `(.L_x_151) ;  /* 0x000000001014794e */ /* 0x000fce0000000000 */
[----:B-1----:R-:W-:Y:S05]  /*0f10*/  CALL.ABS.NOINC R14 ;  /* 0x000000000e007343 */ /* 0x002fea0003c00000 */
.L_x_151:
[----:B------:R-:W0:Y:S01]  /*0f20*/  LDC R4, c[0x0][0x290] ;  /* 0x0000a400ff047b82 */ /* 0x000e220000000800 */
[----:B------:R-:W-:Y:S01]  /*0f30*/  ISETP.NE.AND P6, PT, R44, RZ, PT ;  /* 0x000000ff2c00720c */ /* 0x000fe20003fc5270 */
[----:B------:R-:W-:-:S05]  /*0f40*/  IMAD R0, R41, R42, R43 ;  /* 0x0000002a29007224 */ /* 0x000fca00078e022b */
[----:B------:R-:W-:-:S05]  /*0f50*/  LEA R13, R0, UR38, 0x1 ;  /* 0x00000026000d7c11 */ /* 0x000fca000f8e08ff */
[----:B0-----:R-:W-:Y:S02]  /*0f60*/  IMAD R14, R4, 0x2, R13 ;  /* 0x00000002040e7824 */ /* 0x001fe400078e020d */
[----:B------:R-:W-:Y:S05]  /*0f70*/  @!P6 BRA `(.L_x_152) ;  /* 0x00000000000ce947 */ /* 0x000fea0003800000 */
[----:B------:R-:W-:Y:S01]  /*0f80*/  ISETP.NE.AND P5, PT, R35, RZ, PT ;  /* 0x000000ff2300720c */ /* 0x000fe20003fa5270 */
[----:B------:R0:W-:-:S12]  /*0f90*/  STS.64 [R13], R38 ;  /* 0x000000260d007388 */ /* 0x0001d80000000a00 */
[----:B------:R0:W-:Y:S02]  /*0fa0*/  @!P5 STS.64 [R14], R30 ;  /* 0x0000001e0e00d388 */ /* 0x0001e40000000a00 */
.L_x_152:
        /* <DEDUP_REMOVED lines=61> */
.L_x_156:
[C---:B------:R-:W-:Y:S01]  /*1380*/  IMAD R12, R4.reuse, 0x2, R20 ;  /* 0x00000002040c7824 */ /* 0x040fe200078e0214 */
[----:B------:R-:W-:Y:S01]  /*1390*/  LEA R21, R4, R15, 0x1 ;  /* 0x0000000f04157211 */ /* 0x000fe200078e08ff */
[----:B------:R-:W-:Y:S01]  /*13a0*/  BSSY B2, `(.L_x_158) ;  /* 0x000003c000027945 */ /* 0x000fe20003800000 */
[----:B------:R-:W-:Y:S02]  /*13b0*/  LEA.HI R3, R3, R3, RZ, 0x1 ;  /* 0x0000000303037211 */ /* 0x000fe400078f08ff */
[----:B------:R-:W-:Y:S03]  /*13c0*/  LDS R31, [R12] ;  /* 0x000000000c1f7984 */ /* 0x000fe60000000800 */
[----:B------:R-:W-:Y:S01]  /*13d0*/  IMAD.SHL.U32 R3, R3, 0x2, RZ ;  /* 0x0000000203037824 */ /* 0x000fe200078e00ff */
[----:B------:R-:W0:Y:S04]  /*13e0*/  LDS R0, [R21] ;  /* 0x0000000015007984 */ /* 0x000e280000000800 */
        /* <DEDUP_REMOVED lines=55> */
.L_x_159:
[----:B------:R-:W-:Y:S05]  /*1760*/  BSYNC B2 ;  /* 0x0000000000027941 */ /* 0x000fea0003800000 */
.L_x_158:
[C-C-:B------:R-:W-:Y:S02]  /*1770*/  PRMT R0, R30.reuse, 0x5410, R31.reuse ;  /* 0x000054101e007816 */ /* 0x140fe4000000001f */
[----:B------:R-:W-:-:S03]  /*1780*/  PRMT R3, R30, 0x7632, R31 ;  /* 0x000076321e037816 */ /* 0x000fc6000000001f */
[----:B------:R0:W-:Y:S04]  /*1790*/  STS [R21], R0 ;  /* 0x0000000015007388 */ /* 0x0001e80000000800 */
[----:B------:R0:W-:Y:S02]  /*17a0*/  STS [R12], R3 ;  /* 0x000000030c007388 */ /* 0x0001e40000000800 */
.L_x_157:
[----:B------:R-:W-:Y:S05]  /*17b0*/  BSYNC B1 ;  /* 0x0000000000017941 */ /* 0x000fea0003800000 */
.L_x_155:
[C-C-:B0-----:R-:W-:Y:S02]  /*17c0*/  PRMT R0, R38.reuse, 0x5410, R39.reuse ;  /* 0x0000541026007816 */ /* 0x141fe40000000027 */
[----:B------:R-:W-:-:S03]  /*17d0*/  PRMT R3, R38, 0x7632, R39 ;  /* 0x0000763226037816 */ /* 0x000fc60000000027 */
[----:B------:R1:W-:Y:S04]  /*17e0*/  STS [R15], R0 ;  /* 0x000000000f007388 */ /* 0x0003e80000000800 */
[----:B------:R1:W-:Y:S02]  /*17f0*/  STS [R20], R3 ;  /* 0x0000000314007388 */ /* 0x0003e40000000800 */
.L_x_154:
[----:B------:R-:W-:Y:S05]  /*1800*/  BSYNC B0 ;  /* 0x0000000000007941 */ /* 0x000fea0003800000 */
.L_x_153:
[----:B------:R-:W-:Y:S06]  /*1810*/  BAR.SYNC.DEFER_BLOCKING 0x0 ;  /* 0x0000000000007b1d */ /* 0x000fec0000010000 */
[----:B------:R-:W-:Y:S04]  /*1820*/  BSSY B0, `(.L_x_160) ;  /* 0x0000005000007945 */ /* 0x000fe80003800000 */
[----:B------:R-:W-:Y:S05]  /*1830*/  @!P6 BRA `(.L_x_161) ;  /* 0x00000000000ce947 */ /* 0x000fea0003800000 */
[----:B------:R-:W-:Y:S01]  /*1840*/  ISETP.NE.AND P0, PT, R35, RZ, PT ;  /* 0x000000ff2300720c */ /* 0x000fe20003f05270 */
[----:B0-----:R2:W3:-:S12]  /*1850*/  LDS.64 R38, [R13] ;  /* 0x000000000d267984 */ /* 0x0014d80000000a00 */
[----:B------:R2:W4:Y:S02]  /*1860*/  @!P0 LDS.64 R30, [R14] ;  /* 0x000000000e1e8984 */ /* 0x0005240000000a00 */
.L_x_161:
[----:B------:R-:W-:Y:S05]  /*1870*/  BSYNC B0 ;  /* 0x0000000000007941 */ /* 0x000fea0003800000 */
.L_x_160:
[----:B------:R-:W-:Y:S06]  /*1880*/  BAR.SYNC.DEFER_BLOCKING 0x0 ;  /* 0x0000000000007b1d */ /* 0x000fec0000010000 */
[----:B------:R-:W-:Y:S05]  /*1890*/  BRA `(.L_x_150) ;  /* 0x0000000400707947 */ /* 0x000fea0003800000 */
.L_x_149:
        /* <DEDUP_REMOVED lines=41> */
.L_x_162:
[----:B------:R-:W-:-:S13]  /*1b30*/  ISETP.GE.AND P0, PT, R14, R7, PT ;  /* 0x000000070e00720c */ /* 0x000fda0003f06270 */
[----:B------:R-:W-:Y:S05]  /*1b40*/  @P0 BRA `(.L_x_163) ;  /* 0x0000000000c00947 */ /* 0x000fea0003800000 */
[----:B------:R-:W-:Y:S01]  /*1b50*/  I2FP.F32.S32 R7, R7 ;  /* 0x0000000700077245 */ /* 0x000fe20000201400 */
[----:B------:R-:W-:Y:S01]  /*1b60*/  VIADD R0, R14, 0x2 ;  /* 0x000000020e007836 */ /* 0x000fe20000000000 */
[----:B------:R-:W-:Y:S01]  /*1b70*/  I2FP.F32.S32 R14, R14 ;  /* 0x0000000e000e7245 */ /* 0x000fe20000201400 */
[--C-:B------:R-:W-:Y:S01]  /*1b80*/  HADD2.F32 R10, -RZ, R31.reuse.H1_H1 ;  /* 0x3000001fff0a7230 */ /* 0x100fe20000004100 */
[----:B------:R-:W-:Y:S01]  /*1b90*/  I2FP.F32.S32 R35, R35 ;  /* 0x0000002300237245 */ /* 0x000fe20000201400 */
[----:B------:R-:W-:Y:S01]  /*1ba0*/  HADD2.F32 R11, -RZ, R31.H0_H0 ;  /* 0x2000001fff0b7230 */ /* 0x000fe20000004100 */
[----:B------:R-:W0:Y:S01]  /*1bb0*/  MUFU.RCP R7, R7 ;  /* 0x0000000700077308 */ /* 0x000e220000001000 */
[----:B------:R-:W-:-:S05]  /*1bc0*/  I2FP.F32.S32 R0, R0 ;  /* 0x0000000000007245 */ /* 0x000fca0000201400 */
[-C--:B0-----:R-:W-:Y:S01]  /*1bd0*/  FMUL.FTZ R0, R0, R7.reuse ;  /* 0x0000000700007220 */ /* 0x081fe20000410000 */
[----:B------:R-:W-:-:S03]  /*1be0*/  FMUL.FTZ R14, R14, R7 ;  /* 0x000000070e0e7220 */ /* 0x000fc60000410000 */
[----:B------:R-:W-:Y:S01]  /*1bf0*/  FMUL.FTZ R0, R0, 13.28771209716796875 ;  /* 0x41549a7800007820 */ /* 0x000fe20000410000 */
[----:B------:R-:W-:-:S05]  /*1c00*/  FMUL.FTZ R14, R14, 13.28771209716796875 ;  /* 0x41549a780e0e7820 */ /* 0x000fca0000410000 */
[----:B------:R-:W0:Y:S08]  /*1c10*/  MUFU.EX2 R0, -R0 ;  /* 0x8000000000007308 */ /* 0x000e300000000800 */
[----:B------:R-:W1:Y:S01]  /*1c20*/  MUFU.EX2 R14, -R14 ;  /* 0x8000000e000e7308 */ /* 0x000e620000000800 */
[----:B0-----:R-:W-:Y:S01]  /*1c30*/  FMUL.FTZ R3, R35, R0 ;  /* 0x0000000023037220 */ /* 0x001fe20000410000 */
[----:B------:R-:W-:-:S02]  /*1c40*/  HADD2.F32 R0, -RZ, R39.H1_H1 ;  /* 0x30000027ff007230 */ /* 0x000fc40000004100 */
[----:B------:R-:W-:Y:S02]  /*1c50*/  HADD2.F32 R39, -RZ, R39.H0_H0 ;  /* 0x20000027ff277230 */ /* 0x000fe40000004100 */
[----:B------:R-:W-:-:S04]  /*1c60*/  FMUL.RZ R3, R3, 0.15915493667125701904 ;  /* 0x3e22f98303037820 */ /* 0x000fc8000040c000 */
[----:B------:R-:W0:Y:S01]  /*1c70*/  MUFU.SIN R4, R3 ;  /* 0x0000000300047308 */ /* 0x000e220000000400 */
[----:B-1----:R-:W-:-:S04]  /*1c80*/  FMUL.FTZ R35, R35, R14 ;  /* 0x0000000e23237220 */ /* 0x002fc80000410000 */
[----:B------:R-:W-:-:S03]  /*1c90*/  FMUL.RZ R35, R35, 0.15915493667125701904 ;  /* 0x3e22f98323237820 */ /* 0x000fc6000040c000 */
[----:B------:R-:W1:Y:S08]  /*1ca0*/  MUFU.COS R7, R3 ;  /* 0x0000000300077308 */ /* 0x000e700000000000 */
[----:B------:R-:W2:Y:S01]  /*1cb0*/  MUFU.SIN R6, R35 ;  /* 0x0000002300067308 */ /* 0x000ea20000000400 */
[----:B0-----:R-:W-:-:S07]  /*1cc0*/  FMUL.FTZ R8, R4, R0 ;  /* 0x0000000004087220 */ /* 0x001fce0000410000 */
[----:B------:R-:W0:Y:S01]  /*1cd0*/  MUFU.COS R5, R35 ;  /* 0x0000002300057308 */ /* 0x000e220000000000 */
[C---:B-1----:R-:W-:Y:S01]  /*1ce0*/  FMUL.FTZ R9, R7.reuse, R0 ;  /* 0x0000000007097220 */ /* 0x042fe20000410000 */
[CC--:B------:R-:W-:Y:S01]  /*1cf0*/  FMUL.FTZ R0, R4.reuse, R10.reuse ;  /* 0x0000000a04007220 */ /* 0x0c0fe20000410000 */
[C---:B------:R-:W-:Y:S01]  /*1d00*/  FMUL.FTZ R3, R7.reuse, R10 ;  /* 0x0000000a07037220 */ /* 0x040fe20000410000 */
[CC--:B------:R-:W-:Y:S01]  /*1d10*/  FFMA.FTZ R10, R7.reuse, R39.reuse, -R8 ;  /* 0x00000027070a7223 */ /* 0x0c0fe20000010808 */
[C---:B------:R-:W-:Y:S01]  /*1d20*/  FFMA.FTZ R39, R4.reuse, R39, R9 ;  /* 0x0000002704277223 */ /* 0x040fe20000010009 */
[-C--:B------:R-:W-:Y:S01]  /*1d30*/  FFMA.FTZ R31, R7, R11.reuse, -R0 ;  /* 0x0000000b071f7223 */ /* 0x080fe20000010800 */
[----:B------:R-:W-:Y:S02]  /*1d40*/  HADD2.F32 R0, -RZ, R38.H1_H1 ;  /* 0x30000026ff007230 */ /* 0x000fe40000004100 */
[----:B------:R-:W-:Y:S01]  /*1d50*/  FFMA.FTZ R4, R4, R11, R3 ;  /* 0x0000000b04047223 */ /* 0x000fe20000010003 */
[----:B------:R-:W-:Y:S01]  /*1d60*/  HADD2.F32 R3, -RZ, R30.H1_H1 ;  /* 0x3000001eff037230 */ /* 0x000fe20000004100 */
[----:B------:R-:W-:Y:S01]  /*1d70*/  F2FP.F16.F32.PACK_AB R39, R39, R10 ;  /* 0x0000000a2727723e */ /* 0x000fe200000000ff */
[----:B------:R-:W-:-:S02]  /*1d80*/  HADD2.F32 R38, -RZ, R38.H0_H0 ;  /* 0x20000026ff267230 */ /* 0x000fc40000004100 */
[-C--:B--2---:R-:W-:Y:S01]  /*1d90*/  FMUL.FTZ R8, R6, R0.reuse ;  /* 0x0000000006087220 */ /* 0x084fe20000410000 */
[----:B------:R-:W-:Y:S01]  /*1da0*/  HADD2.F32 R9, -RZ, R30.H0_H0 ;  /* 0x2000001eff097230 */ /* 0x000fe20000004100 */
[----:B------:R-:W-:Y:S01]  /*1db0*/  F2FP.F16.F32.PACK_AB R31, R4, R31 ;  /* 0x0000001f041f723e */ /* 0x000fe200000000ff */
[C---:B0-----:R-:W-:Y:S01]  /*1dc0*/  FMUL.FTZ R7, R5.reuse, R0 ;  /* 0x0000000005077220 */ /* 0x041fe20000410000 */
        /* <DEDUP_REMOVED lines=8> */
.L_x_163:
[----:B------:R-:W-:Y:S05]  /*1e50*/  BSYNC B0 ;  /* 0x0000000000007941 */ /* 0x000fea0003800000 */
.L_x_150:
[----:B------:R-:W-:Y:S01]  /*1e60*/  ISETP.GT.AND P0, PT, R18, 0x1f, PT ;  /* 0x0000001f1200780c */ /* 0x000fe20003f04270 */
[----:B------:R-:W-:Y:S01]  /*1e70*/  BSSY B0, `(.L_x_164) ;  /* 0x0000027000007945 */ /* 0x000fe20003800000 */
[----:B0-2---:R-:W-:-:S11]  /*1e80*/  HFMA2.MMA R14, -RZ, RZ, 0, 0 ;  /* 0x00000000ff0e7435 */ /* 0x005fd600000001ff */
[----:B------:R-:W-:Y:S05]  /*1e90*/  @P0 BRA `(.L_x_165) ;  /* 0x0000000000900947 */ /* 0x000fea0003800000 */
[----:B-1----:R-:W0:Y:S01]  /*1ea0*/  LDC R0, c[0x0][0x29c] ;  /* 0x0000a700ff007b82 */ /* 0x002e220000000800 */
[----:B------:R-:W1:Y:S01]  /*1eb0*/  S2R R7, SR_CgaCtaId ;  /* 0x0000000000077919 */ /* 0x000e620000008800 */
[----:B------:R-:W-:Y:S01]  /*1ec0*/  MOV R6, 0x400 ;  /* 0x0000040000067802 */ /* 0x000fe20000000f00 */
[----:B---34-:R-:W-:Y:S01]  /*1ed0*/  HMUL2 R15, R39, R31 ;  /* 0x0000001f270f7232 */ /* 0x018fe20000000000 */
[----:B------:R-:W-:-:S05]  /*1ee0*/  UMOV UR4, 0xffffffff ;  /* 0xffffffff00047882 */ /* 0x000fca0000000000 */
[----:B------:R-:W-:-:S10]  /*1ef0*/  HFMA2.MMA R15, R38, R30, R15 ;  /* 0x0000001e260f7235 */ /* 0x000fd4000000000f */
[----:B------:R-:W-:Y:S01]  /*1f00*/  HADD2.F32 R13, -RZ, R15.H0_H0 ;  /* 0x2000000fff0d7230 */ /* 0x000fe20000004100 */
[----:B0-----:R-:W-:Y:S01]  /*1f10*/  ISETP.NE.AND P1, PT, R0, RZ, PT ;  /* 0x000000ff0000720c */ /* 0x001fe20003f25270 */
[----:B------:R-:W-:-:S03]  /*1f20*/  VIADD R0, R6, 0x20 ;  /* 0x0000002006007836 */ /* 0x000fc60000000000 */
[----:B------:R-:W-:Y:S02]  /*1f30*/  ISETP.GT.OR P0, PT, R18, 0x17, P1 ;  /* 0x000000171200780c */ /* 0x000fe40000f04670 */
[----:B-1----:R-:W-:Y:S01]  /*1f40*/  LEA R3, R7, R0, 0x18 ;  /* 0x0000000007037211 */ /* 0x002fe200078ec0ff */
[----:B------:R-:W-:-:S06]  /*1f50*/  HADD2.F32 R0, -RZ, R15.H1_H1 ;  /* 0x3000000fff007230 */ /* 0x000fcc0000004100 */
[----:B------:R-:W-:Y:S02]  /*1f60*/  @!P1 IADD3 R6, R6, 0x120, RZ ;  /* 0x0000012006069810 */ /* 0x000fe40007ffe0ff */
[C---:B------:R-:W-:Y:S01]  /*1f70*/  LEA R3, R18.reuse, R3, 0x3 ;  /* 0x0000000312037211 */ /* 0x040fe200078e18ff */
[----:B------:R-:W-:Y:S01]  /*1f80*/  FADD.FTZ R13, R13, R0 ;  /* 0x000000000d0d7221 */ /* 0x000fe20000010000 */
[----:B------:R-:W0:Y:S01]  /*1f90*/  @!P0 LDC R8, c[0x0][0x284] ;  /* 0x0000a100ff088b82 */ /* 0x000e220000000800 */
[----:B------:R-:W-:Y:S01]  /*1fa0*/  @!P0 IMAD R9, R25, 0x8, R34 ;  /* 0x0000000819098824 */ /* 0x000fe200078e0222 */
[----:B------:R-:W-:Y:S01]  /*1fb0*/  @!P1 LEA R7, R7, R6, 0x18 ;  /* 0x0000000607079211 */ /* 0x000fe200078ec0ff */
[----:B------:R1:W-:Y:S04]  /*1fc0*/  STS.64 [R3], R38 ;  /* 0x0000002603007388 */ /* 0x0003e80000000a00 */
[----:B------:R-:W-:Y:S01]  /*1fd0*/  @!P1 IMAD R7, R18, 0x8, R7 ;  /* 0x0000000812079824 */ /* 0x000fe200078e0207 */
[----:B------:R-:W2:Y:S04]  /*1fe0*/  @!P0 LDC.64 R4, c[0x0][0x248] ;  /* 0x00009200ff048b82 */ /* 0x000ea80000000a00 */
[----:B------:R1:W-:Y:S01]  /*1ff0*/  @!P1 STS.64 [R7], R36 ;  /* 0x0000002407009388 */ /* 0x0003e20000000a00 */
[----:B0-----:R-:W-:-:S04]  /*2000*/  @!P0 IMAD R9, R40, R8, R9 ;  /* 0x0000000828098224 */ /* 0x001fc800078e0209 */
[----:B--2---:R-:W-:-:S05]  /*2010*/  @!P0 IMAD.WIDE R4, R9, 0x2, R4 ;  /* 0x0000000209048825 */ /* 0x004fca00078e0204 */
        /* <DEDUP_REMOVED lines=11> */
.L_x_284:
[----:B-1----:R-:W-:-:S07]  /*20d0*/  FADD.FTZ R14, R5, R14 ;  /* 0x0000000e050e7221 */ /* 0x002fce0000010000 */
.L_x_165:
[----:B------:R-:W-:Y:S05]  /*20e0*/  BSYNC B0 ;  /* 0x0000000000007941 */ /* 0x000fea0003800000 */
.L_x_164:
[----:B-1----:R-:W4:Y:S01]  /*20f0*/  LDC R15, c[0x0][0x284] ;  /* 0x0000a100ff0f7b82 */ /* 0x002f220000000800 */
[----:B------:R-:W-:Y:S02]  /*2100*/  ISETP.NE.AND P0, PT, R18, RZ, PT ;  /* 0x000000ff1200720c */ /* 0x000fe40003f05270 */
[----:B------:R-:W-:Y:S02]  /*2110*/  MOV R0, 0xff7fffff ;  /* 0xff7fffff00007802 */ /* 0x000fe40000000f00 */
[----:B----4-:R-:W-:-:S09]  /*2120*/  VIADDMNMX R30, R17, -R15, RZ, !PT ;  /* 0x8000000f111e7246 */ /* 0x010fd200078001ff */
[----:B------:R-:W-:Y:S05]  /*2130*/  @P0 BRA `(.L_x_167) ;  /* 0x0000000000440947 */ /* 0x000fea0003800000 */
[----:B------:R-:W-:Y:S02]  /*2140*/  ULDC.64 UR4, c[0x0][0x2c8] ;  /* 0x0000b20000047ab9 */ /* 0x000fe40000000a00 */
[----:B------:R-:W-:Y:S01]  /*2150*/  ISETP.NE.U32.AND P0, PT, RZ, UR4, PT ;  /* 0x00000004ff007c0c */ /* 0x000fe2000bf05070 */
[----:B------:R-:W-:-:S03]  /*2160*/  ULDC UR4, c[0x0][0x2a0] ;  /* 0x0000a80000047ab9 */ /* 0x000fc60000000800 */
[----:B------:R-:W-:-:S13]  /*2170*/  ISETP.NE.AND.EX P0, PT, RZ, UR5, PT, P0 ;  /* 0x00000005ff007c0c */ /* 0x000fda000bf05300 */
[----:B------:R-:W1:Y:S01]  /*2180*/  @P0 LDC R6, c[0x0][0x2d0] ;  /* 0x0000b400ff060b82 */ /* 0x000e620000000800 */
[----:B------:R-:W-:-:S07]  /*2190*/  @P0 IMAD.IADD R0, R23, 0x1, -R24 ;  /* 0x0000000117000824 */ /* 0x000fce00078e0a18 */
[----:B0-----:R-:W0:Y:S01]  /*21a0*/  @P0 LDC.64 R4, c[0x0][0x2c8] ;  /* 0x0000b200ff040b82 */ /* 0x001e220000000a00 */
[----:B-1----:R-:W-:-:S04]  /*21b0*/  @P0 IMAD R3, R19, R6, R0 ;  /* 0x0000000613030224 */ /* 0x002fc800078e0200 */
        /* <DEDUP_REMOVED lines=9> */
.L_x_167:
[----:B------:R-:W-:Y:S05]  /*2250*/  WARPSYNC.ALL ;  /* 0x0000000000007948 */ /* 0x000fea0003800000 */
[----:B------:R-:W2:Y:S01]  /*2260*/  S2UR UR6, SR_CgaCtaId ;  /* 0x00000000000679c3 */ /* 0x000ea20000008800 */
[----:B------:R-:W-:-:S07]  /*2270*/  UMOV UR4, 0x400 ;  /* 0x0000040000047882 */ /* 0x000fce0000000000 */
[----:B------:R-:W-:Y:S01]  /*2280*/  BAR.SYNC.DEFER_BLOCKING 0x0 ;  /* 0x0000000000007b1d */ /* 0x000fe20000010000 */
[----:B------:R-:W-:Y:S01]  /*2290*/  UIADD3 UR5, UR4, 0x20, URZ ;  /* 0x0000002004057890 */ /* 0x000fe2000fffe03f */
[--C-:B------:R-:W-:Y:S01]  /*22a0*/  IADD3 R4, R23, 0xf, -R30.reuse ;  /* 0x0000000f17047810 */ /* 0x100fe20007ffe81e */
[----:B------:R-:W-:-:S03]  /*22b0*/  IMAD.IADD R8, R33, 0x1, R30 ;  /* 0x0000000121087824 */ /* 0x000fc600078e021e */
[----:B0-----:R-:W-:-:S04]  /*22c0*/  SHF.R.S32.HI R5, RZ, 0x1f, R4 ;  /* 0x0000001fff057819 */ /* 0x001fc80000011404 */
[----:B------:R-:W-:-:S04]  /*22d0*/  LEA.HI R5, R5, R4, RZ, 0x4 ;  /* 0x0000000405057211 */ /* 0x000fc800078f20ff */
[----:B------:R-:W-:-:S04]  /*22e0*/  LOP3.LUT R5, R5, 0xfffffff0, RZ, 0xc0, !PT ;  /* 0xfffffff005057812 */ /* 0x000fc800078ec0ff */
[----:B------:R-:W-:Y:S01]  /*22f0*/  IADD3 R31, R5, R30, RZ ;  /* 0x0000001e051f7210 */ /* 0x000fe20007ffe0ff */
[----:B--2---:R-:W-:-:S03]  /*2300*/  ULEA UR5, UR6, UR5, 0x18 ;  /* 0x0000000506057291 */ /* 0x004fc6000f8ec03f */
[----:B------:R-:W-:-:S03]  /*2310*/  ISETP.GE.AND P0, PT, R8, R31, PT ;  /* 0x0000001f0800720c */ /* 0x000fc60003f06270 */
[----:B------:R-:W-:Y:S01]  /*2320*/  LEA R3, R29, UR5, 0x3 ;  /* 0x000000051d037c11 */ /* 0x000fe2000f8e18ff */
[----:B------:R-:W-:Y:S02]  /*2330*/  ULDC UR5, c[0x0][0x29c] ;  /* 0x0000a70000057ab9 */ /* 0x000fe40000000800 */
[----:B------:R-:W-:Y:S02]  /*2340*/  UISETP.NE.AND UP0, UPT, UR5, URZ, UPT ;  /* 0x0000003f0500728c */ /* 0x000fe4000bf05270 */
[----:B------:R-:W0:Y:S01]  /*2350*/  LDS.64 R36, [R3] ;  /* 0x0000000003247984 */ /* 0x000e220000000a00 */
[----:B------:R-:W-:-:S03]  /*2360*/  ULDC UR5, c[0x0][0x280] ;  /* 0x0000a00000057ab9 */ /* 0x000fc60000000800 */
[----:B------:R-:W-:Y:S01]  /*2370*/  PLOP3.LUT P2, PT, PT, PT, UP0, 0x80, 0x0 ;  /* 0x000000000000781c */ /* 0x000fe20003f4f008 */
[----:B---3--:R-:W2:Y:S04]  /*2380*/  LDS.64 R38, [R3+0x10] ;  /* 0x0000100003267984 */ /* 0x008ea80000000a00 */
[----:B------:R-:W3:Y:S04]  /*2390*/  LDS.64 R40, [R3+0x20] ;  /* 0x0000200003287984 */ /* 0x000ee80000000a00 */
[----:B------:R-:W4:Y:S04]  /*23a0*/  LDS.64 R42, [R3+0x30] ;  /* 0x00003000032a7984 */ /* 0x000f280000000a00 */
[----:B------:R-:W0:Y:S04]  /*23b0*/  LDS.64 R44, [R3+0x40] ;  /* 0x00004000032c7984 */ /* 0x000e280000000a00 */
        /* <DEDUP_REMOVED lines=10> */
[----:B------:R5:W0:Y:S02]  /*2460*/  LDS.64 R66, [R3+0xf0] ;  /* 0x0000f00003427984 */ /* 0x000a240000000a00 */
[----:B-----5:R-:W-:Y:S01]  /*2470*/  IMAD R3, R68, UR5, R19 ;  /* 0x0000000544037c24 */ /* 0x020fe2000f8e0213 */
[----:B--234-:R-:W-:Y:S06]  /*2480*/  @P2 BRA `(.L_x_168) ;  /* 0x00000000004c2947 */ /* 0x01cfec0003800000 */
[----:B------:R-:W-:-:S04]  /*2490*/  UIADD3 UR4, UR4, 0x120, URZ ;  /* 0x0000012004047890 */ /* 0x000fc8000fffe03f */
[----:B------:R-:W-:-:S06]  /*24a0*/  ULEA UR4, UR6, UR4, 0x18 ;  /* 0x0000000406047291 */ /* 0x000fcc000f8ec03f */
[----:B------:R-:W-:-:S05]  /*24b0*/  LEA R29, R29, UR4, 0x3 ;  /* 0x000000041d1d7c11 */ /* 0x000fca000f8e18ff */
[----:B------:R2:W3:Y:S04]  /*24c0*/  LDS.64 R68, [R29] ;  /* 0x000000001d447984 */ /* 0x0004e80000000a00 */
[----:B------:R2:W4:Y:S04]  /*24d0*/  LDS.64 R70, [R29+0x10] ;  /* 0x000010001d467984 */ /* 0x0005280000000a00 */
[----:B------:R2:W0:Y:S04]  /*24e0*/  LDS.64 R72, [R29+0x20] ;  /* 0x000020001d487984 */ /* 0x0004280000000a00 */
        /* <DEDUP_REMOVED lines=12> */
[----:B---34-:R2:W0:Y:S02]  /*25b0*/  LDS.64 R98, [R29+0xf0] ;  /* 0x0000f0001d627984 */ /* 0x0184240000000a00 */
.L_x_168:
[----:B------:R-:W-:Y:S01]  /*25c0*/  ULDC UR5, c[0x0][0x29c] ;  /* 0x0000a70000057ab9 */ /* 0x000fe20000000800 */
[----:B------:R-:W-:Y:S01]  /*25d0*/  ULDC UR10, c[0x0][0x2a0] ;  /* 0x0000a800000a7ab9 */ /* 0x000fe20000000800 */
[----:B------:R-:W-:Y:S01]  /*25e0*/  ULDC.64 UR8, c[0x0][0x258] ;  /* 0x0000960000087ab9 */ /* 0x000fe20000000a00 */
[----:B------:R-:W-:Y:S01]  /*25f0*/  ULDC.64 UR6, c[0x0][0x2b0] ;  /* 0x0000ac0000067ab9 */ /* 0x000fe20000000a00 */
[----:B------:R-:W-:Y:S01]  /*2600*/  ULDC.64 UR12, c[0x0][0x2c8] ;  /* 0x0000b200000c7ab9 */ /* 0x000fe20000000a00 */
[----:B------:R-:W-:Y:S01]  /*2610*/  BSSY B0, `(.L_x_169) ;  /* 0x00002a3000007945 */ /* 0x000fe20003800000 */
[----:B--2---:R-:W-:-:S03]  /*2620*/  IMAD R29, R3, 0x60, RZ ;  /* 0x00000060031d7824 */ /* 0x004fc600078e02ff */
[----:B------:R-:W-:Y:S05]  /*2630*/  @P0 BRA `(.L_x_170) ;  /* 0x0000002800800947 */ /* 0x000fea0003800000 */
[-C--:B------:R-:W-:Y:S01]  /*2640*/  IABS R21, R15.reuse ;  /* 0x0000000f00157213 */ /* 0x080fe20000000000 */
[----:B------:R-:W2:Y:S01]  /*2650*/  LDC.64 R12, c[0x0][0x2e0] ;  /* 0x0000b800ff0c7b82 */ /* 0x000ea20000000a00 */
[----:B------:R-:W-:Y:S01]  /*2660*/  ULDC UR4, c[0x0][0x288] ;  /* 0x0000a20000047ab9 */ /* 0x000fe20000000800 */
[----:B------:R-:W-:Y:S01]  /*2670*/  IMAD R9, R29, R15, R34 ;  /* 0x0000000f1d097224 */ /* 0x000fe200078e0222 */
[----:B------:R-:W3:Y:S01]  /*2680*/  I2F.RP R6, R21 ;  /* 0x0000001500067306 */ /* 0x000ee20000209400 */
[----:B------:R-:W-:Y:S01]  /*2690*/  IMAD R3, R16, UR4, R19 ;  /* 0x0000000410037c24 */ /* 0x000fe2000f8e0213 */
[----:B------:R-:W-:-:S03]  /*26a0*/  ULDC UR4, c[0x0][0x298] ;  /* 0x0000a60000047ab9 */ /* 0x000fc60000000800 */
[----:B------:R-:W4:Y:S01]  /*26b0*/  LDC R11, c[0x0][0x2c0] ;  /* 0x0000b000ff0b7b82 */ /* 0x000f220000000800 */
[----:B------:R-:W-:Y:S02]  /*26c0*/  IMAD R3, R3, 0x60, R34 ;  /* 0x0000006003037824 */ /* 0x000fe400078e0222 */
[----:B---3--:R-:W3:Y:S02]  /*26d0*/  MUFU.RCP R6, R6 ;  /* 0x0000000600067308 */ /* 0x008ee40000001000 */
[----:B---3--:R-:W-:-:S06]  /*26e0*/  VIADD R4, R6, 0xffffffe ;  /* 0x0ffffffe06047836 */ /* 0x008fcc0000000000 */
[----:B------:R3:W5:Y:S02]  /*26f0*/  F2I.FTZ.U32.TRUNC.NTZ R5, R4 ;  /* 0x0000000400057305 */ /* 0x000764000021f000 */
[----:B---3--:R-:W-:Y:S01]  /*2700*/  IMAD.MOV.U32 R4, RZ, RZ, RZ ;  /* 0x000000ffff047224 */ /* 0x008fe200078e00ff */
[----:B-----5:R-:W-:-:S05]  /*2710*/  IADD3 R10, RZ, -R5, RZ ;  /* 0x80000005ff0a7210 */ /* 0x020fca0007ffe0ff */
[----:B-1----:R-:W-:Y:S02]  /*2720*/  IMAD R7, R10, R21, RZ ;  /* 0x000000150a077224 */ /* 0x002fe400078e02ff */
[----:B------:R-:W-:Y:S02]  /*2730*/  IMAD R10, R32, R15, R34 ;  /* 0x0000000f200a7224 */ /* 0x000fe400078e0222 */
[----:B------:R-:W-:Y:S01]  /*2740*/  IMAD.HI.U32 R20, R5, R7, R4 ;  /* 0x0000000705147227 */ /* 0x000fe200078e0004 */
[----:B------:R-:W-:Y:S02]  /*2750*/  SHF.R.S32.HI R5, RZ, 0x1f, R9 ;  /* 0x0000001fff057819 */ /* 0x000fe40000011409 */
[----:B------:R-:W-:Y:S01]  /*2760*/  SHF.R.S32.HI R6, RZ, 0x1f, R10 ;  /* 0x0000001fff067819 */ /* 0x000fe2000001140a */
[----:B--2---:R-:W-:Y:S01]  /*2770*/  IMAD.WIDE R32, R3, 0x2, R12 ;  /* 0x0000000203207825 */ /* 0x004fe200078e020c */
[----:B----4-:R-:W-:-:S03]  /*2780*/  IADD3 R4, R11, UR4, RZ ;  /* 0x000000040b047c10 */ /* 0x010fc6000fffe0ff */
[----:B------:R-:W-:Y:S02]  /*2790*/  IMAD R7, R15, 0x60, RZ ;  /* 0x000000600f077824 */ /* 0x000fe400078e02ff */
[----:B------:R-:W-:-:S07]  /*27a0*/  VIADD R3, R3, 0x8 ;  /* 0x0000000803037836 */ /* 0x000fce0000000000 */
.L_x_206:
[----:B01----:R-:W1:Y:S01]  /*27b0*/  LDC R11, c[0x0][0x284] ;  /* 0x0000a100ff0b7b82 */ /* 0x003e620000000800 */
[----:B------:R-:W-:-:S04]  /*27c0*/  ISETP.NE.U32.AND P0, PT, RZ, UR6, PT ;  /* 0x00000006ff007c0c */ /* 0x000fc8000bf05070 */
[----:B------:R-:W-:Y:S02]  /*27d0*/  ISETP.NE.AND.EX P0, PT, RZ, UR7, PT, P0 ;  /* 0x00000007ff007c0c */ /* 0x000fe4000bf05300 */
[----:B------:R-:W-:-:S11]  /*27e0*/  IABS R131, R8 ;  /* 0x0000000800837213 */ /* 0x000fd60000000000 */
[----:B------:R-:W-:Y:S01]  /*27f0*/  @P0 SHF.R.S32.HI R13, RZ, 0x1f, R8 ;  /* 0x0000001fff0d0819 */ /* 0x000fe20000011408 */
[----:B-1----:R-:W-:-:S05]  /*2800*/  IMAD R15, R2, R11, RZ ;  /* 0x0000000b020f7224 */ /* 0x002fca00078e02ff */
[--C-:B------:R-:W-:Y:S02]  /*2810*/  @P0 SHF.R.S32.HI R14, RZ, 0x1f, R15.reuse ;  /* 0x0000001fff0e0819 */ /* 0x100fe4000001140f */
[----:B------:R-:W-:-:S04]  /*2820*/  @P0 IADD3 R12, P1, P3, R8, UR6, R15 ;  /* 0x00000006080c0c10 */ /* 0x000fc8000fb3e00f */
[----:B------:R-:W-:Y:S01]  /*2830*/  @P0 IADD3.X R13, R13, UR7, R14, P1, P3 ;  /* 0x000000070d0d0c10 */ /* 0x000fe20008fe640e */
[----:B------:R-:W-:Y:S01]  /*2840*/  IMAD.HI.U32 R14, R20, R131, RZ ;  /* 0x00000083140e7227 */ /* 0x000fe200078e00ff */
[----:B------:R-:W-:Y:S02]  /*2850*/  IABS R133, R11 ;  /* 0x0000000b00857213 */ /* 0x000fe40000000000 */
[----:B------:R-:W-:Y:S01]  /*2860*/  ISETP.GE.AND P3, PT, R8, RZ, PT ;  /* 0x000000ff0800720c */ /* 0x000fe20003f66270 */
[----:B------:R1:W5:Y:S01]  /*2870*/  @P0 LDG.E.U8 R12, desc[UR36][R12.64] ;  /* 0x000000240c0c0981 */ /* 0x000362000c1e1100 */
[----:B------:R-:W-:Y:S01]  /*2880*/  IADD3 R14, -R14, RZ, RZ ;  /* 0x000000ff0e0e7210 */ /* 0x000fe20007ffe1ff */
[----:B------:R-:W-:Y:S01]  /*2890*/  BSSY B1, `(.L_x_171) ;  /* 0x0000030000017945 */ /* 0x000fe20003800000 */
[----:B------:R-:W-:-:S03]  /*28a0*/  ISETP.NE.AND P4, PT, R11, RZ, PT ;  /* 0x000000ff0b00720c */ /* 0x000fc60003f85270 */
[----:B------:R-:W-:Y:S02]  /*28b0*/  IMAD R136, R133, R14, R131 ;  /* 0x0000000e85887224 */ /* 0x000fe400078e0283 */
[----:B--2---:R-:W2:Y:S03]  /*28c0*/  LDC.64 R130, c[0x0][0x2e0] ;  /* 0x0000b800ff827b82 */ /* 0x004ea60000000a00 */
[----:B------:R-:W-:-:S13]  /*28d0*/  ISETP.GT.U32.AND P1, PT, R21, R136, PT ;  /* 0x000000881500720c */ /* 0x000fda0003f24070 */
[----:B------:R-:W-:-:S05]  /*28e0*/  @!P1 IMAD.IADD R136, R136, 0x1, -R133 ;  /* 0x0000000188889824 */ /* 0x000fca00078e0a85 */
[----:B------:R-:W-:Y:S01]  /*28f0*/  ISETP.GT.U32.AND P1, PT, R21, R136, PT ;  /* 0x000000881500720c */ /* 0x000fe20003f24070 */
[----:B--2---:R-:W-:-:S12]  /*2900*/  IMAD.WIDE R130, R3, 0x2, R130 ;  /* 0x0000000203827825 */ /* 0x004fd800078e0282 */
[----:B------:R-:W-:-:S05]  /*2910*/  @!P1 IADD3 R136, R136, -R133, RZ ;  /* 0x8000008588889210 */ /* 0x000fca0007ffe0ff */
[----:B------:R-:W-:Y:S01]  /*2920*/  @!P3 IMAD.MOV R136, RZ, RZ, -R136 ;  /* 0x000000ffff88b224 */ /* 0x000fe200078e0a88 */
[----:B------:R-:W-:-:S04]  /*2930*/  @!P4 LOP3.LUT R136, RZ, R11, RZ, 0x33, !PT ;  /* 0x0000000bff88c212 */ /* 0x000fc800078e33ff */
[----:B------:R-:W-:Y:S02]  /*2940*/  SHF.R.S32.HI R14, RZ, 0x1f, R136 ;  /* 0x0000001fff0e7819 */ /* 0x000fe40000011488 */
[----:B-1----:R-:W-:-:S04]  /*2950*/  IADD3 R13, P1, R136, R15, RZ ;  /* 0x0000000f880d7210 */ /* 0x002fc80007f3e0ff */
[----:B------:R-:W-:Y:S02]  /*2960*/  LEA.HI.X.SX32 R132, R15, R14, 0x1, P1 ;  /* 0x0000000e0f847211 */ /* 0x000fe400008f0eff */
[----:B------:R-:W-:Y:S02]  /*2970*/  ISETP.GE.AND P1, PT, R8, R23, PT ;  /* 0x000000170800720c */ /* 0x000fe40003f26270 */
[----:B------:R-:W-:-:S04]  /*2980*/  LEA R14, P3, R13, UR8, 0x2 ;  /* 0x000000080d0e7c11 */ /* 0x000fc8000f8610ff */
[----:B------:R-:W-:-:S07]  /*2990*/  LEA.HI.X R15, R13, UR9, R132, 0x2, P3 ;  /* 0x000000090d0f7c11 */ /* 0x000fce00098f1484 */
[----:B---34-:R-:W-:Y:S05]  /*29a0*/  @P1 BRA `(.L_x_172) ;  /* 0x0000000000781947 */ /* 0x018fea0003800000 */
[----:B------:R-:W-:-:S04]  /*29b0*/  SHF.L.U32 R138, R136, 0x3, RZ ;  /* 0x00000003888a7819 */ /* 0x000fc800000006ff */
[----:B------:R-:W-:-:S13]  /*29c0*/  ISETP.GE.AND P2, PT, R138, R7, PT ;  /* 0x000000078a00720c */ /* 0x000fda0003f46270 */
[----:B------:R-:W2:Y:S01]  /*29d0*/  @!P2 LDG.E R13, desc[UR36][R14.64] ;  /* 0x000000240e0da981 */ /* 0x000ea2000c1e1900 */
[----:B------:R-:W2:Y:S08]  /*29e0*/  @!P2 LDC R100, c[0x0][0x288] ;  /* 0x0000a200ff64ab82 */ /* 0x000eb00000000800 */
[----:B------:R-:W1:Y:S01]  /*29f0*/  @!P2 LDC.64 R132, c[0x0][0x248] ;  /* 0x00009200ff84ab82 */ /* 0x000e620000000a00 */
[----:B------:R-:W-:Y:S01]  /*2a00*/  UISETP.NE.AND UP0, UPT, UR5, URZ, UPT ;  /* 0x0000003f0500728c */ /* 0x000fe2000bf05270 */
[----:B--2---:R-:W-:-:S04]  /*2a10*/  @!P2 IMAD R13, R13, R100, RZ ;  /* 0x000000640d0da224 */ /* 0x004fc800078e02ff */
[----:B------:R-:W-:-:S04]  /*2a20*/  @!P2 IMAD R100, R13, 0x60, RZ ;  /* 0x000000600d64a824 */ /* 0x000fc800078e02ff */
[----:B------:R-:W-:-:S05]  /*2a30*/  @!P2 IMAD R100, R100, R11, R138 ;  /* 0x0000000b6464a224 */ /* 0x000fca00078e028a */
[----:B------:R-:W-:-:S04]  /*2a40*/  @!P2 IADD3 R13, P3, R9, R100, RZ ;  /* 0x00000064090da210 */ /* 0x000fc80007f7e0ff */
[----:B------:R-:W-:Y:S02]  /*2a50*/  @!P2 LEA.HI.X.SX32 R100, R100, R5, 0x1, P3 ;  /* 0x000000056464a211 */ /* 0x000fe400018f0eff */
[----:B-1----:R-:W-:-:S04]  /*2a60*/  @!P2 LEA R132, P3, R13, R132, 0x1 ;  /* 0x000000840d84a211 */ /* 0x002fc800078608ff */
[----:B------:R-:W-:Y:S02]  /*2a70*/  @!P2 LEA.HI.X R133, R13, R133, R100, 0x1, P3 ;  /* 0x000000850d85a211 */ /* 0x000fe400018f0c64 */
[----:B------:R-:W-:-:S06]  /*2a80*/  CS2R R100, SRZ ;  /* 0x0000000000647805 */ /* 0x000fcc000001ff00 */
[----:B------:R1:W5:Y:S01]  /*2a90*/  @!P2 LDG.E.64 R100, desc[UR36][R132.64] ;  /* 0x000000248464a981 */ /* 0x000362000c1e1b00 */
[----:B------:R-:W-:-:S13]  /*2aa0*/  PLOP3.LUT P2, PT, PT, PT, UP0, 0x80, 0x0 ;  /* 0x000000000000781c */ /* 0x000fda0003f4f008 */
[----:B-1----:R-:W-:Y:S05]  /*2ab0*/  @P2 BRA `(.L_x_172) ;  /* 0x0000000000342947 */ /* 0x002fea0003800000 */
[----:B------:R-:W-:-:S13]  /*2ac0*/  ISETP.NE.AND P5, PT, R28, RZ, PT ;  /* 0x000000ff1c00720c */ /* 0x000fda0003fa5270 */
[----:B------:R-:W2:Y:S01]  /*2ad0*/  @P5 LDG.E.64 R132, desc[UR36][R32.64] ;  /* 0x0000002420845981 */ /* 0x000ea2000c1e1b00 */
[----:B------:R-:W-:Y:S01]  /*2ae0*/  ISETP.GE.AND P3, PT, R138, R7, PT ;  /* 0x000000078a00720c */ /* 0x000fe20003f66270 */
[----:B-----5:R-:W-:Y:S01]  /*2af0*/  HFMA2.MMA R100, R100, 1, 1, R68 ;  /* 0x3c003c0064647835 */ /* 0x020fe20000000044 */
[----:B------:R-:W-:-:S11]  /*2b00*/  HADD2 R101, R101, R69 ;  /* 0x0000004565657230 */ /* 0x000fd60000000000 */
[----:B------:R-:W1:Y:S01]  /*2b10*/  @!P3 LDC.64 R134, c[0x0][0x248] ;  /* 0x00009200ff86bb82 */ /* 0x000e620000000a00 */
[----:B------:R-:W-:-:S04]  /*2b20*/  @!P3 IADD3 R13, P4, R10, R138, RZ ;  /* 0x0000008a0a0db210 */ /* 0x000fc80007f9e0ff */
[----:B------:R-:W-:Y:S02]  /*2b30*/  @!P3 LEA.HI.X.SX32 R138, R138, R6, 0x1, P4 ;  /* 0x000000068a8ab211 */ /* 0x000fe400020f0eff */
[----:B-1----:R-:W-:-:S04]  /*2b40*/  @!P3 LEA R134, P4, R13, R134, 0x1 ;  /* 0x000000860d86b211 */ /* 0x002fc800078808ff */
[----:B------:R-:W-:Y:S01]  /*2b50*/  @!P3 LEA.HI.X R135, R13, R135, R138, 0x1, P4 ;  /* 0x000000870d87b211 */ /* 0x000fe200020f0c8a */
[----:B--2---:R-:W-:Y:S01]  /*2b60*/  @P5 HFMA2.MMA R101, R101, R133, -RZ ;  /* 0x0000008565655235 */ /* 0x004fe200001000ff */
[----:B------:R-:W-:-:S06]  /*2b70*/  @P5 HMUL2 R100, R100, R132 ;  /* 0x0000008464645232 */ /* 0x000fcc0000000000 */
[----:B------:R1:W-:Y:S04]  /*2b80*/  @!P3 STG.E.64 desc[UR36][R134.64], R100 ;  /* 0x000000648600b986 */ /* 0x0003e8000c101b24 */
.L_x_172:
[----:B------:R-:W-:Y:S05]  /*2b90*/  BSYNC B1 ;  /* 0x0000000000017941 */ /* 0x000fea0003800000 */
.L_x_171:
[----:B------:R-:W-:Y:S04]  /*2ba0*/  BSSY B1, `(.L_x_173) ;  /* 0x0000020000017945 */ /* 0x000fe80003800000 */
[----:B------:R-:W-:Y:S05]  /*2bb0*/  @P1 BRA `(.L_x_174) ;  /* 0x0000000000781947 */ /* 0x000fea0003800000 */
[----:B------:R-:W-:-:S05]  /*2bc0*/  IMAD.IADD R13, R136, 0x1, R11 ;  /* 0x00000001880d7824 */ /* 0x000fca00078e020b */
[----:B------:R-:W-:-:S04]  /*2bd0*/  SHF.L.U32 R13, R13, 0x3, RZ ;  /* 0x000000030d0d7819 */ /* 0x000fc800000006ff */
[----:B------:R-:W-:-:S13]  /*2be0*/  ISETP.GE.AND P3, PT, R13, R7, PT ;  /* 0x000000070d00720c */ /* 0x000fda0003f66270 */
[----:B------:R-:W2:Y:S01]  /*2bf0*/  @!P3 LDG.E R102, desc[UR36][R14.64] ;  /* 0x000000240e66b981 */ /* 0x000ea2000c1e1900 */
[----:B------:R-:W2:Y:S08]  /*2c00*/  @!P3 LDC R103, c[0x0][0x288] ;  /* 0x0000a200ff67bb82 */ /* 0x000eb00000000800 */
[----:B------:R-:W3:Y:S01]  /*2c10*/  @!P3 LDC.64 R132, c[0x0][0x248] ;  /* 0x00009200ff84bb82 */ /* 0x000ee20000000a00 */
[----:B--2---:R-:W-:-:S04]  /*2c20*/  @!P3 IMAD R102, R102, R103, RZ ;  /* 0x000000676666b224 */ /* 0x004fc800078e02ff */
[----:B------:R-:W-:-:S04]  /*2c30*/  @!P3 IMAD R102, R102, 0x60, RZ ;  /* 0x000000606666b824 */ /* 0x000fc800078e02ff */
[----:B------:R-:W-:-:S05]  /*2c40*/  @!P3 IMAD R102, R102, R11, R13 ;  /* 0x0000000b6666b224 */ /* 0x000fca00078e020d */
[----:B-1----:R-:W-:-:S04]  /*2c50*/  @!P3 IADD3 R134, P2, R9, R102, RZ ;  /* 0x000000660986b210 */ /* 0x002fc80007f5e0ff */
[----:B------:R-:W-:Y:S02]  /*2c60*/  @!P3 LEA.HI.X.SX32 R102, R102, R5, 0x1, P2 ;  /* 0x000000056666b211 */ /* 0x000fe400010f0eff */
[----:B---3--:R-:W-:-:S04]  /*2c70*/  @!P3 LEA R132, P2, R134, R132, 0x1 ;  /* 0x000000848684b211 */ /* 0x008fc800078408ff */
[----:B------:R-:W-:Y:S02]  /*2c80*/  @!P3 LEA.HI.X R133, R134, R133, R102, 0x1, P2 ;  /* 0x000000858685b211 */ /* 0x000fe400010f0c66 */
[----:B------:R-:W-:-:S06]  /*2c90*/  CS2R R102, SRZ ;  /* 0x0000000000667805 */ /* 0x000fcc000001ff00 */
[----:B------:R2:W5:Y:S01]  /*2ca0*/  @!P3 LDG.E.64 R102, desc[UR36][R132.64] ;  /* 0x000000248466b981 */ /* 0x000562000c1e1b00 */
[----:B------:R-:W-:-:S06]  /*2cb0*/  UISETP.NE.AND UP0, UPT, UR5, URZ, UPT ;  /* 0x0000003f0500728c */ /* 0x000fcc000bf05270 */
[----:B------:R-:W-:-:S13]  /*2cc0*/  PLOP3.LUT P2, PT, PT, PT, UP0, 0x80, 0x0 ;  /* 0x000000000000781c */ /* 0x000fda0003f4f008 */
[----:B--2---:R-:W-:Y:S05]  /*2cd0*/  @P2 BRA `(.L_x_174) ;  /* 0x0000000000302947 */ /* 0x004fea0003800000 */
[----:B------:R-:W-:Y:S01]  /*2ce0*/  ISETP.NE.AND P5, PT, R28, RZ, PT ;  /* 0x000000ff1c00720c */ /* 0x000fe20003fa5270 */
[----:B------:R-:W1:-:S12]  /*2cf0*/  @!P3 LDC.64 R134, c[0x0][0x248] ;  /* 0x00009200ff86bb82 */ /* 0x000e580000000a00 */
[----:B------:R-:W2:Y:S01]  /*2d00*/  @P5 LDG.E.64 R132, desc[UR36][R130.64] ;  /* 0x0000002482845981 */ /* 0x000ea2000c1e1b00 */
[----:B-----5:R-:W-:Y:S01]  /*2d10*/  HFMA2.MMA R103, R103, 1, 1, R71 ;  /* 0x3c003c0067677835 */ /* 0x020fe20000000047 */
[----:B------:R-:W-:Y:S01]  /*2d20*/  @!P3 IADD3 R137, P4, R10, R13, RZ ;  /* 0x0000000d0a89b210 */ /* 0x000fe20007f9e0ff */
[----:B------:R-:W-:-:S03]  /*2d30*/  HADD2 R102, R102, R70 ;  /* 0x0000004666667230 */ /* 0x000fc60000000000 */
[----:B------:R-:W-:Y:S02]  /*2d40*/  @!P3 LEA.HI.X.SX32 R138, R13, R6, 0x1, P4 ;  /* 0x000000060d8ab211 */ /* 0x000fe400020f0eff */
[----:B-1----:R-:W-:-:S04]  /*2d50*/  @!P3 LEA R134, P4, R137, R134, 0x1 ;  /* 0x000000868986b211 */ /* 0x002fc800078808ff */
[----:B------:R-:W-:Y:S01]  /*2d60*/  @!P3 LEA.HI.X R135, R137, R135, R138, 0x1, P4 ;  /* 0x000000878987b211 */ /* 0x000fe200020f0c8a */
[----:B--2---:R-:W-:Y:S01]  /*2d70*/  @P5 HFMA2.MMA R103, R103, R133, -RZ ;  /* 0x0000008567675235 */ /* 0x004fe200001000ff */
[----:B------:R-:W-:-:S06]  /*2d80*/  @P5 HMUL2 R102, R102, R132 ;  /* 0x0000008466665232 */ /* 0x000fcc0000000000 */
[----:B------:R2:W-:Y:S04]  /*2d90*/  @!P3 STG.E.64 desc[UR36][R134.64], R102 ;  /* 0x000000668600b986 */ /* 0x0005e8000c101b24 */
.L_x_174:
[----:B------:R-:W-:Y:S05]  /*2da0*/  BSYNC B1 ;  /* 0x0000000000017941 */ /* 0x000fea0003800000 */
.L_x_173:
[----:B------:R-:W-:Y:S04]  /*2db0*/  BSSY B1, `(.L_x_175) ;  /* 0x0000020000017945 */ /* 0x000fe80003800000 */
[----:B------:R-:W-:Y:S05]  /*2dc0*/  @P1 BRA `(.L_x_176) ;  /* 0x0000000000781947 */ /* 0x000fea0003800000 */
[----:B------:R-:W-:-:S05]  /*2dd0*/  IMAD R13, R11, 0x2, R136 ;  /* 0x000000020b0d7824 */ /* 0x000fca00078e0288 */
[----:B------:R-:W-:-:S04]  /*2de0*/  SHF.L.U32 R13, R13, 0x3, RZ ;  /* 0x000000030d0d7819 */ /* 0x000fc800000006ff */
[----:B------:R-:W-:-:S13]  /*2df0*/  ISETP.GE.AND P3, PT, R13, R7, PT ;  /* 0x000000070d00720c */ /* 0x000fda0003f66270 */
[----:B------:R-:W3:Y:S01]  /*2e00*/  @!P3 LDG.E R104, desc[UR36][R14.64] ;  /* 0x000000240e68b981 */ /* 0x000ee2000c1e1900 */
[----:B------:R-:W3:Y:S08]  /*2e10*/  @!P3 LDC R105, c[0x0][0x288] ;  /* 0x0000a200ff69bb82 */ /* 0x000ef00000000800 */
[----:B------:R-:W4:Y:S01]  /*2e20*/  @!P3 LDC.64 R132, c[0x0][0x248] ;  /* 0x00009200ff84bb82 */ /* 0x000f220000000a00 */
[----:B---3--:R-:W-:-:S04]  /*2e30*/  @!P3 IMAD R104, R104, R105, RZ ;  /* 0x000000696868b224 */ /* 0x008fc800078e02ff */
[----:B------:R-:W-:-:S04]  /*2e40*/  @!P3 IMAD R104, R104, 0x60, RZ ;  /* 0x000000606868b824 */ /* 0x000fc800078e02ff */
[----:B------:R-:W-:-:S05]  /*2e50*/  @!P3 IMAD R104, R104, R11, R13 ;  /* 0x0000000b6868b224 */ /* 0x000fca00078e020d */
[----:B-12---:R-:W-:-:S04]  /*2e60*/  @!P3 IADD3 R134, P2, R9, R104, RZ ;  /* 0x000000680986b210 */ /* 0x006fc80007f5e0ff */
[----:B------:R-:W-:Y:S02]  /*2e70*/  @!P3 LEA.HI.X.SX32 R104, R104, R5, 0x1, P2 ;  /* 0x000000056868b211 */ /* 0x000fe400010f0eff */
[----:B----4-:R-:W-:-:S04]  /*2e80*/  @!P3 LEA R132, P2, R134, R132, 0x1 ;  /* 0x000000848684b211 */ /* 0x010fc800078408ff */
[----:B------:R-:W-:Y:S02]  /*2e90*/  @!P3 LEA.HI.X R133, R134, R133, R104, 0x1, P2 ;  /* 0x000000858685b211 */ /* 0x000fe400010f0c68 */
[----:B------:R-:W-:-:S06]  /*2ea0*/  CS2R R104, SRZ ;  /* 0x0000000000687805 */ /* 0x000fcc000001ff00 */
[----:B------:R3:W5:Y:S01]  /*2eb0*/  @!P3 LDG.E.64 R104, desc[UR36][R132.64] ;  /* 0x000000248468b981 */ /* 0x000762000c1e1b00 */
[----:B------:R-:W-:-:S06]  /*2ec0*/  UISETP.NE.AND UP0, UPT, UR5, URZ, UPT ;  /* 0x0000003f0500728c */ /* 0x000fcc000bf05270 */
[----:B------:R-:W-:-:S13]  /*2ed0*/  PLOP3.LUT P2, PT, PT, PT, UP0, 0x80, 0x0 ;  /* 0x000000000000781c */ /* 0x000fda0003f4f008 */
[----:B---3--:R-:W-:Y:S05]  /*2ee0*/  @P2 BRA `(.L_x_176) ;  /* 0x0000000000302947 */ /* 0x008fea0003800000 */
[----:B------:R-:W-:Y:S01]  /*2ef0*/  ISETP.NE.AND P5, PT, R28, RZ, PT ;  /* 0x000000ff1c00720c */ /* 0x000fe20003fa5270 */
[----:B------:R-:W1:-:S12]  /*2f00*/  @!P3 LDC.64 R134, c[0x0][0x248] ;  /* 0x00009200ff86bb82 */ /* 0x000e580000000a00 */
[----:B------:R-:W2:Y:S01]  /*2f10*/  @P5 LDG.E.64 R132, desc[UR36][R130.64+0x10] ;  /* 0x0000102482845981 */ /* 0x000ea2000c1e1b00 */
[----:B0----5:R-:W-:Y:S01]  /*2f20*/  HFMA2.MMA R105, R105, 1, 1, R73 ;  /* 0x3c003c0069697835 */ /* 0x021fe20000000049 */
        /* <DEDUP_REMOVED lines=8> */
.L_x_176:
[----:B------:R-:W-:Y:S05]  /*2fb0*/  BSYNC B1 ;  /* 0x0000000000017941 */ /* 0x000fea0003800000 */
.L_x_175:
[----:B------:R-:W-:Y:S04]  /*2fc0*/  BSSY B1, `(.L_x_177) ;  /* 0x0000021000017945 */ /* 0x000fe80003800000 */
[----:B------:R-:W-:Y:S05]  /*2fd0*/  @P1 BRA `(.L_x_178) ;  /* 0x00000000007c1947 */ /* 0x000fea0003800000 */
[----:B------:R-:W-:-:S04]  /*2fe0*/  IMAD R13, R11, 0x3, R136 ;  /* 0x000000030b0d7824 */ /* 0x000fc800078e0288 */
[----:B------:R-:W-:-:S05]  /*2ff0*/  IMAD.SHL.U32 R138, R13, 0x8, RZ ;  /* 0x000000080d8a7824 */ /* 0x000fca00078e00ff */
[----:B------:R-:W-:-:S13]  /*3000*/  ISETP.GE.AND P2, PT, R138, R7, PT ;  /* 0x000000078a00720c */ /* 0x000fda0003f46270 */
[----:B------:R-:W4:Y:S01]  /*3010*/  @!P2 LDG.E R13, desc[UR36][R14.64] ;  /* 0x000000240e0da981 */ /* 0x000f22000c1e1900 */
[----:B------:R-:W4:Y:S08]  /*3020*/  @!P2 LDC R106, c[0x0][0x288] ;  /* 0x0000a200ff6aab82 */ /* 0x000f300000000800 */
[----:B------:R-:W0:Y:S01]  /*3030*/  @!P2 LDC.64 R132, c[0x0][0x248] ;  /* 0x00009200ff84ab82 */ /* 0x000e220000000a00 */
[----:B------:R-:W-:Y:S01]  /*3040*/  UISETP.NE.AND UP0, UPT, UR5, URZ, UPT ;  /* 0x0000003f0500728c */ /* 0x000fe2000bf05270 */
[----:B----4-:R-:W-:-:S04]  /*3050*/  @!P2 IMAD R13, R13, R106, RZ ;  /* 0x0000006a0d0da224 */ /* 0x010fc800078e02ff */
[----:B------:R-:W-:-:S04]  /*3060*/  @!P2 IMAD R106, R13, 0x60, RZ ;  /* 0x000000600d6aa824 */ /* 0x000fc800078e02ff */
[----:B------:R-:W-:-:S05]  /*3070*/  @!P2 IMAD R106, R106, R11, R138 ;  /* 0x0000000b6a6aa224 */ /* 0x000fca00078e028a */
[----:B------:R-:W-:-:S04]  /*3080*/  @!P2 IADD3 R13, P3, R9, R106, RZ ;  /* 0x0000006a090da210 */ /* 0x000fc80007f7e0ff */
[----:B------:R-:W-:Y:S02]  /*3090*/  @!P2 LEA.HI.X.SX32 R106, R106, R5, 0x1, P3 ;  /* 0x000000056a6aa211 */ /* 0x000fe400018f0eff */
[----:B0-----:R-:W-:-:S04]  /*30a0*/  @!P2 LEA R132, P3, R13, R132, 0x1 ;  /* 0x000000840d84a211 */ /* 0x001fc800078608ff */
[----:B------:R-:W-:Y:S02]  /*30b0*/  @!P2 LEA.HI.X R133, R13, R133, R106, 0x1, P3 ;  /* 0x000000850d85a211 */ /* 0x000fe400018f0c6a */
[----:B------:R-:W-:-:S06]  /*30c0*/  CS2R R106, SRZ ;  /* 0x00000000006a7805 */ /* 0x000fcc000001ff00 */
[----:B------:R4:W5:Y:S01]  /*30d0*/  @!P2 LDG.E.64 R106, desc[UR36][R132.64] ;  /* 0x00000024846aa981 */ /* 0x000962000c1e1b00 */
[----:B------:R-:W-:-:S13]  /*30e0*/  PLOP3.LUT P2, PT, PT, PT, UP0, 0x80, 0x0 ;  /* 0x000000000000781c */ /* 0x000fda0003f4f008 */
[----:B----4-:R-:W-:Y:S05]  /*30f0*/  @P2 BRA `(.L_x_178) ;  /* 0x0000000000342947 */ /* 0x010fea0003800000 */
[----:B------:R-:W-:-:S13]  /*3100*/  ISETP.NE.AND P5, PT, R28, RZ, PT ;  /* 0x000000ff1c00720c */ /* 0x000fda0003fa5270 */
[----:B------:R-:W4:Y:S01]  /*3110*/  @P5 LDG.E.64 R132, desc[UR36][R130.64+0x20] ;  /* 0x0000202482845981 */ /* 0x000f22000c1e1b00 */
[----:B------:R-:W-:Y:S01]  /*3120*/  ISETP.GE.AND P3, PT, R138, R7, PT ;  /* 0x000000078a00720c */ /* 0x000fe20003f66270 */
[----:B-----5:R-:W-:Y:S01]  /*3130*/  HFMA2.MMA R107, R107, 1, 1, R75 ;  /* 0x3c003c006b6b7835 */ /* 0x020fe2000000004b */
[----:B------:R-:W-:-:S11]  /*3140*/  HADD2 R106, R106, R74 ;  /* 0x0000004a6a6a7230 */ /* 0x000fd60000000000 */
[----:B-123--:R-:W0:Y:S01]  /*3150*/  @!P3 LDC.64 R134, c[0x0][0x248] ;  /* 0x00009200ff86bb82 */ /* 0x00ee220000000a00 */
[----:B------:R-:W-:-:S04]  /*3160*/  @!P3 IADD3 R13, P4, R10, R138, RZ ;  /* 0x0000008a0a0db210 */ /* 0x000fc80007f9e0ff */
[----:B------:R-:W-:Y:S02]  /*3170*/  @!P3 LEA.HI.X.SX32 R138, R138, R6, 0x1, P4 ;  /* 0x000000068a8ab211 */ /* 0x000fe400020f0eff */
[----:B0-----:R-:W-:-:S04]  /*3180*/  @!P3 LEA R134, P4, R13, R134, 0x1 ;  /* 0x000000860d86b211 */ /* 0x001fc800078808ff */
[----:B------:R-:W-:Y:S01]  /*3190*/  @!P3 LEA.HI.X R135, R13, R135, R138, 0x1, P4 ;  /* 0x000000870d87b211 */ /* 0x000fe200020f0c8a */
[----:B----4-:R-:W-:Y:S01]  /*31a0*/  @P5 HFMA2.MMA R107, R107, R133, -RZ ;  /* 0x000000856b6b5235 */ /* 0x010fe200001000ff */
[----:B------:R-:W-:-:S06]  /*31b0*/  @P5 HMUL2 R106, R106, R132 ;  /* 0x000000846a6a5232 */ /* 0x000fcc0000000000 */
[----:B------:R4:W-:Y:S04]  /*31c0*/  @!P3 STG.E.64 desc[UR36][R134.64], R106 ;  /* 0x0000006a8600b986 */ /* 0x0009e8000c101b24 */
.L_x_178:
[----:B------:R-:W-:Y:S05]  /*31d0*/  BSYNC B1 ;  /* 0x0000000000017941 */ /* 0x000fea0003800000 */
.L_x_177:
[----:B------:R-:W-:Y:S04]  /*31e0*/  BSSY B1, `(.L_x_179) ;  /* 0x0000021000017945 */ /* 0x000fe80003800000 */
[----:B------:R-:W-:Y:S05]  /*31f0*/  @P1 BRA `(.L_x_180) ;  /* 0x00000000007c1947 */ /* 0x000fea0003800000 */
[----:B------:R-:W-:-:S05]  /*3200*/  LEA R13, R11, R136, 0x2 ;  /* 0x000000880b0d7211 */ /* 0x000fca00078e10ff */
[----:B------:R-:W-:-:S05]  /*3210*/  IMAD.SHL.U32 R138, R13, 0x8, RZ ;  /* 0x000000080d8a7824 */ /* 0x000fca00078e00ff */
[----:B------:R-:W-:-:S13]  /*3220*/  ISETP.GE.AND P2, PT, R138, R7, PT ;  /* 0x000000078a00720c */ /* 0x000fda0003f46270 */
[----:B------:R-:W2:Y:S01]  /*3230*/  @!P2 LDG.E R13, desc[UR36][R14.64] ;  /* 0x000000240e0da981 */ /* 0x000ea2000c1e1900 */
[----:B------:R-:W2:Y:S08]  /*3240*/  @!P2 LDC R108, c[0x0][0x288] ;  /* 0x0000a200ff6cab82 */ /* 0x000eb00000000800 */
[----:B------:R-:W0:Y:S01]  /*3250*/  @!P2 LDC.64 R132, c[0x0][0x248] ;  /* 0x00009200ff84ab82 */ /* 0x000e220000000a00 */
[----:B------:R-:W-:Y:S01]  /*3260*/  UISETP.NE.AND UP0, UPT, UR5, URZ, UPT ;  /* 0x0000003f0500728c */ /* 0x000fe2000bf05270 */
[----:B--2---:R-:W-:-:S04]  /*3270*/  @!P2 IMAD R13, R13, R108, RZ ;  /* 0x0000006c0d0da224 */ /* 0x004fc800078e02ff */
        /* <DEDUP_REMOVED lines=9> */
[----:B0-----:R-:W-:Y:S05]  /*3310*/  @P2 BRA `(.L_x_180) ;  /* 0x0000000000342947 */ /* 0x001fea0003800000 */
[----:B------:R-:W-:-:S13]  /*3320*/  ISETP.NE.AND P5, PT, R28, RZ, PT ;  /* 0x000000ff1c00720c */ /* 0x000fda0003fa5270 */
[----:B------:R-:W2:Y:S01]  /*3330*/  @P5 LDG.E.64 R132, desc[UR36][R130.64+0x30] ;  /* 0x0000302482845981 */ /* 0x000ea2000c1e1b00 */
[----:B------:R-:W-:Y:S01]  /*3340*/  ISETP.GE.AND P3, PT, R138, R7, PT ;  /* 0x000000078a00720c */ /* 0x000fe20003f66270 */
[----:B-----5:R-:W-:Y:S01]  /*3350*/  HFMA2.MMA R109, R109, 1, 1, R77 ;  /* 0x3c003c006d6d7835 */ /* 0x020fe2000000004d */
[----:B------:R-:W-:-:S11]  /*3360*/  HADD2 R108, R108, R76 ;  /* 0x0000004c6c6c7230 */ /* 0x000fd60000000000 */
[----:B-1-34-:R-:W0:Y:S01]  /*3370*/  @!P3 LDC.64 R134, c[0x0][0x248] ;  /* 0x00009200ff86bb82 */ /* 0x01ae220000000a00 */
[----:B------:R-:W-:-:S04]  /*3380*/  @!P3 IADD3 R13, P4, R10, R138, RZ ;  /* 0x0000008a0a0db210 */ /* 0x000fc80007f9e0ff */
[----:B------:R-:W-:Y:S02]  /*3390*/  @!P3 LEA.HI.X.SX32 R138, R138, R6, 0x1, P4 ;  /* 0x000000068a8ab211 */ /* 0x000fe400020f0eff */
[----:B0-----:R-:W-:-:S04]  /*33a0*/  @!P3 LEA R134, P4, R13, R134, 0x1 ;  /* 0x000000860d86b211 */ /* 0x001fc800078808ff */
[----:B------:R-:W-:Y:S01]  /*33b0*/  @!P3 LEA.HI.X R135, R13, R135, R138, 0x1, P4 ;  /* 0x000000870d87b211 */ /* 0x000fe200020f0c8a */
[----:B--2---:R-:W-:Y:S01]  /*33c0*/  @P5 HFMA2.MMA R109, R109, R133, -RZ ;  /* 0x000000856d6d5235 */ /* 0x004fe200001000ff */
[----:B------:R-:W-:-:S06]  /*33d0*/  @P5 HMUL2 R108, R108, R132 ;  /* 0x000000846c6c5232 */ /* 0x000fcc0000000000 */
[----:B------:R0:W-:Y:S04]  /*33e0*/  @!P3 STG.E.64 desc[UR36][R134.64], R108 ;  /* 0x0000006c8600b986 */ /* 0x0001e8000c101b24 */
.L_x_180:
[----:B------:R-:W-:Y:S05]  /*33f0*/  BSYNC B1 ;  /* 0x0000000000017941 */ /* 0x000fea0003800000 */
.L_x_179:
[----:B------:R-:W-:Y:S04]  /*3400*/  BSSY B1, `(.L_x_181) ;  /* 0x0000021000017945 */ /* 0x000fe80003800000 */
[----:B------:R-:W-:Y:S05]  /*3410*/  @P1 BRA `(.L_x_182) ;  /* 0x00000000007c1947 */ /* 0x000fea0003800000 */
[----:B------:R-:W-:-:S05]  /*3420*/  IMAD R13, R11, 0x5, R136 ;  /* 0x000000050b0d7824 */ /* 0x000fca00078e0288 */
[----:B------:R-:W-:-:S04]  /*3430*/  SHF.L.U32 R138, R13, 0x3, RZ ;  /* 0x000000030d8a7819 */ /* 0x000fc800000006ff */
        /* <DEDUP_REMOVED lines=29> */
.L_x_182:
[----:B------:R-:W-:Y:S05]  /*3610*/  BSYNC B1 ;  /* 0x0000000000017941 */ /* 0x000fea0003800000 */
.L_x_181:
[----:B------:R-:W-:Y:S04]  /*3620*/  BSSY B1, `(.L_x_183) ;  /* 0x0000021000017945 */ /* 0x000fe80003800000 */
[----:B------:R-:W-:Y:S05]  /*3630*/  @P1 BRA `(.L_x_184) ;  /* 0x00000000007c1947 */ /* 0x000fea0003800000 */
[----:B------:R-:W-:-:S04]  /*3640*/  IMAD R13, R11, 0x6, R136 ;  /* 0x000000060b0d7824 */ /* 0x000fc800078e0288 */
        /* <DEDUP_REMOVED lines=30> */
.L_x_184:
[----:B------:R-:W-:Y:S05]  /*3830*/  BSYNC B1 ;  /* 0x0000000000017941 */ /* 0x000fea0003800000 */
.L_x_183:
        /* <DEDUP_REMOVED lines=33> */
.L_x_186:
[----:B------:R-:W-:Y:S05]  /*3a50*/  BSYNC B1 ;  /* 0x0000000000017941 */ /* 0x000fea0003800000 */
.L_x_185:
        /* <DEDUP_REMOVED lines=33> */
.L_x_188:
[----:B------:R-:W-:Y:S05]  /*3c70*/  BSYNC B1 ;  /* 0x0000000000017941 */ /* 0x000fea0003800000 */
.L_x_187:
        /* <DEDUP_REMOVED lines=33> */
.L_x_190:
[----:B------:R-:W-:Y:S05]  /*3e90*/  BSYNC B1 ;  /* 0x0000000000017941 */ /* 0x000fea0003800000 */
.L_x_189:
        /* <DEDUP_REMOVED lines=33> */
.L_x_192:
[----:B------:R-:W-:Y:S05]  /*40b0*/  BSYNC B1 ;  /* 0x0000000000017941 */ /* 0x000fea0003800000 */
.L_x_191:
        /* <DEDUP_REMOVED lines=33> */
.L_x_194:
[----:B------:R-:W-:Y:S05]  /*42d0*/  BSYNC B1 ;  /* 0x0000000000017941 */ /* 0x000fea0003800000 */
.L_x_193:
        /* <DEDUP_REMOVED lines=33> */
.L_x_196:
[----:B------:R-:W-:Y:S05]  /*44f0*/  BSYNC B1 ;  /* 0x0000000000017941 */ /* 0x000fea0003800000 */
.L_x_195:
        /* <DEDUP_REMOVED lines=33> */
.L_x_198:
[----:B------:R-:W-:Y:S05]  /*4710*/  BSYNC B1 ;  /* 0x0000000000017941 */ /* 0x000fea0003800000 */
.L_x_197:
        /* <DEDUP_REMOVED lines=33> */
.L_x_200:
[----:B------:R-:W-:Y:S05]  /*4930*/  BSYNC B1 ;  /* 0x0000000000017941 */ /* 0x000fea0003800000 */
.L_x_199:
        /* <DEDUP_REMOVED lines=25> */
[----:B------:R-:W0:Y:S01]  /*4ad0*/  @!P3 LDC.64 R14, c[0x0][0x248] ;  /* 0x00009200ff0ebb82 */ /* 0x000e220000000a00 */
[----:B------:R-:W-:-:S04]  /*4ae0*/  @!P3 IADD3 R11, P4, R10, R136, RZ ;  /* 0x000000880a0bb210 */ /* 0x000fc80007f9e0ff */
[----:B------:R-:W-:Y:S02]  /*4af0*/  @!P3 LEA.HI.X.SX32 R132, R136, R6, 0x1, P4 ;  /* 0x000000068884b211 */ /* 0x000fe400020f0eff */
[----:B0-----:R-:W-:-:S04]  /*4b00*/  @!P3 LEA R14, P4, R11, R14, 0x1 ;  /* 0x0000000e0b0eb211 */ /* 0x001fc800078808ff */
[----:B------:R-:W-:Y:S01]  /*4b10*/  @!P3 LEA.HI.X R15, R11, R15, R132, 0x1, P4 ;  /* 0x0000000f0b0fb211 */ /* 0x000fe200020f0c84 */
[----:B--2---:R-:W-:Y:S01]  /*4b20*/  @P5 HFMA2.MMA R129, R129, R131, -RZ ;  /* 0x0000008381815235 */ /* 0x004fe200001000ff */
[----:B------:R-:W-:-:S06]  /*4b30*/  @P5 HMUL2 R128, R128, R130 ;  /* 0x0000008280805232 */ /* 0x000fcc0000000000 */
[----:B------:R0:W-:Y:S04]  /*4b40*/  @!P3 STG.E.64 desc[UR36][R14.64], R128 ;  /* 0x000000800e00b986 */ /* 0x0001e8000c101b24 */
.L_x_202:
[----:B------:R-:W-:Y:S05]  /*4b50*/  BSYNC B1 ;  /* 0x0000000000017941 */ /* 0x000fea0003800000 */
.L_x_201:
[----:B0----5:R-:W-:Y:S01]  /*4b60*/  HMUL2 R11, R36, R100 ;  /* 0x00000064240b7232 */ /* 0x021fe20000000000 */
[----:B------:R-:W-:Y:S01]  /*4b70*/  HFMA2.MMA R13, R37, R101, -RZ ;  /* 0x00000065250d7235 */ /* 0x000fe200001000ff */
[----:B------:R-:W-:Y:S01]  /*4b80*/  ISETP.NE.AND P0, PT, R12, RZ, P0 ;  /* 0x000000ff0c00720c */ /* 0x000fe20000705270 */
[----:B------:R-:W-:Y:S01]  /*4b90*/  UMOV UR4, 0xffffffff ;  /* 0xffffffff00047882 */ /* 0x000fe20000000000 */
[----:B------:R-:W-:Y:S02]  /*4ba0*/  LOP3.LUT R130, R18, 0x1, RZ, 0xc0, !PT ;  /* 0x0000000112827812 */ /* 0x000fe400078ec0ff */
[----:B------:R-:W-:-:S05]  /*4bb0*/  HFMA2.MMA R11, R38, R102, R11 ;  /* 0x00000066260b7235 */ /* 0x000fca000000000b */
[----:B------:R-:W-:-:S03]  /*4bc0*/  HFMA2 R13, R39, R103, R13 ;  /* 0x00000067270d7231 */ /* 0x000fc6000000000d */
[----:B------:R-:W-:Y:S01]  /*4bd0*/  HFMA2.MMA R11, R40, R104, R11 ;  /* 0x00000068280b7235 */ /* 0x000fe2000000000b */
[----:B------:R-:W-:-:S04]  /*4be0*/  HFMA2 R13, R41, R105, R13 ;  /* 0x00000069290d7231 */ /* 0x000fc8000000000d */
        /* <DEDUP_REMOVED lines=19> */
[----:B------:R-:W-:-:S08]  /*4d20*/  HFMA2.MMA R11, R54, R118, R11 ;  /* 0x00000076360b7235 */ /* 0x000fd0000000000b */
[----:B------:R-:W-:-:S08]  /*4d30*/  HFMA2.MMA R11, R56, R34, R11 ;  /* 0x00000022380b7235 */ /* 0x000fd0000000000b */
[----:B------:R-:W-:-:S08]  /*4d40*/  HFMA2.MMA R11, R58, R120, R11 ;  /* 0x000000783a0b7235 */ /* 0x000fd0000000000b */
[----:B------:R-:W-:-:S08]  /*4d50*/  HFMA2.MMA R11, R60, R122, R11 ;  /* 0x0000007a3c0b7235 */ /* 0x000fd0000000000b */
[----:B------:R-:W-:-:S08]  /*4d60*/  HFMA2.MMA R11, R62, R124, R11 ;  /* 0x0000007c3e0b7235 */ /* 0x000fd0000000000b */
[----:B------:R-:W-:-:S08]  /*4d70*/  HFMA2.MMA R11, R64, R126, R11 ;  /* 0x0000007e400b7235 */ /* 0x000fd0000000000b */
[----:B------:R-:W-:-:S10]  /*4d80*/  HFMA2.MMA R11, R66, R128, R11 ;  /* 0x00000080420b7235 */ /* 0x000fd4000000000b */
[----:B------:R-:W-:-:S05]  /*4d90*/  HADD2 R11, R11, R13 ;  /* 0x0000000d0b0b7230 */ /* 0x000fca0000000000 */
[--C-:B------:R-:W-:Y:S02]  /*4da0*/  HADD2.F32 R13, -RZ, R11.reuse.H0_H0 ;  /* 0x2000000bff0d7230 */ /* 0x100fe40000004100 */
[----:B------:R-:W-:-:S05]  /*4db0*/  HADD2.F32 R12, -RZ, R11.H1_H1 ;  /* 0x3000000bff0c7230 */ /* 0x000fca0000004100 */
[----:B------:R-:W-:Y:S01]  /*4dc0*/  FADD.FTZ R13, R13, R12 ;  /* 0x0000000c0d0d7221 */ /* 0x000fe20000010000 */
[----:B------:R-:W-:Y:S06]  /*4dd0*/  BRA.DIV UR4, `(.L_x_203) ;  /* 0x0000004204f87947 */ /* 0x000fec000b800000 */
[----:B------:R0:W0:Y:S02]  /*4de0*/  SHFL.BFLY PT, R14, R13, 0x1, 0x1f ;  /* 0x0c201f000d0e7f89 */ /* 0x00002400000e0000 */
.L_x_287:
[----:B------:R-:W-:Y:S01]  /*4df0*/  ISETP.EQ.U32.OR P1, PT, R130, 0x1, P1 ;  /* 0x000000018200780c */ /* 0x000fe20000f22470 */
[----:B0-----:R-:W-:Y:S01]  /*4e00*/  FADD.FTZ R14, R13, R14 ;  /* 0x0000000e0d0e7221 */ /* 0x001fe20000010000 */
[----:B------:R-:W-:Y:S03]  /*4e10*/  BSSY B1, `(.L_x_204) ;  /* 0x000001f000017945 */ /* 0x000fe60003800000 */
[----:B------:R-:W-:-:S08]  /*4e20*/  FMUL.FTZ R11, R14, UR10 ;  /* 0x0000000a0e0b7c20 */ /* 0x000fd00008410000 */
[----:B------:R-:W-:Y:S05]  /*4e30*/  @P1 BRA `(.L_x_205) ;  /* 0x0000000000701947 */ /* 0x000fea0003800000 */
[----:B------:R-:W0:Y:S01]  /*4e40*/  LDC.64 R12, c[0x0][0x2d8] ;  /* 0x0000b600ff0c7b82 */ /* 0x000e220000000a00 */
[----:B------:R-:W-:-:S04]  /*4e50*/  ISETP.NE.U32.AND P1, PT, RZ, UR12, PT ;  /* 0x0000000cff007c0c */ /* 0x000fc8000bf25070 */
[----:B------:R-:W-:-:S13]  /*4e60*/  ISETP.NE.AND.EX P3, PT, RZ, UR13, PT, P1 ;  /* 0x0000000dff007c0c */ /* 0x000fda000bf65310 */
[----:B------:R-:W5:Y:S01]  /*4e70*/  @P3 LDC R132, c[0x0][0x2d0] ;  /* 0x0000b400ff843b82 */ /* 0x000f620000000800 */
[----:B0-----:R-:W-:-:S07]  /*4e80*/  ISETP.NE.U32.AND P1, PT, R12, RZ, PT ;  /* 0x000000ff0c00720c */ /* 0x001fce0003f25070 */
[----:B------:R-:W0:Y:S01]  /*4e90*/  @P3 LDC.64 R14, c[0x0][0x2c8] ;  /* 0x0000b200ff0e3b82 */ /* 0x000e220000000a00 */
[----:B------:R-:W-:-:S13]  /*4ea0*/  ISETP.NE.AND.EX P1, PT, R13, RZ, PT, P1 ;  /* 0x000000ff0d00720c */ /* 0x000fda0003f25310 */
[----:B------:R-:W1:Y:S01]  /*4eb0*/  @P1 LDC.64 R12, c[0x0][0x2d8] ;  /* 0x0000b600ff0c1b82 */ /* 0x000e620000000a00 */
[----:B-----5:R-:W-:-:S05]  /*4ec0*/  @P3 IMAD R130, R19, R132, R17 ;  /* 0x0000008413823224 */ /* 0x020fca00078e0211 */
[----:B------:R-:W-:-:S05]  /*4ed0*/  @P3 IADD3 R131, R130, -0x1, RZ ;  /* 0xffffffff82833810 */ /* 0x000fca0007ffe0ff */
[----:B------:R-:W-:-:S04]  /*4ee0*/  @P3 IMAD R131, R131, R132, R8 ;  /* 0x0000008483833224 */ /* 0x000fc800078e0208 */
[----:B0-----:R-:W-:-:S06]  /*4ef0*/  @P3 IMAD.WIDE R14, R131, 0x2, R14 ;  /* 0x00000002830e3825 */ /* 0x001fcc00078e020e */
[----:B------:R-:W5:Y:S01]  /*4f00*/  @P3 LDG.E.U16 R14, desc[UR36][R14.64] ;  /* 0x000000240e0e3981 */ /* 0x000f62000c1e1500 */
[----:B-1----:R-:W-:-:S06]  /*4f10*/  @P1 IMAD.WIDE R12, R19, 0x2, R12 ;  /* 0x00000002130c1825 */ /* 0x002fcc00078e020c */
[----:B------:R-:W2:Y:S01]  /*4f20*/  @P1 LDG.E.U16 R12, desc[UR36][R12.64] ;  /* 0x000000240c0c1981 */ /* 0x000ea2000c1e1500 */
[C---:B------:R-:W-:Y:S02]  /*4f30*/  @P1 ISETP.GE.AND P4, PT, R8.reuse, R4, PT ;  /* 0x000000040800120c */ /* 0x040fe40003f86270 */
[----:B------:R-:W-:Y:S02]  /*4f40*/  @P1 IADD3 R131, R8, 0x1, -R17 ;  /* 0x0000000108831810 */ /* 0x000fe40007ffe811 */
[----:B------:R-:W-:-:S05]  /*4f50*/  @P1 SEL R130, R24, RZ, !P4 ;  /* 0x000000ff18821207 */ /* 0x000fca0006000000 */
[----:B------:R-:W-:Y:S01]  /*4f60*/  @P1 IMAD.IADD R131, R130, 0x1, R131 ;  /* 0x0000000182831824 */ /* 0x000fe200078e0283 */
[----:B------:R-:W-:-:S04]  /*4f70*/  IADD3 R133, R8, -R30, RZ ;  /* 0x8000001e08857210 */ /* 0x000fc80007ffe0ff */
[----:B------:R-:W-:Y:S01]  /*4f80*/  @P1 I2FP.F32.S32 R132, R131 ;  /* 0x0000008300841245 */ /* 0x000fe20000201400 */
[----:B-----5:R-:W-:-:S05]  /*4f90*/  @P3 HADD2.F32 R130, -RZ, R14.H0_H0 ;  /* 0x2000000eff823230 */ /* 0x020fca0000004100 */
[----:B------:R-:W-:Y:S01]  /*4fa0*/  @P3 FADD.FTZ R11, R11, R130 ;  /* 0x000000820b0b3221 */ /* 0x000fe20000010000 */
[----:B--2---:R-:W-:Y:S01]  /*4fb0*/  @P1 HADD2.F32 R131, -RZ, R12.H0_H0 ;  /* 0x2000000cff831230 */ /* 0x004fe20000004100 */
[----:B------:R-:W-:-:S04]  /*4fc0*/  LEA R12, R133, UR38, 0x2 ;  /* 0x00000026850c7c11 */ /* 0x000fc8000f8e10ff */
[----:B------:R-:W-:-:S05]  /*4fd0*/  @P1 FFMA.FTZ R11, R132, R131, R11 ;  /* 0x00000083840b1223 */ /* 0x000fca000001000b */
[----:B------:R0:W-:Y:S01]  /*4fe0*/  STS [R12], R11 ;  /* 0x0000000b0c007388 */ /* 0x0001e20000000800 */
[----:B------:R-:W-:-:S07]  /*4ff0*/  @!P0 FMNMX.FTZ R0, R0, R11, !PT ;  /* 0x0000000b00008209 */ /* 0x000fce0007810000 */
.L_x_205:
[----:B------:R-:W-:Y:S05]  /*5000*/  BSYNC B1 ;  /* 0x0000000000017941 */ /* 0x000fea0003800000 */
.L_x_204:
[----:B------:R-:W-:-:S05]  /*5010*/  VIADD R8, R8, 0x40 ;  /* 0x0000004008087836 */ /* 0x000fca0000000000 */
[----:B------:R-:W-:-:S13]  /*5020*/  ISETP.GE.AND P0, PT, R8, R31, PT ;  /* 0x0000001f0800720c */ /* 0x000fda0003f06270 */
[----:B------:R-:W-:Y:S05]  /*5030*/  @!P0 BRA `(.L_x_206) ;  /* 0xffffffd400dc8947 */ /* 0x000fea000383ffff */
.L_x_170:
[----:B------:R-:W-:Y:S05]  /*5040*/  BSYNC B0 ;  /* 0x0000000000007941 */ /* 0x000fea0003800000 */
.L_x_169:
[----:B------:R-:W-:-:S03]  /*5050*/  UMOV UR4, 0xffffffff ;  /* 0xffffffff00047882 */ /* 0x000fc60000000000 */
[----:B------:R-:W-:Y:S05]  /*5060*/  BRA.DIV UR4, `(.L_x_207) ;  /* 0x0000004204787947 */ /* 0x000fea000b800000 */
[----:B------:R-:W5:Y:S02]  /*5070*/  SHFL.BFLY PT, R14, R0, 0x10, 0x1f ;  /* 0x0e001f00000e7f89 */ /* 0x000f6400000e0000 */
[----:B-----5:R-:W-:-:S05]  /*5080*/  FMNMX.FTZ R13, R14, R0, !PT ;  /* 0x000000000e0d7209 */ /* 0x020fca0007810000 */
[----:B------:R-:W5:Y:S02]  /*5090*/  SHFL.BFLY PT, R14, R13, 0x8, 0x1f ;  /* 0x0d001f000d0e7f89 */ /* 0x000f6400000e0000 */
[----:B-----5:R-:W-:-:S05]  /*50a0*/  FMNMX.FTZ R3, R13, R14, !PT ;  /* 0x0000000e0d037209 */ /* 0x020fca0007810000 */
[----:B------:R-:W5:Y:S02]  /*50b0*/  SHFL.BFLY PT, R14, R3, 0x4, 0x1f ;  /* 0x0c801f00030e7f89 */ /* 0x000f6400000e0000 */
[----:B-----5:R-:W-:-:S05]  /*50c0*/  FMNMX.FTZ R4, R3, R14, !PT ;  /* 0x0000000e03047209 */ /* 0x020fca0007810000 */
[----:B------:R0:W0:Y:S02]  /*50d0*/  SHFL.BFLY PT, R14, R4, 0x2, 0x1f ;  /* 0x0c401f00040e7f89 */ /* 0x00002400000e0000 */
.L_x_293:
[----:B------:R-:W-:Y:S01]  /*50e0*/  SHF.R.S32.HI R3, RZ, 0x1f, R18 ;  /* 0x0000001fff037819 */ /* 0x000fe20000011412 */
[----:B------:R-:W-:Y:S05]  /*50f0*/  WARPSYNC.ALL ;  /* 0x0000000000007948 */ /* 0x000fea0003800000 */
[----:B-1----:R-:W-:Y:S02]  /*5100*/  LEA.HI R0, R3, R18, RZ, 0x5 ;  /* 0x0000001203007211 */ /* 0x002fe400078f28ff */
[----:B0-----:R-:W-:Y:S02]  /*5110*/  FMNMX.FTZ R9, R4, R14, !PT ;  /* 0x0000000e04097209 */ /* 0x001fe40007810000 */
[----:B------:R-:W-:-:S04]  /*5120*/  LOP3.LUT R5, R0, 0xffffffe0, RZ, 0xc0, !PT ;  /* 0xffffffe000057812 */ /* 0x000fc800078ec0ff */
[----:B------:R-:W-:-:S04]  /*5130*/  IADD3 R5, -R5, R18, RZ ;  /* 0x0000001205057210 */ /* 0x000fc80007ffe1ff */
[----:B------:R-:W-:-:S13]  /*5140*/  ISETP.NE.AND P0, PT, R5, RZ, PT ;  /* 0x000000ff0500720c */ /* 0x000fda0003f05270 */
[----:B------:R-:W0:Y:S01]  /*5150*/  @!P0 S2R R6, SR_CgaCtaId ;  /* 0x0000000000068919 */ /* 0x000e220000008800 */
[----:B------:R-:W-:Y:S02]  /*5160*/  @!P0 MOV R7, 0x400 ;  /* 0x0000040000078802 */ /* 0x000fe40000000f00 */
[----:B------:R-:W-:Y:S02]  /*5170*/  @!P0 SHF.R.S32.HI R0, RZ, 0x5, R0 ;  /* 0x00000005ff008819 */ /* 0x000fe40000011400 */
[----:B0-----:R-:W-:-:S05]  /*5180*/  @!P0 LEA R7, R6, R7, 0x18 ;  /* 0x0000000706078211 */ /* 0x001fca00078ec0ff */
[----:B------:R-:W-:-:S05]  /*5190*/  @!P0 IMAD R0, R0, 0x4, R7 ;  /* 0x0000000400008824 */ /* 0x000fca00078e0207 */
[----:B------:R0:W-:Y:S01]  /*51a0*/  @!P0 STS [R0], R9 ;  /* 0x0000000900008388 */ /* 0x0001e20000000800 */
[----:B------:R-:W-:Y:S01]  /*51b0*/  BAR.SYNC.DEFER_BLOCKING 0x0 ;  /* 0x0000000000007b1d */ /* 0x000fe20000010000 */
[----:B------:R-:W-:Y:S01]  /*51c0*/  ISETP.GT.AND P0, PT, R5, 0x3, PT ;  /* 0x000000030500780c */ /* 0x000fe20003f04270 */
[----:B------:R-:W-:Y:S01]  /*51d0*/  IMAD.MOV.U32 R6, RZ, RZ, RZ ;  /* 0x000000ffff067224 */ /* 0x000fe200078e00ff */
[----:B0-----:R-:W-:-:S03]  /*51e0*/  IADD3 R9, R18, R30, RZ ;  /* 0x0000001e12097210 */ /* 0x001fc60007ffe0ff */
[----:B------:R-:W-:Y:S01]  /*51f0*/  ULDC UR6, c[0x0][0x284] ;  /* 0x0000a10000067ab9 */ /* 0x000fe20000000800 */
[----:B------:R-:W-:Y:S01]  /*5200*/  ISETP.GE.AND P1, PT, R9, R17, PT ;  /* 0x000000110900720c */ /* 0x000fe20003f26270 */
[----:B------:R-:W-:Y:S01]  /*5210*/  ULDC.64 UR8, c[0x0][0x2b0] ;  /* 0x0000ac0000087ab9 */ /* 0x000fe20000000a00 */
[----:B------:R-:W-:Y:S01]  /*5220*/  ULDC.64 UR10, c[0x0][0x2b0] ;  /* 0x0000ac00000a7ab9 */ /* 0x000fe20000000a00 */
[----:B------:R-:W-:Y:S04]  /*5230*/  BSSY B0, `(.L_x_208) ;  /* 0x0000078000007945 */ /* 0x000fe80003800000 */
[----:B------:R-:W0:Y:S01]  /*5240*/  @!P0 S2R R7, SR_CgaCtaId ;  /* 0x0000000000078919 */ /* 0x000e220000008800 */
[----:B------:R-:W-:-:S04]  /*5250*/  @!P0 MOV R0, 0x400 ;  /* 0x0000040000008802 */ /* 0x000fc80000000f00 */
[----:B0-----:R-:W-:Y:S02]  /*5260*/  @!P0 LEA R4, R7, R0, 0x18 ;  /* 0x0000000007048211 */ /* 0x001fe400078ec0ff */
[----:B------:R-:W-:-:S03]  /*5270*/  MOV R0, 0xff7fffff ;  /* 0xff7fffff00007802 */ /* 0x000fc60000000f00 */
[----:B------:R-:W-:-:S05]  /*5280*/  @!P0 IMAD R5, R5, 0x4, R4 ;  /* 0x0000000405058824 */ /* 0x000fca00078e0204 */
[----:B------:R-:W0:Y:S04]  /*5290*/  @!P0 LDS R0, [R5] ;  /* 0x0000000005008984 */ /* 0x000e280000000800 */
[----:B0-----:R-:W0:Y:S02]  /*52a0*/  SHFL.BFLY PT, R7, R0, 0x2, 0x1f ;  /* 0x0c401f0000077f89 */ /* 0x001e2400000e0000 */
[----:B0-----:R-:W-:-:S05]  /*52b0*/  FMNMX.FTZ R7, R7, R0, !PT ;  /* 0x0000000007077209 */ /* 0x001fca0007810000 */
[----:B------:R-:W0:Y:S02]  /*52c0*/  SHFL.BFLY PT, R4, R7, 0x1, 0x1f ;  /* 0x0c201f0007047f89 */ /* 0x000e2400000e0000 */
[----:B0-----:R-:W-:-:S05]  /*52d0*/  FMNMX.FTZ R4, R7, R4, !PT ;  /* 0x0000000407047209 */ /* 0x001fca0007810000 */
[----:B------:R0:W1:Y:S01]  /*52e0*/  SHFL.IDX PT, R15, R4, RZ, 0x1f ;  /* 0x00001fff040f7589 */ /* 0x00006200000e0000 */
[----:B------:R-:W-:Y:S05]  /*52f0*/  @P1 BRA `(.L_x_209) ;  /* 0x0000000400ac1947 */ /* 0x000fea0003800000 */
[----:B------:R-:W-:Y:S01]  /*5300*/  LOP3.LUT R0, RZ, R30, RZ, 0x33, !PT ;  /* 0x0000001eff007212 */ /* 0x000fe200078e33ff */
[----:B------:R-:W-:Y:S01]  /*5310*/  BSSY B1, `(.L_x_210) ;  /* 0x0000025000017945 */ /* 0x000fe20003800000 */
[----:B------:R-:W-:Y:S01]  /*5320*/  HFMA2.MMA R6, -RZ, RZ, 0, 0 ;  /* 0x00000000ff067435 */ /* 0x000fe200000001ff */
[----:B------:R-:W-:Y:S01]  /*5330*/  IMAD.MOV.U32 R11, RZ, RZ, R9 ;  /* 0x000000ffff0b7224 */ /* 0x000fe200078e0009 */
[----:B------:R-:W-:-:S04]  /*5340*/  IADD3 R0, -R18, R17, R0 ;  /* 0x0000001112007210 */ /* 0x000fc80007ffe100 */
[----:B0-----:R-:W-:-:S04]  /*5350*/  LEA.HI R4, R0, 0x1, RZ, 0x19 ;  /* 0x0000000100047811 */ /* 0x001fc800078fc8ff */
[----:B------:R-:W-:-:S13]  /*5360*/  LOP3.LUT P0, R4, R4, 0x3, RZ, 0xc0, !PT ;  /* 0x0000000304047812 */ /* 0x000fda000780c0ff */
[----:B------:R-:W-:Y:S05]  /*5370*/  @!P0 BRA `(.L_x_211) ;  /* 0x0000000000788947 */ /* 0x000fea0003800000 */
[----:B------:R-:W-:Y:S01]  /*5380*/  ULDC.64 UR4, c[0x0][0x2b0] ;  /* 0x0000ac0000047ab9 */ /* 0x000fe20000000a00 */
[----:B------:R-:W-:Y:S01]  /*5390*/  MOV R7, R4 ;  /* 0x0000000400077202 */ /* 0x000fe20000000f00 */
[----:B------:R-:W-:Y:S01]  /*53a0*/  IMAD.MOV.U32 R6, RZ, RZ, RZ ;  /* 0x000000ffff067224 */ /* 0x000fe200078e00ff */
[----:B------:R-:W-:Y:S02]  /*53b0*/  ISETP.NE.U32.AND P0, PT, RZ, UR4, PT ;  /* 0x00000004ff007c0c */ /* 0x000fe4000bf05070 */
[----:B------:R-:W-:Y:S02]  /*53c0*/  MOV R11, R9 ;  /* 0x00000009000b7202 */ /* 0x000fe40000000f00 */
[----:B------:R-:W-:-:S13]  /*53d0*/  ISETP.NE.AND.EX P0, PT, RZ, UR5, PT, P0 ;  /* 0x00000005ff007c0c */ /* 0x000fda000bf05300 */
.L_x_215:
[----:B------:R-:W-:Y:S01]  /*53e0*/  VIADD R7, R7, 0xffffffff ;  /* 0xffffffff07077836 */ /* 0x000fe20000000000 */
[----:B0-----:R-:W-:Y:S01]  /*53f0*/  IADD3 R4, R11, -R30, RZ ;  /* 0x8000001e0b047210 */ /* 0x001fe20007ffe0ff */
[----:B------:R-:W-:Y:S03]  /*5400*/  BSSY B2, `(.L_x_212) ;  /* 0x0000011000027945 */ /* 0x000fe60003800000 */
[----:B------:R-:W-:Y:S02]  /*5410*/  ISETP.NE.AND P3, PT, R7, RZ, PT ;  /* 0x000000ff0700720c */ /* 0x000fe40003f65270 */
[----:B-1----:R-:W-:Y:S01]  /*5420*/  LEA R8, R4, UR38, 0x2 ;  /* 0x0000002604087c11 */ /* 0x002fe2000f8e10ff */
[----:B------:R-:W-:Y:S10]  /*5430*/  @!P0 BRA `(.L_x_213) ;  /* 0x0000000000248947 */ /* 0x000ff40003800000 */
[----:B------:R-:W-:Y:S01]  /*5440*/  IMAD R4, R2, UR6, RZ ;  /* 0x0000000602047c24 */ /* 0x000fe2000f8e02ff */
[----:B------:R-:W-:-:S04]  /*5450*/  SHF.R.S32.HI R5, RZ, 0x1f, R11 ;  /* 0x0000001fff057819 */ /* 0x000fc8000001140b */
[--C-:B------:R-:W-:Y:S02]  /*5460*/  SHF.R.S32.HI R10, RZ, 0x1f, R4.reuse ;  /* 0x0000001fff0a7819 */ /* 0x100fe40000011404 */
[----:B------:R-:W-:-:S04]  /*5470*/  IADD3 R4, P4, P5, R11, UR8, R4 ;  /* 0x000000080b047c10 */ /* 0x000fc8000fd9e004 */
[----:B------:R-:W-:-:S05]  /*5480*/  IADD3.X R5, R5, UR9, R10, P4, P5 ;  /* 0x0000000905057c10 */ /* 0x000fca000a7ea40a */
[----:B------:R-:W5:Y:S02]  /*5490*/  LDG.E.U8 R4, desc[UR36][R4.64] ;  /* 0x0000002404047981 */ /* 0x000f64000c1e1100 */
[----:B-----5:R-:W-:-:S13]  /*54a0*/  ISETP.NE.AND P4, PT, R4, RZ, PT ;  /* 0x000000ff0400720c */ /* 0x020fda0003f85270 */
[----:B------:R-:W-:Y:S01]  /*54b0*/  @P4 IMAD.MOV.U32 R13, RZ, RZ, RZ ;  /* 0x000000ffff0d4224 */ /* 0x000fe200078e00ff */
[----:B------:R-:W-:Y:S06]  /*54c0*/  @P4 BRA `(.L_x_214) ;  /* 0x0000000000104947 */ /* 0x000fec0003800000 */
.L_x_213:
[----:B------:R-:W1:Y:S02]  /*54d0*/  LDS R4, [R8] ;  /* 0x0000000008047984 */ /* 0x000e640000000800 */
[----:B-1----:R-:W-:-:S04]  /*54e0*/  FADD.FTZ R4, -R15, R4 ;  /* 0x000000040f047221 */ /* 0x002fc80000010100 */
[----:B------:R-:W-:-:S04]  /*54f0*/  FMUL.FTZ R4, R4, 1.4426950216293334961 ;  /* 0x3fb8aa3b04047820 */ /* 0x000fc80000410000 */
[----:B------:R0:W1:Y:S03]  /*5500*/  MUFU.EX2 R13, R4 ;  /* 0x00000004000d7308 */ /* 0x0000660000000800 */
.L_x_214:
[----:B------:R-:W-:Y:S05]  /*5510*/  BSYNC B2 ;  /* 0x0000000000027941 */ /* 0x000fea0003800000 */
.L_x_212:
[----:B-1----:R1:W-:Y:S01]  /*5520*/  STS [R8], R13 ;  /* 0x0000000d08007388 */ /* 0x0023e20000000800 */
[----:B------:R-:W-:Y:S01]  /*5530*/  FADD.FTZ R6, R13, R6 ;  /* 0x000000060d067221 */ /* 0x000fe20000010000 */
[----:B------:R-:W-:Y:S01]  /*5540*/  IADD3 R11, R11, 0x80, RZ ;  /* 0x000000800b0b7810 */ /* 0x000fe20007ffe0ff */
[----:B------:R-:W-:Y:S06]  /*5550*/  @P3 BRA `(.L_x_215) ;  /* 0xfffffffc00a03947 */ /* 0x000fec000383ffff */
.L_x_211:
[----:B------:R-:W-:Y:S05]  /*5560*/  BSYNC B1 ;  /* 0x0000000000017941 */ /* 0x000fea0003800000 */
.L_x_210:
[----:B------:R-:W-:-:S13]  /*5570*/  ISETP.GE.U32.AND P0, PT, R0, 0x180, PT ;  /* 0x000001800000780c */ /* 0x000fda0003f06070 */
[----:B------:R-:W-:Y:S05]  /*5580*/  @!P0 BRA `(.L_x_209) ;  /* 0x0000000400088947 */ /* 0x000fea0003800000 */
[----:B------:R-:W-:Y:S02]  /*5590*/  ULDC.64 UR4, c[0x0][0x2b0] ;  /* 0x0000ac0000047ab9 */ /* 0x000fe40000000a00 */
[----:B------:R-:W-:Y:S01]  /*55a0*/  ISETP.NE.U32.AND P0, PT, RZ, UR4, PT ;  /* 0x00000004ff007c0c */ /* 0x000fe2000bf05070 */
[----:B------:R-:W-:Y:S02]  /*55b0*/  ULDC UR4, c[0x0][0x284] ;  /* 0x0000a10000047ab9 */ /* 0x000fe40000000800 */
[----:B-1----:R-:W-:Y:S01]  /*55c0*/  IMAD R8, R2, UR4, RZ ;  /* 0x0000000402087c24 */ /* 0x002fe2000f8e02ff */
[----:B------:R-:W-:-:S04]  /*55d0*/  ISETP.NE.AND.EX P0, PT, RZ, UR5, PT, P0 ;  /* 0x00000005ff007c0c */ /* 0x000fc8000bf05300 */
[----:B------:R-:W-:-:S09]  /*55e0*/  SHF.R.S32.HI R10, RZ, 0x1f, R8 ;  /* 0x0000001fff0a7819 */ /* 0x000fd20000011408 */
.L_x_228:
[----:B------:R-:W-:Y:S01]  /*55f0*/  SHF.R.S32.HI R5, RZ, 0x1f, R11 ;  /* 0x0000001fff057819 */ /* 0x000fe2000001140b */
[C---:B0-----:R-:W-:Y:S01]  /*5600*/  IMAD.IADD R0, R11.reuse, 0x1, -R30 ;  /* 0x000000010b007824 */ /* 0x041fe200078e0a1e */
[C---:B0-----:R-:W-:Y:S01]  /*5610*/  IADD3 R4, P4, P5, R11.reuse, UR10, R8 ;  /* 0x0000000a0b047c10 */ /* 0x041fe2000fd9e008 */
[----:B------:R-:W-:Y:S01]  /*5620*/  BSSY B1, `(.L_x_216) ;  /* 0x000000e000017945 */ /* 0x000fe20003800000 */
[----:B------:R-:W-:Y:S02]  /*5630*/  IADD3 R11, R11, 0x200, RZ ;  /* 0x000002000b0b7810 */ /* 0x000fe40007ffe0ff */
[----:B------:R-:W-:Y:S02]  /*5640*/  IADD3.X R5, R5, UR11, R10, P4, P5 ;  /* 0x0000000b05057c10 */ /* 0x000fe4000a7ea40a */
[----:B------:R-:W-:Y:S02]  /*5650*/  ISETP.GE.AND P3, PT, R11, R17, PT ;  /* 0x000000110b00720c */ /* 0x000fe40003f66270 */
[----:B-1----:R-:W-:Y:S01]  /*5660*/  LEA R13, R0, UR38, 0x2 ;  /* 0x00000026000d7c11 */ /* 0x002fe2000f8e10ff */
[----:B------:R-:W-:Y:S10]  /*5670*/  @!P0 BRA `(.L_x_217) ;  /* 0x0000000000108947 */ /* 0x000ff40003800000 */
[----:B------:R-:W5:Y:S02]  /*5680*/  LDG.E.U8 R0, desc[UR36][R4.64] ;  /* 0x0000002404007981 */ /* 0x000f64000c1e1100 */
[----:B-----5:R-:W-:-:S13]  /*5690*/  ISETP.NE.AND P4, PT, R0, RZ, PT ;  /* 0x000000ff0000720c */ /* 0x020fda0003f85270 */
[----:B------:R-:W-:Y:S01]  /*56a0*/  @P4 IMAD.MOV.U32 R7, RZ, RZ, RZ ;  /* 0x000000ffff074224 */ /* 0x000fe200078e00ff */
[----:B------:R-:W-:Y:S06]  /*56b0*/  @P4 BRA `(.L_x_218) ;  /* 0x0000000000104947 */ /* 0x000fec0003800000 */
.L_x_217:
[----:B------:R-:W0:Y:S02]  /*56c0*/  LDS R0, [R13] ;  /* 0x000000000d007984 */ /* 0x000e240000000800 */
[----:B0-----:R-:W-:-:S04]  /*56d0*/  FADD.FTZ R0, -R15, R0 ;  /* 0x000000000f007221 */ /* 0x001fc80000010100 */
[----:B------:R-:W-:-:S04]  /*56e0*/  FMUL.FTZ R0, R0, 1.4426950216293334961 ;  /* 0x3fb8aa3b00007820 */ /* 0x000fc80000410000 */
[----:B------:R0:W1:Y:S03]  /*56f0*/  MUFU.EX2 R7, R0 ;  /* 0x0000000000077308 */ /* 0x0000660000000800 */
.L_x_218:
[----:B------:R-:W-:Y:S05]  /*5700*/  BSYNC B1 ;  /* 0x0000000000017941 */ /* 0x000fea0003800000 */
.L_x_216:
[----:B-1----:R1:W-:Y:S01]  /*5710*/  STS [R13], R7 ;  /* 0x000000070d007388 */ /* 0x0023e20000000800 */
[----:B------:R-:W-:Y:S01]  /*5720*/  BSSY B1, `(.L_x_219) ;  /* 0x000000b000017945 */ /* 0x000fe20003800000 */
[----:B------:R-:W-:-:S03]  /*5730*/  FADD.FTZ R19, R7, R6 ;  /* 0x0000000607137221 */ /* 0x000fc60000010000 */
[----:B------:R-:W-:Y:S05]  /*5740*/  @!P0 BRA `(.L_x_220) ;  /* 0x0000000000108947 */ /* 0x000fea0003800000 */
[----:B0-----:R-:W5:Y:S02]  /*5750*/  LDG.E.U8 R0, desc[UR36][R4.64+0x80] ;  /* 0x0000802404007981 */ /* 0x001f64000c1e1100 */
[----:B-----5:R-:W-:-:S13]  /*5760*/  ISETP.NE.AND P4, PT, R0, RZ, PT ;  /* 0x000000ff0000720c */ /* 0x020fda0003f85270 */
[----:B------:R-:W-:Y:S01]  /*5770*/  @P4 MOV R0, RZ ;  /* 0x000000ff00004202 */ /* 0x000fe20000000f00 */
[----:B------:R-:W-:Y:S06]  /*5780*/  @P4 BRA `(.L_x_221) ;  /* 0x0000000000104947 */ /* 0x000fec0003800000 */
.L_x_220:
[----:B0-----:R-:W0:Y:S02]  /*5790*/  LDS R0, [R13+0x200] ;  /* 0x000200000d007984 */ /* 0x001e240000000800 */
[----:B0-----:R-:W-:-:S04]  /*57a0*/  FADD.FTZ R0, -R15, R0 ;  /* 0x000000000f007221 */ /* 0x001fc80000010100 */
[----:B------:R-:W-:-:S06]  /*57b0*/  FMUL.FTZ R0, R0, 1.4426950216293334961 ;  /* 0x3fb8aa3b00007820 */ /* 0x000fcc0000410000 */
[----:B------:R-:W0:Y:S02]  /*57c0*/  MUFU.EX2 R0, R0 ;  /* 0x0000000000007308 */ /* 0x000e240000000800 */
.L_x_221:
[----:B------:R-:W-:Y:S05]  /*57d0*/  BSYNC B1 ;  /* 0x0000000000017941 */ /* 0x000fea0003800000 */
.L_x_219:
        /* <DEDUP_REMOVED lines=8> */
.L_x_223:
[----:B0-----:R-:W0:Y:S02]  /*5860*/  LDS R0, [R13+0x400] ;  /* 0x000400000d007984 */ /* 0x001e240000000800 */
[----:B0-----:R-:W-:-:S04]  /*5870*/  FADD.FTZ R0, -R15, R0 ;  /* 0x000000000f007221 */ /* 0x001fc80000010100 */
[----:B------:R-:W-:-:S06]  /*5880*/  FMUL.FTZ R0, R0, 1.4426950216293334961 ;  /* 0x3fb8aa3b00007820 */ /* 0x000fcc0000410000 */
[----:B------:R-:W0:Y:S02]  /*5890*/  MUFU.EX2 R0, R0 ;  /* 0x0000000000007308 */ /* 0x000e240000000800 */
.L_x_224:
[----:B------:R-:W-:Y:S05]  /*58a0*/  BSYNC B1 ;  /* 0x0000000000017941 */ /* 0x000fea0003800000 */
.L_x_222:
        /* <DEDUP_REMOVED lines=8> */
.L_x_226:
[----:B0-----:R-:W0:Y:S02]  /*5930*/  LDS R0, [R13+0x600] ;  /* 0x000600000d007984 */ /* 0x001e240000000800 */
[----:B0-----:R-:W-:-:S04]  /*5940*/  FADD.FTZ R0, -R15, R0 ;  /* 0x000000000f007221 */ /* 0x001fc80000010100 */
[----:B------:R-:W-:-:S06]  /*5950*/  FMUL.FTZ R0, R0, 1.4426950216293334961 ;  /* 0x3fb8aa3b00007820 */ /* 0x000fcc0000410000 */
[----:B------:R-:W0:Y:S02]  /*5960*/  MUFU.EX2 R0, R0 ;  /* 0x0000000000007308 */ /* 0x000e240000000800 */
.L_x_227:
[----:B------:R-:W-:Y:S05]  /*5970*/  BSYNC B1 ;  /* 0x0000000000017941 */ /* 0x000fea0003800000 */
.L_x_225:
[----:B0-----:R0:W-:Y:S01]  /*5980*/  STS [R13+0x600], R0 ;  /* 0x000600000d007388 */ /* 0x0011e20000000800 */
[----:B------:R-:W-:Y:S01]  /*5990*/  FADD.FTZ R6, R19, R0 ;  /* 0x0000000013067221 */ /* 0x000fe20000010000 */
[----:B------:R-:W-:Y:S06]  /*59a0*/  @!P3 BRA `(.L_x_228) ;  /* 0xfffffffc0010b947 */ /* 0x000fec000383ffff */
.L_x_209:
[----:B------:R-:W-:Y:S05]  /*59b0*/  BSYNC B0 ;  /* 0x0000000000007941 */ /* 0x000fea0003800000 */
.L_x_208:
[----:B------:R-:W5:Y:S01]  /*59c0*/  SHFL.BFLY PT, R5, R6, 0x10, 0x1f ;  /* 0x0e001f0006057f89 */ /* 0x000f6200000e0000 */
[----:B-1----:R-:W-:Y:S01]  /*59d0*/  LOP3.LUT P0, R8, R18, 0x1f, RZ, 0xc0, !PT ;  /* 0x0000001f12087812 */ /* 0x002fe2000780c0ff */
[----:B------:R-:W-:-:S03]  /*59e0*/  ULDC.U8 UR4, c[0x0][0x31c] ;  /* 0x0000c70000047ab9 */ /* 0x000fc60000000000 */
[----:B------:R-:W-:-:S09]  /*59f0*/  ISETP.GT.U32.AND P3, PT, R8, 0x3, PT ;  /* 0x000000030800780c */ /* 0x000fd20003f64070 */
[----:B0-----:R-:W0:Y:S04]  /*5a00*/  @!P0 S2R R13, SR_CgaCtaId ;  /* 0x00000000000d8919 */ /* 0x001e280000008800 */
[----:B------:R-:W1:Y:S01]  /*5a10*/  @!P3 S2R R15, SR_CgaCtaId ;  /* 0x00000000000fb919 */ /* 0x000e620000008800 */
[----:B-----5:R-:W-:Y:S01]  /*5a20*/  FADD.FTZ R5, R5, R6 ;  /* 0x0000000605057221 */ /* 0x020fe20000010000 */
[----:B------:R-:W-:-:S04]  /*5a30*/  @!P0 MOV R6, 0x400 ;  /* 0x0000040000068802 */ /* 0x000fc80000000f00 */
[----:B------:R-:W5:Y:S02]  /*5a40*/  SHFL.BFLY PT, R0, R5, 0x8, 0x1f ;  /* 0x0d001f0005007f89 */ /* 0x000f6400000e0000 */
[----:B-----5:R-:W-:Y:S01]  /*5a50*/  FADD.FTZ R0, R5, R0 ;  /* 0x0000000005007221 */ /* 0x020fe20000010000 */
[----:B------:R-:W-:-:S04]  /*5a60*/  @!P0 SHF.R.U32.HI R5, RZ, 0x3, R18 ;  /* 0x00000003ff058819 */ /* 0x000fc80000011612 */
[----:B------:R-:W5:Y:S01]  /*5a70*/  SHFL.BFLY PT, R7, R0, 0x4, 0x1f ;  /* 0x0c801f0000077f89 */ /* 0x000f6200000e0000 */
[----:B------:R-:W-:Y:S01]  /*5a80*/  @!P0 LOP3.LUT R5, R5, 0x1ffffffc, RZ, 0xc0, !PT ;  /* 0x1ffffffc05058812 */ /* 0x000fe200078ec0ff */
[----:B-----5:R-:W-:Y:S01]  /*5a90*/  FADD.FTZ R7, R0, R7 ;  /* 0x0000000700077221 */ /* 0x020fe20000010000 */
[----:B0-----:R-:W-:Y:S02]  /*5aa0*/  @!P0 LEA R0, R13, R6, 0x18 ;  /* 0x000000060d008211 */ /* 0x001fe400078ec0ff */
[----:B------:R-:W-:Y:S02]  /*5ab0*/  @!P3 MOV R6, 0x400 ;  /* 0x000004000006b802 */ /* 0x000fe40000000f00 */
[----:B------:R-:W0:Y:S01]  /*5ac0*/  SHFL.BFLY PT, R4, R7, 0x2, 0x1f ;  /* 0x0c401f0007047f89 */ /* 0x000e2200000e0000 */
[----:B------:R-:W-:Y:S01]  /*5ad0*/  @!P0 IMAD.IADD R0, R0, 0x1, R5 ;  /* 0x0000000100008824 */ /* 0x000fe200078e0205 */
[----:B-1----:R-:W-:-:S04]  /*5ae0*/  @!P3 LEA R15, R15, R6, 0x18 ;  /* 0x000000060f0fb211 */ /* 0x002fc800078ec0ff */
[----:B------:R-:W-:Y:S01]  /*5af0*/  @!P3 LEA R8, R8, R15, 0x2 ;  /* 0x0000000f0808b211 */ /* 0x000fe200078e10ff */
        /* <DEDUP_REMOVED lines=16> */
[----:B------:R-:W5:Y:S08]  /*5c00*/  LDC R5, c[0x0][0x318] ;  /* 0x0000c600ff057b82 */ /* 0x000f700000000800 */
[----:B------:R-:W5:Y:S08]  /*5c10*/  LDC R0, c[0x0][0x29c] ;  /* 0x0000a700ff007b82 */ /* 0x000f700000000800 */
[----:B------:R-:W2:Y:S01]  /*5c20*/  LDC R7, c[0x0][0x284] ;  /* 0x0000a100ff077b82 */ /* 0x000ea20000000800 */
[----:B-----5:R-:W-:-:S04]  /*5c30*/  IMAD R22, R22, R5, R0 ;  /* 0x0000000516167224 */ /* 0x020fc800078e0200 */
[----:B--2---:R-:W-:-:S05]  /*5c40*/  IMAD R4, R22, R7, RZ ;  /* 0x0000000716047224 */ /* 0x004fca00078e02ff */
[----:B------:R-:W-:-:S07]  /*5c50*/  SHF.R.S32.HI R5, RZ, 0x1f, R4 ;  /* 0x0000001fff057819 */ /* 0x000fce0000011404 */
.L_x_229:
[----:B------:R-:W-:Y:S01]  /*5c60*/  ULDC.64 UR6, c[0x0][0x310] ;  /* 0x0000c40000067ab9 */ /* 0x000fe20000000a00 */
[----:B------:R-:W-:Y:S01]  /*5c70*/  ULDC.64 UR8, c[0x0][0x310] ;  /* 0x0000c40000087ab9 */ /* 0x000fe20000000a00 */
[----:B------:R-:W-:Y:S04]  /*5c80*/  BSSY B0, `(.L_x_230) ;  /* 0x0000045000007945 */ /* 0x000fe80003800000 */
[----:B------:R-:W-:Y:S05]  /*5c90*/  @P1 BRA `(.L_x_231) ;  /* 0x00000004000c1947 */ /* 0x000fea0003800000 */
[----:B------:R-:W-:Y:S01]  /*5ca0*/  LOP3.LUT R0, RZ, R30, RZ, 0x33, !PT ;  /* 0x0000001eff007212 */ /* 0x000fe200078e33ff */
[----:B------:R-:W-:Y:S03]  /*5cb0*/  BSSY B1, `(.L_x_232) ;  /* 0x0000016000017945 */ /* 0x000fe60003800000 */
[----:B------:R-:W-:-:S04]  /*5cc0*/  IADD3 R12, -R18, R17, R0 ;  /* 0x00000011120c7210 */ /* 0x000fc80007ffe100 */
[----:B------:R-:W-:-:S04]  /*5cd0*/  LEA.HI R0, R12, 0x1, RZ, 0x19 ;  /* 0x000000010c007811 */ /* 0x000fc800078fc8ff */
[----:B------:R-:W-:-:S13]  /*5ce0*/  LOP3.LUT P1, R0, R0, 0x3, RZ, 0xc0, !PT ;  /* 0x0000000300007812 */ /* 0x000fda000782c0ff */
[----:B------:R-:W-:Y:S05]  /*5cf0*/  @!P1 BRA `(.L_x_233) ;  /* 0x0000000000449947 */ /* 0x000fea0003800000 */
.L_x_235:
[----:B0-----:R-:W-:Y:S02]  /*5d00*/  IMAD.IADD R10, R9, 0x1, -R30 ;  /* 0x00000001090a7824 */ /* 0x001fe400078e0a1e */
[----:B------:R-:W-:-:S03]  /*5d10*/  VIADD R0, R0, 0xffffffff ;  /* 0xffffffff00007836 */ /* 0x000fc60000000000 */
[C---:B-1----:R-:W-:Y:S02]  /*5d20*/  LEA R6, R10.reuse, UR38, 0x2 ;  /* 0x000000260a067c11 */ /* 0x042fe4000f8e10ff */
[----:B------:R-:W-:Y:S02]  /*5d30*/  LEA R7, R10, R27, 0x1 ;  /* 0x0000001b0a077211 */ /* 0x000fe400078e08ff */
[----:B------:R-:W-:Y:S02]  /*5d40*/  ISETP.NE.AND P3, PT, R0, RZ, PT ;  /* 0x000000ff0000720c */ /* 0x000fe40003f65270 */
[----:B------:R-:W1:Y:S02]  /*5d50*/  LDS R6, [R6] ;  /* 0x0000000006067984 */ /* 0x000e640000000800 */
[----:B-1----:R-:W-:-:S05]  /*5d60*/  FMUL.FTZ R11, R6, R13 ;  /* 0x0000000d060b7220 */ /* 0x002fca0000410000 */
[----:B------:R-:W-:-:S05]  /*5d70*/  F2FP.F16.F32.PACK_AB R8, RZ, R11 ;  /* 0x0000000bff08723e */ /* 0x000fca00000000ff */
[----:B------:R0:W-:Y:S01]  /*5d80*/  STS.U16 [R7], R8 ;  /* 0x0000000807007388 */ /* 0x0001e20000000400 */
[----:B------:R-:W-:Y:S05]  /*5d90*/  @!P0 BRA `(.L_x_234) ;  /* 0x0000000000148947 */ /* 0x000fea0003800000 */
[----:B0-----:R-:W-:-:S04]  /*5da0*/  IADD3 R7, P1, R9, R4, RZ ;  /* 0x0000000409077210 */ /* 0x001fc80007f3e0ff */
[----:B------:R-:W-:Y:S02]  /*5db0*/  LEA.HI.X.SX32 R8, R9, R5, 0x1, P1 ;  /* 0x0000000509087211 */ /* 0x000fe400008f0eff */
[----:B------:R-:W-:-:S04]  /*5dc0*/  LEA R6, P1, R7, UR6, 0x2 ;  /* 0x0000000607067c11 */ /* 0x000fc8000f8210ff */
[----:B------:R-:W-:-:S05]  /*5dd0*/  LEA.HI.X R7, R7, UR7, R8, 0x2, P1 ;  /* 0x0000000707077c11 */ /* 0x000fca00088f1408 */
[----:B------:R1:W-:Y:S04]  /*5de0*/  STG.E desc[UR36][R6.64], R11 ;  /* 0x0000000b06007986 */ /* 0x0003e8000c101924 */
.L_x_234:
[----:B------:R-:W-:Y:S01]  /*5df0*/  IADD3 R9, R9, 0x80, RZ ;  /* 0x0000008009097810 */ /* 0x000fe20007ffe0ff */
[----:B------:R-:W-:Y:S06]  /*5e00*/  @P3 BRA `(.L_x_235) ;  /* 0xfffffffc00bc3947 */ /* 0x000fec000383ffff */
.L_x_233:
[----:B------:R-:W-:Y:S05]  /*5e10*/  BSYNC B1 ;  /* 0x0000000000017941 */ /* 0x000fea0003800000 */
.L_x_232:
[----:B------:R-:W-:-:S13]  /*5e20*/  ISETP.GE.U32.AND P0, PT, R12, 0x180, PT ;  /* 0x000001800c00780c */ /* 0x000fda0003f06070 */
[----:B------:R-:W-:Y:S05]  /*5e30*/  @!P0 BRA `(.L_x_231) ;  /* 0x0000000000a48947 */ /* 0x000fea0003800000 */
[C---:B01----:R-:W-:Y:S01]  /*5e40*/  IMAD R7, R9.reuse, 0x2, R26 ;  /* 0x0000000209077824 */ /* 0x043fe200078e021a */
[C---:B------:R-:W-:Y:S02]  /*5e50*/  SHF.L.U32 R0, R30.reuse, 0x2, RZ ;  /* 0x000000021e007819 */ /* 0x040fe400000006ff */
[----:B------:R-:W-:Y:S01]  /*5e60*/  ISETP.NE.AND P1, PT, RZ, UR4, PT ;  /* 0x00000004ff007c0c */ /* 0x000fe2000bf25270 */
[----:B------:R-:W-:Y:S02]  /*5e70*/  IMAD R7, R30, -0x2, R7 ;  /* 0xfffffffe1e077824 */ /* 0x000fe400078e0207 */
[----:B------:R-:W-:-:S03]  /*5e80*/  IMAD R0, R9, 0x4, -R0 ;  /* 0x0000000409007824 */ /* 0x000fc600078e0a00 */
[----:B------:R-:W-:Y:S01]  /*5e90*/  IADD3 R8, R7, UR38, RZ ;  /* 0x0000002607087c10 */ /* 0x000fe2000fffe0ff */
[----:B------:R-:W-:-:S07]  /*5ea0*/  VIADD R0, R0, UR38 ;  /* 0x0000002600007c36 */ /* 0x000fce0008000000 */
.L_x_236:
[----:B------:R-:W0:Y:S01]  /*5eb0*/  LDS R6, [R0] ;  /* 0x0000000000067984 */ /* 0x000e220000000800 */
[----:B------:R-:W-:-:S04]  /*5ec0*/  IADD3 R10, P0, R9, R4, RZ ;  /* 0x00000004090a7210 */ /* 0x000fc80007f1e0ff */
[C---:B------:R-:W-:Y:S02]  /*5ed0*/  LEA.HI.X.SX32 R11, R9.reuse, R5, 0x1, P0 ;  /* 0x00000005090b7211 */ /* 0x040fe400000f0eff */
[----:B------:R-:W-:Y:S01]  /*5ee0*/  IADD3 R9, R9, 0x200, RZ ;  /* 0x0000020009097810 */ /* 0x000fe20007ffe0ff */
[----:B0-----:R-:W-:-:S05]  /*5ef0*/  FMUL.FTZ R15, R6, R13 ;  /* 0x0000000d060f7220 */ /* 0x001fca0000410000 */
        /* <DEDUP_REMOVED lines=27> */
[----:B0-----:R-:W-:Y:S01]  /*60b0*/  IMAD.MOV.U32 R8, RZ, RZ, R10 ;  /* 0x000000ffff087224 */ /* 0x001fe200078e000a */
[----:B------:R-:W-:Y:S06]  /*60c0*/  @!P0 BRA `(.L_x_236) ;  /* 0xfffffffc00788947 */ /* 0x000fec000383ffff */
.L_x_231:
[----:B------:R-:W-:Y:S05]  /*60d0*/  BSYNC B0 ;  /* 0x0000000000007941 */ /* 0x000fea0003800000 */
.L_x_230:
[----:B------:R-:W5:Y:S01]  /*60e0*/  S2R R21, SR_CTAID.X ;  /* 0x0000000000157919 */ /* 0x000f620000002500 */
[----:B------:R-:W-:Y:S01]  /*60f0*/  SHF.R.S32.HI R0, RZ, 0x1f, R23 ;  /* 0x0000001fff007819 */ /* 0x000fe20000011417 */
[----:B------:R-:W0:Y:S01]  /*6100*/  S2UR UR5, SR_CgaCtaId ;  /* 0x00000000000579c3 */ /* 0x000e220000008800 */
[-C--:B------:R-:W-:Y:S01]  /*6110*/  LEA.HI R3, R3, R18.reuse, RZ, 0x4 ;  /* 0x0000001203037211 */ /* 0x080fe200078f20ff */
[----:B------:R-:W-:Y:S01]  /*6120*/  ULDC UR4, c[0x0][0x288] ;  /* 0x0000a20000047ab9 */ /* 0x000fe20000000800 */
[----:B------:R-:W-:Y:S01]  /*6130*/  LEA.HI R0, R0, R23, RZ, 0x3 ;  /* 0x0000001700007211 */ /* 0x000fe200078f18ff */
[----:B------:R-:W-:Y:S01]  /*6140*/  ULDC UR6, c[0x0][0x284] ;  /* 0x0000a10000067ab9 */ /* 0x000fe20000000800 */
[----:B------:R-:W-:Y:S01]  /*6150*/  LOP3.LUT R5, R3, 0xfffffff0, RZ, 0xc0, !PT ;  /* 0xfffffff003057812 */ /* 0x000fe200078ec0ff */
[----:B------:R-:W-:Y:S01]  /*6160*/  IMAD.U32 R51, RZ, RZ, UR6 ;  /* 0x00000006ff337e24 */ /* 0x000fe2000f8e00ff */
[----:B------:R-:W-:Y:S01]  /*6170*/  LOP3.LUT R0, R0, 0xfffffff8, RZ, 0xc0, !PT ;  /* 0xfffffff800007812 */ /* 0x000fe200078ec0ff */
[----:B------:R-:W-:Y:S01]  /*6180*/  BSSY B0, `(.L_x_237) ;  /* 0x0000021000007945 */ /* 0x000fe20003800000 */
[----:B------:R-:W-:-:S02]  /*6190*/  IADD3 R38, -R5, R18, RZ ;  /* 0x0000001205267210 */ /* 0x000fc40007ffe1ff */
[----:B------:R-:W-:Y:S02]  /*61a0*/  CS2R R34, SRZ ;  /* 0x0000000000227805 */ /* 0x000fe4000001ff00 */
[----:B------:R-:W-:Y:S01]  /*61b0*/  SHF.R.S32.HI R31, RZ, 0x4, R3 ;  /* 0x00000004ff1f7819 */ /* 0x000fe20000011403 */
[----:B------:R-:W-:Y:S01]  /*61c0*/  IMAD.IADD R0, R23, 0x1, -R0 ;  /* 0x0000000117007824 */ /* 0x000fe200078e0a00 */
[C---:B------:R-:W-:Y:S02]  /*61d0*/  ISETP.GT.OR P1, PT, R38.reuse, 0xb, P2 ;  /* 0x0000000b2600780c */ /* 0x040fe40001724670 */
[----:B------:R-:W-:Y:S02]  /*61e0*/  CS2R R32, SRZ ;  /* 0x0000000000207805 */ /* 0x000fe4000001ff00 */
[----:B------:R-:W-:Y:S01]  /*61f0*/  MOV R52, UR4 ;  /* 0x0000000400347c02 */ /* 0x000fe20008000f00 */
[----:B------:R-:W-:Y:S01]  /*6200*/  UMOV UR4, 0x400 ;  /* 0x0000040000047882 */ /* 0x000fe20000000000 */
[----:B------:R-:W-:Y:S01]  /*6210*/  ISETP.NE.OR P3, PT, R31, R0, P1 ;  /* 0x000000001f00720c */ /* 0x000fe20000f65670 */
[----:B------:R-:W-:Y:S01]  /*6220*/  UIADD3 UR4, UR4, 0x120, URZ ;  /* 0x0000012004047890 */ /* 0x000fe2000fffe03f */
[----:B------:R-:W-:-:S02]  /*6230*/  SHF.L.U32 R20, R38, 0x3, RZ ;  /* 0x0000000326147819 */ /* 0x000fc400000006ff */
[----:B------:R-:W-:Y:S02]  /*6240*/  ISETP.NE.AND P0, PT, R31, R0, PT ;  /* 0x000000001f00720c */ /* 0x000fe40003f05270 */
[----:B------:R-:W-:Y:S01]  /*6250*/  ISETP.GT.AND P1, PT, R38, 0xb, PT ;  /* 0x0000000b2600780c */ /* 0x000fe20003f24270 */
[----:B0-----:R-:W-:Y:S01]  /*6260*/  ULEA UR4, UR5, UR4, 0x18 ;  /* 0x0000000405047291 */ /* 0x001fe2000f8ec03f */
[----:B------:R-:W-:Y:S02]  /*6270*/  IMAD R29, R29, R51, R20 ;  /* 0x000000331d1d7224 */ /* 0x000fe400078e0214 */
[----:B-----5:R-:W-:-:S03]  /*6280*/  IMAD R19, R2, R52, R21 ;  /* 0x0000003402137224 */ /* 0x020fc600078e0215 */
[----:B------:R-:W-:Y:S02]  /*6290*/  LEA R39, R38, UR4, 0x4 ;  /* 0x0000000426277c11 */ /* 0x000fe4000f8e20ff */
[----:B------:R-:W-:Y:S01]  /*62a0*/  SHF.R.S32.HI R40, RZ, 0x1f, R29 ;  /* 0x0000001fff287819 */ /* 0x000fe2000001141d */
[----:B------:R-:W-:-:S04]  /*62b0*/  IMAD R22, R19, 0x60, RZ ;  /* 0x0000006013167824 */ /* 0x000fc800078e02ff */
[----:B------:R-:W-:-:S05]  /*62c0*/  IMAD R22, R22, R51, R20 ;  /* 0x0000003316167224 */ /* 0x000fca00078e0214 */
[----:B------:R-:W-:Y:S01]  /*62d0*/  SHF.R.S32.HI R24, RZ, 0x1f, R22 ;  /* 0x0000001fff187819 */ /* 0x000fe20000011416 */
[----:B------:R-:W-:Y:S06]  /*62e0*/  @P3 BRA `(.L_x_238) ;  /* 0x0000000000283947 */ /* 0x000fec0003800000 */
[----:B------:R-:W-:Y:S01]  /*62f0*/  ULDC.64 UR4, c[0x0][0x240] ;  /* 0x0000900000047ab9 */ /* 0x000fe20000000a00 */
[----:B------:R-:W-:Y:S01]  /*6300*/  IMAD.MOV.U32 R35, RZ, RZ, RZ ;  /* 0x000000ffff237224 */ /* 0x000fe200078e00ff */
[----:B------:R-:W-:-:S04]  /*6310*/  ISETP.NE.U32.AND P3, PT, RZ, UR4, PT ;  /* 0x00000004ff007c0c */ /* 0x000fc8000bf65070 */
[----:B------:R-:W-:-:S13]  /*6320*/  ISETP.NE.AND.EX P3, PT, RZ, UR5, PT, P3 ;  /* 0x00000005ff007c0c */ /* 0x000fda000bf65330 */
[----:B------:R-:W-:Y:S05]  /*6330*/  @!P3 BRA `(.L_x_239) ;  /* 0x000000000010b947 */ /* 0x000fea0003800000 */
[----:B------:R-:W0:Y:S01]  /*6340*/  LDC.64 R32, c[0x0][0x240] ;  /* 0x00009000ff207b82 */ /* 0x000e220000000a00 */
[----:B------:R-:W-:-:S04]  /*6350*/  IMAD R3, R21, 0x60, R20 ;  /* 0x0000006015037824 */ /* 0x000fc800078e0214 */
[----:B0-----:R-:W-:-:S06]  /*6360*/  IMAD.WIDE R32, R3, 0x2, R32 ;  /* 0x0000000203207825 */ /* 0x001fcc00078e0220 */
[----:B------:R-:W5:Y:S02]  /*6370*/  LDG.E.128 R32, desc[UR36][R32.64] ;  /* 0x0000002420207981 */ /* 0x000f64000c1e1d00 */
.L_x_239:
[----:B-----5:R0:W-:Y:S02]  /*6380*/  STS.128 [R39], R32 ;  /* 0x0000002027007388 */ /* 0x0201e40000000c00 */
.L_x_238:
[----:B------:R-:W-:Y:S05]  /*6390*/  BSYNC B0 ;  /* 0x0000000000007941 */ /* 0x000fea0003800000 */
.L_x_237:
[----:B------:R-:W-:Y:S01]  /*63a0*/  BAR.SYNC.DEFER_BLOCKING 0x0 ;  /* 0x0000000000007b1d */ /* 0x000fe20000010000 */
[----:B------:R-:W-:Y:S01]  /*63b0*/  HFMA2.MMA R0, -RZ, RZ, 0, 0 ;  /* 0x00000000ff007435 */ /* 0x000fe200000001ff */
[----:B------:R-:W-:Y:S01]  /*63c0*/  CS2R R46, SRZ ;  /* 0x00000000002e7805 */ /* 0x000fe2000001ff00 */
[----:B------:R-:W-:Y:S01]  /*63d0*/  HFMA2.MMA R3, -RZ, RZ, 0, 0 ;  /* 0x00000000ff037435 */ /* 0x000fe200000001ff */
[----:B------:R-:W-:Y:S01]  /*63e0*/  IMAD.MOV.U32 R50, RZ, RZ, RZ ;  /* 0x000000ffff327224 */ /* 0x000fe200078e00ff */
[----:B------:R-:W-:Y:S01]  /*63f0*/  MOV R45, RZ ;  /* 0x000000ff002d7202 */ /* 0x000fe20000000f00 */
[----:B------:R-:W-:Y:S01]  /*6400*/  ULDC UR9, c[0x0][0x284] ;  /* 0x0000a10000097ab9 */ /* 0x000fe20000000800 */
[----:B------:R-:W-:Y:S01]  /*6410*/  ULDC UR8, c[0x0][0x288] ;  /* 0x0000a20000087ab9 */ /* 0x000fe20000000800 */
[----:B------:R-:W-:Y:S01]  /*6420*/  ULDC.64 UR6, c[0x0][0x258] ;  /* 0x0000960000067ab9 */ /* 0x000fe20000000a00 */
[----:B------:R-:W-:Y:S01]  /*6430*/  ULDC.64 UR10, c[0x0][0x250] ;  /* 0x00009400000a7ab9 */ /* 0x000fe20000000a00 */
[----:B------:R-:W-:Y:S01]  /*6440*/  BSSY B0, `(.L_x_240) ;  /* 0x00001ce000007945 */ /* 0x000fe20003800000 */
[----:B------:R-:W-:-:S02]  /*6450*/  IMAD.MOV.U32 R48, RZ, RZ, RZ ;  /* 0x000000ffff307224 */ /* 0x000fc400078e00ff */
[----:B------:R-:W-:Y:S01]  /*6460*/  IMAD.MOV.U32 R41, RZ, RZ, RZ ;  /* 0x000000ffff297224 */ /* 0x000fe200078e00ff */
        /* <DEDUP_REMOVED lines=8> */
[----:B------:R-:W-:-:S03]  /*64f0*/  IMAD R49, R31, 0x2, R27 ;  /* 0x000000021f317824 */ /* 0x000fc600078e021b */
[----:B------:R-:W-:-:S04]  /*6500*/  IADD3 R0, P3, R22, R5, RZ ;  /* 0x0000000516007210 */ /* 0x000fc80007f7e0ff */
[----:B------:R-:W-:Y:S02]  /*6510*/  LEA.HI.X.SX32 R5, R5, R24, 0x1, P3 ;  /* 0x0000001805057211 */ /* 0x000fe400018f0eff */
[----:B------:R-:W-:Y:S02]  /*6520*/  ISETP.GE.AND P3, PT, R44, R55, PT ;  /* 0x000000372c00720c */ /* 0x000fe40003f66270 */
[----:B------:R-:W-:-:S04]  /*6530*/  LEA R36, P4, R0, R54, 0x1 ;  /* 0x0000003600247211 */ /* 0x000fc800078808ff */
[----:B------:R-:W-:Y:S02]  /*6540*/  LEA.HI.X R37, R0, R53, R5, 0x1, P4 ;  /* 0x0000003500257211 */ /* 0x000fe400020f0c05 */
[----:B------:R-:W-:-:S05]  /*6550*/  MOV R0, RZ ;  /* 0x000000ff00007202 */ /* 0x000fca0000000f00 */
[----:B------:R-:W-:Y:S05]  /*6560*/  @P3 BRA `(.L_x_243) ;  /* 0x0000000800c43947 */ /* 0x000fea0003800000 */
[----:B------:R-:W-:Y:S01]  /*6570*/  IMAD.MOV R5, RZ, RZ, -R17 ;  /* 0x000000ffff057224 */ /* 0x000fe200078e0a11 */
[----:B------:R-:W-:Y:S01]  /*6580*/  LOP3.LUT R0, RZ, R51, RZ, 0x33, !PT ;  /* 0x00000033ff007212 */ /* 0x000fe200078e33ff */
[----:B------:R-:W5:Y:S01]  /*6590*/  LDC.64 R42, c[0x0][0x2e8] ;  /* 0x0000ba00ff2a7b82 */ /* 0x000f620000000a00 */
[----:B------:R-:W-:Y:S01]  /*65a0*/  IMAD R3, R16, R52, R21 ;  /* 0x0000003410037224 */ /* 0x000fe200078e0215 */
[----:B------:R-:W-:Y:S01]  /*65b0*/  BSSY B2, `(.L_x_244) ;  /* 0x0000043000027945 */ /* 0x000fe20003800000 */
[----:B------:R-:W-:Y:S01]  /*65c0*/  VIMNMX R5, R0, R5, !PT ;  /* 0x0000000500057248 */ /* 0x000fe20007fe0100 */
[----:B------:R-:W-:Y:S01]  /*65d0*/  HFMA2.MMA R48, -RZ, RZ, 0, 0 ;  /* 0x00000000ff307435 */ /* 0x000fe200000001ff */
[----:B------:R-:W-:Y:S01]  /*65e0*/  IADD3 R0, -R30, -0x2, -R31 ;  /* 0xfffffffe1e007810 */ /* 0x000fe20007ffe91f */
[----:B------:R-:W-:Y:S01]  /*65f0*/  IMAD R3, R3, 0x60, R20 ;  /* 0x0000006003037824 */ /* 0x000fe200078e0214 */
[----:B------:R-:W-:Y:S01]  /*6600*/  MOV R60, R44 ;  /* 0x0000002c003c7202 */ /* 0x000fe20000000f00 */
[----:B------:R-:W-:Y:S01]  /*6610*/  IMAD.MOV.U32 R41, RZ, RZ, RZ ;  /* 0x000000ffff297224 */ /* 0x000fe200078e00ff */
[----:B-1----:R-:W-:-:S02]  /*6620*/  IADD3 R6, R0, -R5, RZ ;  /* 0x8000000500067210 */ /* 0x002fc40007ffe0ff */
[----:B------:R-:W-:Y:S01]  /*6630*/  CS2R R46, SRZ ;  /* 0x00000000002e7805 */ /* 0x000fe2000001ff00 */
[----:B------:R-:W-:Y:S01]  /*6640*/  IMAD.MOV.U32 R45, RZ, RZ, RZ ;  /* 0x000000ffff2d7224 */ /* 0x000fe200078e00ff */
[----:B------:R-:W-:Y:S01]  /*6650*/  MOV R50, RZ ;  /* 0x000000ff00327202 */ /* 0x000fe20000000f00 */
[----:B------:R-:W-:Y:S01]  /*6660*/  IMAD.MOV.U32 R0, RZ, RZ, RZ ;  /* 0x000000ffff007224 */ /* 0x000fe200078e00ff */
[----:B------:R-:W-:Y:S01]  /*6670*/  LOP3.LUT P3, RZ, R6, 0x8, RZ, 0xc0, !PT ;  /* 0x0000000806ff7812 */ /* 0x000fe2000786c0ff */
[----:B-----5:R-:W-:-:S04]  /*6680*/  IMAD.WIDE R42, R3, 0x2, R42 ;  /* 0x00000002032a7825 */ /* 0x020fc800078e022a */
[----:B------:R-:W-:-:S08]  /*6690*/  IMAD.MOV.U32 R3, RZ, RZ, RZ ;  /* 0x000000ffff037224 */ /* 0x000fd000078e00ff */
        /* <DEDUP_REMOVED lines=8> */
[----:B------:R-:W-:-:S06]  /*6720*/  LEA.HI.X R5, R3, UR5, R0, 0x2, P2 ;  /* 0x0000000503057c11 */ /* 0x000fcc00090f1400 */
        /* <DEDUP_REMOVED lines=9> */
[----:B------:R-:W5:Y:S01]  /*67c0*/  LDG.E.128 R12, desc[UR36][R12.64] ;  /* 0x000000240c0c7981 */ /* 0x000f62000c1e1d00 */
[----:B------:R-:W-:-:S06]  /*67d0*/  UISETP.NE.AND UP0, UPT, UR4, URZ, UPT ;  /* 0x0000003f0400728c */ /* 0x000fcc000bf05270 */
[----:B------:R-:W-:Y:S01]  /*67e0*/  PLOP3.LUT P2, PT, PT, PT, UP0, 0x80, 0x0 ;  /* 0x000000000000781c */ /* 0x000fe20003f4f008 */
[----:B-1----:R-:W-:-:S12]  /*67f0*/  HADD2.F32 R0, -RZ, R0.H0_H0 ;  /* 0x20000000ff007230 */ /* 0x002fd80000004100 */
[----:B------:R-:W-:Y:S05]  /*6800*/  @P2 BRA `(.L_x_246) ;  /* 0x0000000000302947 */ /* 0x000fea0003800000 */
[----:B------:R-:W-:Y:S01]  /*6810*/  ISETP.NE.AND P5, PT, R28, RZ, PT ;  /* 0x000000ff1c00720c */ /* 0x000fe20003fa5270 */
        /* <DEDUP_REMOVED lines=11> */
.L_x_246:
[--C-:B-----5:R-:W-:Y:S01]  /*68d0*/  HADD2.F32 R3, -RZ, R12.reuse.H1_H1 ;  /* 0x3000000cff037230 */ /* 0x120fe20000004100 */
[----:B------:R-:W-:Y:S01]  /*68e0*/  IADD3 R60, R44, 0x8, RZ ;  /* 0x000000082c3c7810 */ /* 0x000fe20007ffe0ff */
[--C-:B------:R-:W-:Y:S02]  /*68f0*/  HADD2.F32 R5, -RZ, R13.reuse.H0_H0 ;  /* 0x2000000dff057230 */ /* 0x100fe40000004100 */
[----:B------:R-:W-:Y:S02]  /*6900*/  HADD2.F32 R7, -RZ, R13.H1_H1 ;  /* 0x3000000dff077230 */ /* 0x000fe40000004100 */
[C---:B------:R-:W-:Y:S01]  /*6910*/  FFMA.FTZ R46, R0.reuse, R3, RZ ;  /* 0x00000003002e7223 */ /* 0x040fe200000100ff */
[----:B------:R-:W-:Y:S02]  /*6920*/  HADD2.F32 R41, -RZ, R12.H0_H0 ;  /* 0x2000000cff297230 */ /* 0x000fe40000004100 */
[----:B------:R-:W-:Y:S01]  /*6930*/  FFMA.FTZ R3, R0, R5, RZ ;  /* 0x0000000500037223 */ /* 0x000fe200000100ff */
[----:B------:R-:W-:-:S02]  /*6940*/  HADD2.F32 R9, -RZ, R14.H0_H0 ;  /* 0x2000000eff097230 */ /* 0x000fc40000004100 */
[C---:B------:R-:W-:Y:S01]  /*6950*/  FFMA.FTZ R48, R0.reuse, R7, RZ ;  /* 0x0000000700307223 */ /* 0x040fe200000100ff */
[----:B------:R-:W-:Y:S02]  /*6960*/  HADD2.F32 R11, -RZ, R14.H1_H1 ;  /* 0x3000000eff0b7230 */ /* 0x000fe40000004100 */
[C---:B------:R-:W-:Y:S01]  /*6970*/  FFMA.FTZ R41, R0.reuse, R41, RZ ;  /* 0x0000002900297223 */ /* 0x040fe200000100ff */
[--C-:B-1----:R-:W-:Y:S02]  /*6980*/  HADD2.F32 R13, -RZ, R15.reuse.H0_H0 ;  /* 0x2000000fff0d7230 */ /* 0x102fe40000004100 */
[C---:B------:R-:W-:Y:S01]  /*6990*/  FFMA.FTZ R45, R0.reuse, R9, RZ ;  /* 0x00000009002d7223 */ /* 0x040fe200000100ff */
[----:B------:R-:W-:Y:S02]  /*69a0*/  HADD2.F32 R15, -RZ, R15.H1_H1 ;  /* 0x3000000fff0f7230 */ /* 0x000fe40000004100 */
[C---:B------:R-:W-:Y:S01]  /*69b0*/  FFMA.FTZ R50, R0.reuse, R11, RZ ;  /* 0x0000000b00327223 */ /* 0x040fe200000100ff */
[----:B------:R-:W-:-:S02]  /*69c0*/  FFMA.FTZ R47, R0, R13, RZ ;  /* 0x0000000d002f7223 */ /* 0x000fc400000100ff */
[----:B------:R-:W-:-:S07]  /*69d0*/  FFMA.FTZ R0, R0, R15, RZ ;  /* 0x0000000f00007223 */ /* 0x000fce00000100ff */
.L_x_245:
[----:B------:R-:W-:Y:S05]  /*69e0*/  BSYNC B2 ;  /* 0x0000000000027941 */ /* 0x000fea0003800000 */
.L_x_244:
[----:B------:R-:W-:-:S13]  /*69f0*/  LOP3.LUT P3, RZ, R6, 0xfffffff8, RZ, 0xc0, !PT ;  /* 0xfffffff806ff7812 */ /* 0x000fda000786c0ff */
[----:B------:R-:W-:Y:S05]  /*6a00*/  @!P3 BRA `(.L_x_243) ;  /* 0x00000004009cb947 */ /* 0x000fea0003800000 */
[----:B------:R-:W-:Y:S01]  /*6a10*/  ULDC UR4, c[0x0][0x29c] ;  /* 0x0000a70000047ab9 */ /* 0x000fe20000000800 */
[----:B------:R-:W-:Y:S01]  /*6a20*/  IMAD R63, R2, R51, RZ ;  /* 0x00000033023f7224 */ /* 0x000fe200078e02ff */
[----:B------:R-:W-:-:S06]  /*6a30*/  UISETP.NE.AND UP0, UPT, UR4, URZ, UPT ;  /* 0x0000003f0400728c */ /* 0x000fcc000bf05270 */
[----:B------:R-:W-:-:S13]  /*6a40*/  PLOP3.LUT P2, PT, PT, PT, UP0, 0x80, 0x0 ;  /* 0x000000000000781c */ /* 0x000fda0003f4f008 */
.L_x_249:
[----:B------:R-:W-:Y:S02]  /*6a50*/  SHF.R.S32.HI R4, RZ, 0x1f, R60 ;  /* 0x0000001fff047819 */ /* 0x000fe4000001143c */
[C---:B------:R-:W-:Y:S02]  /*6a60*/  IADD3 R5, P3, R63.reuse, R60, RZ ;  /* 0x0000003c3f057210 */ /* 0x040fe40007f7e0ff */
[----:B------:R-:W-:Y:S02]  /*6a70*/  ISETP.NE.AND P5, PT, R28, RZ, PT ;  /* 0x000000ff1c00720c */ /* 0x000fe40003fa5270 */
[----:B------:R-:W-:Y:S02]  /*6a80*/  LEA.HI.X.SX32 R4, R63, R4, 0x1, P3 ;  /* 0x000000043f047211 */ /* 0x000fe400018f0eff */
[----:B------:R-:W-:-:S04]  /*6a90*/  LEA R58, P3, R5, UR6, 0x2 ;  /* 0x00000006053a7c11 */ /* 0x000fc8000f8610ff */
[----:B------:R-:W-:-:S05]  /*6aa0*/  LEA.HI.X R59, R5, UR7, R4, 0x2, P3 ;  /* 0x00000007053b7c11 */ /* 0x000fca00098f1404 */
[----:B------:R-:W2:Y:S01]  /*6ab0*/  LDG.E R5, desc[UR36][R58.64] ;  /* 0x000000243a057981 */ /* 0x000ea2000c1e1900 */
[----:B------:R-:W-:Y:S01]  /*6ac0*/  IMAD.U32 R52, RZ, RZ, UR8 ;  /* 0x00000008ff347e24 */ /* 0x000fe2000f8e00ff */
[----:B------:R-:W-:Y:S01]  /*6ad0*/  MOV R51, UR9 ;  /* 0x0000000900337c02 */ /* 0x000fe20008000f00 */
[----:B------:R-:W-:Y:S01]  /*6ae0*/  IMAD R7, R60, 0x60, RZ ;  /* 0x000000603c077824 */ /* 0x000fe200078e02ff */
[----:B------:R-:W-:Y:S01]  /*6af0*/  MOV R53, UR11 ;  /* 0x0000000b00357c02 */ /* 0x000fe20008000f00 */
[----:B------:R-:W-:-:S03]  /*6b00*/  IMAD.U32 R54, RZ, RZ, UR10 ;  /* 0x0000000aff367e24 */ /* 0x000fc6000f8e00ff */
[----:B------:R-:W-:-:S04]  /*6b10*/  IADD3 R6, P4, R22, R7, RZ ;  /* 0x0000000716067210 */ /* 0x000fc80007f9e0ff */
[----:B------:R-:W-:Y:S02]  /*6b20*/  LEA.HI.X.SX32 R7, R7, R24, 0x1, P4 ;  /* 0x0000001807077211 */ /* 0x000fe400020f0eff */
[----:B------:R-:W-:-:S04]  /*6b30*/  LEA R56, P4, R6, R54, 0x1 ;  /* 0x0000003606387211 */ /* 0x000fc800078808ff */
[----:B------:R-:W-:Y:S01]  /*6b40*/  LEA.HI.X R57, R6, R53, R7, 0x1, P4 ;  /* 0x0000003506397211 */ /* 0x000fe200020f0c07 */
[----:B--2---:R-:W-:-:S04]  /*6b50*/  IMAD R5, R5, R52, RZ ;  /* 0x0000003405057224 */ /* 0x004fc800078e02ff */
[----:B------:R-:W-:-:S04]  /*6b60*/  IMAD R5, R5, R51, R60 ;  /* 0x0000003305057224 */ /* 0x000fc800078e023c */
[----:B------:R-:W-:-:S05]  /*6b70*/  IMAD R5, R5, 0x60, RZ ;  /* 0x0000006005057824 */ /* 0x000fca00078e02ff */
[----:B------:R-:W-:-:S04]  /*6b80*/  IADD3 R8, P3, R29, R5, RZ ;  /* 0x000000051d087210 */ /* 0x000fc80007f7e0ff */
[----:B------:R-:W-:Y:S02]  /*6b90*/  LEA.HI.X.SX32 R5, R5, R40, 0x1, P3 ;  /* 0x0000002805057211 */ /* 0x000fe400018f0eff */
[----:B------:R-:W-:-:S04]  /*6ba0*/  LEA R4, P3, R8, R54, 0x1 ;  /* 0x0000003608047211 */ /* 0x000fc800078608ff */
        /* <DEDUP_REMOVED lines=14> */
.L_x_247:
[----:B------:R2:W3:Y:S01]  /*6c90*/  LDG.E R59, desc[UR36][R58.64+0x20] ;  /* 0x000020243a3b7981 */ /* 0x0004e2000c1e1900 */
[----:B------:R-:W-:Y:S01]  /*6ca0*/  IMAD.MOV.U32 R9, RZ, RZ, 0x60 ;  /* 0x00000060ff097424 */ /* 0x000fe200078e00ff */
[----:B------:R-:W-:-:S05]  /*6cb0*/  IADD3 R12, R60, -R30, RZ ;  /* 0x8000001e3c0c7210 */ /* 0x000fca0007ffe0ff */
[----:B--2---:R-:W-:-:S05]  /*6cc0*/  IMAD R58, R12, 0x2, R27 ;  /* 0x000000020c3a7824 */ /* 0x004fca00078e021b */
[----:B------:R-:W2:Y:S01]  /*6cd0*/  LDS.U16 R12, [R58] ;  /* 0x000000003a0c7984 */ /* 0x000ea20000000400 */
[----:B---3--:R-:W-:-:S04]  /*6ce0*/  IMAD R8, R59, R52, RZ ;  /* 0x000000343b087224 */ /* 0x008fc800078e02ff */
[----:B------:R-:W-:-:S04]  /*6cf0*/  IMAD R8, R8, R51, R60 ;  /* 0x0000003308087224 */ /* 0x000fc800078e023c */
[----:B------:R-:W-:-:S05]  /*6d00*/  IMAD R8, R8, R9, 0x300 ;  /* 0x0000030008087424 */ /* 0x000fca00078e0209 */
[----:B------:R-:W-:-:S04]  /*6d10*/  IADD3 R9, P3, R29, R8, RZ ;  /* 0x000000081d097210 */ /* 0x000fc80007f7e0ff */
[----:B------:R-:W-:Y:S02]  /*6d20*/  LEA.HI.X.SX32 R10, R8, R40, 0x1, P3 ;  /* 0x00000028080a7211 */ /* 0x000fe400018f0eff */
[----:B------:R-:W-:-:S04]  /*6d30*/  LEA R8, P3, R9, R54, 0x1 ;  /* 0x0000003609087211 */ /* 0x000fc800078608ff */
[----:B------:R-:W-:-:S06]  /*6d40*/  LEA.HI.X R9, R9, R53, R10, 0x1, P3 ;  /* 0x0000003509097211 */ /* 0x000fcc00018f0c0a */
[----:B------:R-:W5:Y:S02]  /*6d50*/  LDG.E.128 R8, desc[UR36][R8.64] ;  /* 0x0000002408087981 */ /* 0x000f64000c1e1d00 */
[--C-:B-----5:R-:W-:Y:S02]  /*6d60*/  HADD2.F32 R13, -RZ, R4.reuse.H0_H0 ;  /* 0x20000004ff0d7230 */ /* 0x120fe40000004100 */
[----:B------:R-:W-:Y:S02]  /*6d70*/  HADD2.F32 R15, -RZ, R4.H1_H1 ;  /* 0x30000004ff0f7230 */ /* 0x000fe40000004100 */
[--C-:B------:R-:W-:Y:S02]  /*6d80*/  HADD2.F32 R14, -RZ, R6.reuse.H0_H0 ;  /* 0x20000006ff0e7230 */ /* 0x100fe40000004100 */
[----:B------:R-:W-:Y:S02]  /*6d90*/  HADD2.F32 R59, -RZ, R6.H1_H1 ;  /* 0x30000006ff3b7230 */ /* 0x000fe40000004100 */
[----:B-1----:R-:W-:-:S02]  /*6da0*/  HADD2.F32 R4, -RZ, R5.H0_H0 ;  /* 0x20000005ff047230 */ /* 0x002fc40000004100 */
[----:B------:R-:W-:Y:S02]  /*6db0*/  HADD2.F32 R6, -RZ, R7.H0_H0 ;  /* 0x20000007ff067230 */ /* 0x000fe40000004100 */
[----:B--2---:R-:W-:Y:S02]  /*6dc0*/  HADD2.F32 R12, -RZ, R12.H0_H0 ;  /* 0x2000000cff0c7230 */ /* 0x004fe40000004100 */
[----:B------:R-:W-:Y:S02]  /*6dd0*/  HADD2.F32 R5, -RZ, R5.H1_H1 ;  /* 0x30000005ff057230 */ /* 0x000fe40000004100 */
[----:B------:R-:W-:Y:S02]  /*6de0*/  HADD2.F32 R7, -RZ, R7.H1_H1 ;  /* 0x30000007ff077230 */ /* 0x000fe40000004100 */
        /* <DEDUP_REMOVED lines=20> */
.L_x_248:
[----:B------:R-:W2:Y:S01]  /*6f30*/  LDS.U16 R0, [R58+0x10] ;  /* 0x000010003a007984 */ /* 0x000ea20000000400 */
[----:B------:R-:W-:Y:S01]  /*6f40*/  IADD3 R60, R60, 0x10, RZ ;  /* 0x000000103c3c7810 */ /* 0x000fe20007ffe0ff */
[--C-:B------:R-:W-:Y:S02]  /*6f50*/  HADD2.F32 R3, -RZ, R8.reuse.H1_H1 ;  /* 0x30000008ff037230 */ /* 0x100fe40000004100 */
[--C-:B------:R-:W-:Y:S01]  /*6f60*/  HADD2.F32 R5, -RZ, R9.reuse.H0_H0 ;  /* 0x20000009ff057230 */ /* 0x100fe20000004100 */
[----:B------:R-:W-:Y:S01]  /*6f70*/  ISETP.GE.AND P3, PT, R60, R55, PT ;  /* 0x000000373c00720c */ /* 0x000fe20003f66270 */
[----:B------:R-:W-:Y:S02]  /*6f80*/  HADD2.F32 R41, -RZ, R8.H0_H0 ;  /* 0x20000008ff297230 */ /* 0x000fe40000004100 */
[----:B-1----:R-:W-:Y:S02]  /*6f90*/  HADD2.F32 R9, -RZ, R9.H1_H1 ;  /* 0x30000009ff097230 */ /* 0x002fe40000004100 */
[----:B------:R-:W-:-:S02]  /*6fa0*/  HADD2.F32 R45, -RZ, R10.H0_H0 ;  /* 0x2000000aff2d7230 */ /* 0x000fc40000004100 */
[----:B------:R-:W-:Y:S02]  /*6fb0*/  HADD2.F32 R7, -RZ, R10.H1_H1 ;  /* 0x3000000aff077230 */ /* 0x000fe40000004100 */
        /* <DEDUP_REMOVED lines=12> */
.L_x_243:
[----:B------:R-:W-:Y:S05]  /*7080*/  BSYNC B1 ;  /* 0x0000000000017941 */ /* 0x000fea0003800000 */
.L_x_242:
[----:B------:R-:W-:-:S13]  /*7090*/  ISETP.GE.AND P3, PT, R44, R23, PT ;  /* 0x000000172c00720c */ /* 0x000fda0003f66270 */
[----:B------:R-:W-:Y:S05]  /*70a0*/  @P3 BRA `(.L_x_241) ;  /* 0x00000010001c3947 */ /* 0x000fea0003800000 */
[----:B------:R-:W-:Y:S01]  /*70b0*/  IADD3 R5, -R31, -0x2, R17 ;  /* 0xfffffffe1f057810 */ /* 0x000fe20007ffe111 */
[----:B------:R-:W5:Y:S01]  /*70c0*/  LDC.64 R8, c[0x0][0x2e8] ;  /* 0x0000ba00ff087b82 */ /* 0x000f620000000a00 */
[----:B------:R-:W-:Y:S03]  /*70d0*/  BSSY B1, `(.L_x_250) ;  /* 0x0000054000017945 */ /* 0x000fe60003800000 */
[----:B------:R-:W-:Y:S02]  /*70e0*/  IMAD.IADD R12, R5, 0x1, -R30 ;  /* 0x00000001050c7824 */ /* 0x000fe400078e0a1e */
[----:B------:R-:W-:-:S03]  /*70f0*/  IMAD R5, R16, R52, R21 ;  /* 0x0000003410057224 */ /* 0x000fc600078e0215 */
[----:B------:R-:W-:Y:S01]  /*7100*/  LOP3.LUT P3, RZ, R12, 0x8, RZ, 0xc0, !PT ;  /* 0x000000080cff7812 */ /* 0x000fe2000786c0ff */
[----:B------:R-:W-:-:S04]  /*7110*/  IMAD R5, R5, 0x60, R20 ;  /* 0x0000006005057824 */ /* 0x000fc800078e0214 */
[----:B-----5:R-:W-:-:S08]  /*7120*/  IMAD.WIDE R8, R5, 0x2, R8 ;  /* 0x0000000205087825 */ /* 0x020fd000078e0208 */
[----:B------:R-:W-:Y:S05]  /*7130*/  @P3 BRA `(.L_x_251) ;  /* 0x0000000400343947 */ /* 0x000fea0003800000 */
[----:B------:R-:W-:Y:S01]  /*7140*/  ISETP.GE.AND P3, PT, R44, R51, PT ;  /* 0x000000332c00720c */ /* 0x000fe20003f66270 */
[----:B------:R-:W-:-:S12]  /*7150*/  BSSY B2, `(.L_x_252) ;  /* 0x000004a000027945 */ /* 0x000fd80003800000 */
[----:B------:R-:W-:Y:S05]  /*7160*/  @!P3 BRA `(.L_x_253) ;  /* 0x000000040020b947 */ /* 0x000fea0003800000 */
[----:B-1----:R-:W-:Y:S01]  /*7170*/  IABS R7, R51 ;  /* 0x0000003300077213 */ /* 0x002fe20000000000 */
[----:B------:R-:W-:Y:S01]  /*7180*/  ULDC.64 UR4, c[0x0][0x258] ;  /* 0x0000960000047ab9 */ /* 0x000fe20000000a00 */
[----:B------:R-:W-:Y:S01]  /*7190*/  IABS R13, R44 ;  /* 0x0000002c000d7213 */ /* 0x000fe20000000000 */
[----:B------:R-:W1:Y:S01]  /*71a0*/  LDS.U16 R49, [R49] ;  /* 0x0000000031317984 */ /* 0x000e620000000400 */
[----:B------:R-:W0:Y:S01]  /*71b0*/  I2F.RP R6, R7 ;  /* 0x0000000700067306 */ /* 0x000e220000209400 */
[----:B------:R-:W-:Y:S02]  /*71c0*/  ISETP.GE.AND P3, PT, R44, RZ, PT ;  /* 0x000000ff2c00720c */ /* 0x000fe40003f66270 */
[----:B------:R-:W-:-:S05]  /*71d0*/  ISETP.NE.AND P4, PT, R51, RZ, PT ;  /* 0x000000ff3300720c */ /* 0x000fca0003f85270 */
[----:B0-----:R-:W0:Y:S02]  /*71e0*/  MUFU.RCP R6, R6 ;  /* 0x0000000600067308 */ /* 0x001e240000001000 */
[----:B0-----:R-:W-:-:S06]  /*71f0*/  IADD3 R10, R6, 0xffffffe, RZ ;  /* 0x0ffffffe060a7810 */ /* 0x001fcc0007ffe0ff */
[----:B------:R-:W0:Y:S02]  /*7200*/  F2I.FTZ.U32.TRUNC.NTZ R5, R10 ;  /* 0x0000000a00057305 */ /* 0x000e24000021f000 */
[----:B0-----:R-:W-:-:S04]  /*7210*/  IMAD.MOV R4, RZ, RZ, -R5 ;  /* 0x000000ffff047224 */ /* 0x001fc800078e0a05 */
[----:B------:R-:W-:Y:S01]  /*7220*/  IMAD R11, R4, R7, RZ ;  /* 0x00000007040b7224 */ /* 0x000fe200078e02ff */
[----:B------:R-:W-:-:S05]  /*7230*/  MOV R4, RZ ;  /* 0x000000ff00047202 */ /* 0x000fca0000000f00 */
[----:B------:R-:W-:-:S04]  /*7240*/  IMAD.HI.U32 R4, R5, R11, R4 ;  /* 0x0000000b05047227 */ /* 0x000fc800078e0004 */
[----:B------:R-:W-:-:S04]  /*7250*/  IMAD.MOV.U32 R5, RZ, RZ, R13 ;  /* 0x000000ffff057224 */ /* 0x000fc800078e000d */
[----:B------:R-:W-:-:S05]  /*7260*/  IMAD.HI.U32 R4, R4, R5, RZ ;  /* 0x0000000504047227 */ /* 0x000fca00078e00ff */
[----:B------:R-:W-:-:S05]  /*7270*/  IADD3 R4, -R4, RZ, RZ ;  /* 0x000000ff04047210 */ /* 0x000fca0007ffe1ff */
[----:B------:R-:W-:-:S05]  /*7280*/  IMAD R4, R7, R4, R5 ;  /* 0x0000000407047224 */ /* 0x000fca00078e0205 */
[----:B------:R-:W-:-:S13]  /*7290*/  ISETP.GT.U32.AND P2, PT, R7, R4, PT ;  /* 0x000000040700720c */ /* 0x000fda0003f44070 */
[----:B------:R-:W-:-:S05]  /*72a0*/  @!P2 IMAD.IADD R4, R4, 0x1, -R7 ;  /* 0x000000010404a824 */ /* 0x000fca00078e0a07 */
        /* <DEDUP_REMOVED lines=20> */
[----:B------:R-:W-:Y:S01]  /*73f0*/  UISETP.NE.AND UP0, UPT, UR4, URZ, UPT ;  /* 0x0000003f0400728c */ /* 0x000fe2000bf05270 */
[----:B-1----:R-:W-:-:S05]  /*7400*/  HADD2.F32 R10, -RZ, R49.H0_H0 ;  /* 0x20000031ff0a7230 */ /* 0x002fca0000004100 */
[----:B------:R-:W-:-:S13]  /*7410*/  PLOP3.LUT P2, PT, PT, PT, UP0, 0x80, 0x0 ;  /* 0x000000000000781c */ /* 0x000fda0003f4f008 */
[----:B------:R-:W-:Y:S05]  /*7420*/  @P2 BRA `(.L_x_254) ;  /* 0x0000000000302947 */ /* 0x000fea0003800000 */
[----:B------:R-:W-:Y:S01]  /*7430*/  ISETP.NE.AND P5, PT, R28, RZ, PT ;  /* 0x000000ff1c00720c */ /* 0x000fe20003fa5270 */
[----:B------:R-:W0:-:S12]  /*7440*/  LDS.128 R56, [R39] ;  /* 0x0000000027387984 */ /* 0x000e180000000c00 */
        /* <DEDUP_REMOVED lines=10> */
.L_x_254:
[--C-:B-----5:R-:W-:Y:S02]  /*74f0*/  HADD2.F32 R11, -RZ, R4.reuse.H0_H0 ;  /* 0x20000004ff0b7230 */ /* 0x120fe40000004100 */
[----:B------:R-:W-:Y:S02]  /*7500*/  HADD2.F32 R13, -RZ, R4.H1_H1 ;  /* 0x30000004ff0d7230 */ /* 0x000fe40000004100 */
[--C-:B------:R-:W-:Y:S02]  /*7510*/  HADD2.F32 R14, -RZ, R6.reuse.H0_H0 ;  /* 0x20000006ff0e7230 */ /* 0x100fe40000004100 */
[C---:B------:R-:W-:Y:S01]  /*7520*/  FFMA.FTZ R41, R10.reuse, R11, R41 ;  /* 0x0000000b0a297223 */ /* 0x040fe20000010029 */
[----:B------:R-:W-:Y:S02]  /*7530*/  HADD2.F32 R15, -RZ, R6.H1_H1 ;  /* 0x30000006ff0f7230 */ /* 0x000fe40000004100 */
[----:B------:R-:W-:Y:S01]  /*7540*/  FFMA.FTZ R46, R10, R13, R46 ;  /* 0x0000000d0a2e7223 */ /* 0x000fe2000001002e */
[----:B0-----:R-:W-:-:S02]  /*7550*/  HADD2.F32 R4, -RZ, R5.H0_H0 ;  /* 0x20000005ff047230 */ /* 0x001fc40000004100 */
[C---:B------:R-:W-:Y:S01]  /*7560*/  FFMA.FTZ R45, R10.reuse, R14, R45 ;  /* 0x0000000e0a2d7223 */ /* 0x040fe2000001002d */
[----:B------:R-:W-:Y:S02]  /*7570*/  HADD2.F32 R6, -RZ, R7.H0_H0 ;  /* 0x20000007ff067230 */ /* 0x000fe40000004100 */
[C---:B------:R-:W-:Y:S01]  /*7580*/  FFMA.FTZ R50, R10.reuse, R15, R50 ;  /* 0x0000000f0a327223 */ /* 0x040fe20000010032 */
[----:B------:R-:W-:Y:S02]  /*7590*/  HADD2.F32 R5, -RZ, R5.H1_H1 ;  /* 0x30000005ff057230 */ /* 0x000fe40000004100 */
[C---:B------:R-:W-:Y:S01]  /*75a0*/  FFMA.FTZ R3, R10.reuse, R4, R3 ;  /* 0x000000040a037223 */ /* 0x040fe20000010003 */
[----:B------:R-:W-:Y:S02]  /*75b0*/  HADD2.F32 R7, -RZ, R7.H1_H1 ;  /* 0x30000007ff077230 */ /* 0x000fe40000004100 */
[C---:B------:R-:W-:Y:S01]  /*75c0*/  FFMA.FTZ R47, R10.reuse, R6, R47 ;  /* 0x000000060a2f7223 */ /* 0x040fe2000001002f */
[----:B------:R-:W-:-:S02]  /*75d0*/  FFMA.FTZ R48, R10, R5, R48 ;  /* 0x000000050a307223 */ /* 0x000fc40000010030 */
[----:B------:R-:W-:-:S07]  /*75e0*/  FFMA.FTZ R0, R10, R7, R0 ;  /* 0x000000070a007223 */ /* 0x000fce0000010000 */
.L_x_253:
[----:B------:R-:W-:Y:S05]  /*75f0*/  BSYNC B2 ;  /* 0x0000000000027941 */ /* 0x000fea0003800000 */
.L_x_252:
[----:B------:R-:W-:-:S07]  /*7600*/  IADD3 R44, R44, 0x8, RZ ;  /* 0x000000082c2c7810 */ /* 0x000fce0007ffe0ff */
.L_x_251:
[----:B------:R-:W-:Y:S05]  /*7610*/  BSYNC B1 ;  /* 0x0000000000017941 */ /* 0x000fea0003800000 */
.L_x_250:
[----:B------:R-:W-:-:S13]  /*7620*/  LOP3.LUT P3, RZ, R12, 0xfffffff8, RZ, 0xc0, !PT ;  /* 0xfffffff80cff7812 */ /* 0x000fda000786c0ff */
[----:B------:R-:W-:Y:S05]  /*7630*/  @!P3 BRA `(.L_x_241) ;  /* 0x0000000800b8b947 */ /* 0x000fea0003800000 */
[----:B------:R-:W-:Y:S01]  /*7640*/  IMAD R5, R44, 0x2, R26 ;  /* 0x000000022c057824 */ /* 0x000fe200078e021a */
[----:B-1----:R-:W-:Y:S01]  /*7650*/  MOV R7, 0x60 ;  /* 0x0000006000077802 */ /* 0x002fe20000000f00 */
[----:B------:R-:W-:Y:S02]  /*7660*/  IMAD.MOV.U32 R36, RZ, RZ, RZ ;  /* 0x000000ffff247224 */ /* 0x000fe400078e00ff */
[----:B------:R-:W-:Y:S02]  /*7670*/  IMAD R5, R30, -0x2, R5 ;  /* 0xfffffffe1e057824 */ /* 0x000fe400078e0205 */
[----:B------:R-:W-:-:S03]  /*7680*/  IMAD R26, R44, R7, 0x300 ;  /* 0x000003002c1a7424 */ /* 0x000fc600078e0207 */
[----:B------:R-:W-:-:S07]  /*7690*/  IADD3 R49, R5, UR38, RZ ;  /* 0x0000002605317c10 */ /* 0x000fce000fffe0ff */
.L_x_261:
[----:B------:R-:W1:Y:S01]  /*76a0*/  LDC R61, c[0x0][0x284] ;  /* 0x0000a100ff3d7b82 */ /* 0x000e620000000800 */
[----:B------:R-:W-:Y:S01]  /*76b0*/  VIADD R5, R26, 0xfffffd00 ;  /* 0xfffffd001a057836 */ /* 0x000fe20000000000 */
[----:B------:R-:W-:Y:S01]  /*76c0*/  BSSY B1, `(.L_x_255) ;  /* 0x0000052000017945 */ /* 0x000fe20003800000 */
[----:B------:R-:W-:-:S03]  /*76d0*/  IADD3 R51, R49, R36, RZ ;  /* 0x0000002431337210 */ /* 0x000fc60007ffe0ff */
[----:B------:R-:W-:Y:S02]  /*76e0*/  IADD3 R4, P3, R22, R5, RZ ;  /* 0x0000000516047210 */ /* 0x000fe40007f7e0ff */
[----:B------:R-:W5:Y:S02]  /*76f0*/  LDC.64 R12, c[0x0][0x250] ;  /* 0x00009400ff0c7b82 */ /* 0x000f640000000a00 */
[----:B------:R-:W-:Y:S02]  /*7700*/  LEA.HI.X.SX32 R5, R5, R24, 0x1, P3 ;  /* 0x0000001805057211 */ /* 0x000fe400018f0eff */
[----:B-1----:R-:W-:Y:S02]  /*7710*/  ISETP.GE.AND P3, PT, R44, R61, PT ;  /* 0x0000003d2c00720c */ /* 0x002fe40003f66270 */
[----:B-----5:R-:W-:-:S04]  /*7720*/  LEA R10, P4, R4, R12, 0x1 ;  /* 0x0000000c040a7211 */ /* 0x020fc800078808ff */
[----:B------:R-:W-:-:S07]  /*7730*/  LEA.HI.X R11, R4, R13, R5, 0x1, P4 ;  /* 0x0000000d040b7211 */ /* 0x000fce00020f0c05 */
[----:B------:R-:W-:Y:S05]  /*7740*/  @!P3 BRA `(.L_x_256) ;  /* 0x000000040024b947 */ /* 0x000fea0003800000 */
[----:B------:R-:W-:Y:S01]  /*7750*/  IABS R7, R61 ;  /* 0x0000003d00077213 */ /* 0x000fe20000000000 */
[----:B------:R-:W-:Y:S01]  /*7760*/  ULDC.64 UR4, c[0x0][0x258] ;  /* 0x0000960000047ab9 */ /* 0x000fe20000000a00 */
[----:B------:R-:W-:Y:S02]  /*7770*/  IABS R37, R44 ;  /* 0x0000002c00257213 */ /* 0x000fe40000000000 */
[----:B------:R-:W1:Y:S01]  /*7780*/  I2F.RP R6, R7 ;  /* 0x0000000700067306 */ /* 0x000e620000209400 */
[----:B------:R-:W-:Y:S02]  /*7790*/  ISETP.GE.AND P3, PT, R44, RZ, PT ;  /* 0x000000ff2c00720c */ /* 0x000fe40003f66270 */
[----:B------:R-:W-:-:S05]  /*77a0*/  ISETP.NE.AND P4, PT, R61, RZ, PT ;  /* 0x000000ff3d00720c */ /* 0x000fca0003f85270 */
[----:B-1----:R-:W1:Y:S02]  /*77b0*/  MUFU.RCP R6, R6 ;  /* 0x0000000600067308 */ /* 0x002e640000001000 */
[----:B-1----:R-:W-:-:S06]  /*77c0*/  VIADD R14, R6, 0xffffffe ;  /* 0x0ffffffe060e7836 */ /* 0x002fcc0000000000 */
[----:B------:R-:W1:Y:S02]  /*77d0*/  F2I.FTZ.U32.TRUNC.NTZ R5, R14 ;  /* 0x0000000e00057305 */ /* 0x000e64000021f000 */
[----:B-1----:R-:W-:-:S05]  /*77e0*/  IADD3 R4, RZ, -R5, RZ ;  /* 0x80000005ff047210 */ /* 0x002fca0007ffe0ff */
[----:B------:R-:W-:Y:S02]  /*77f0*/  IMAD R15, R4, R7, RZ ;  /* 0x00000007040f7224 */ /* 0x000fe400078e02ff */
[----:B------:R-:W-:-:S04]  /*7800*/  IMAD.MOV.U32 R4, RZ, RZ, RZ ;  /* 0x000000ffff047224 */ /* 0x000fc800078e00ff */
[----:B------:R-:W-:Y:S01]  /*7810*/  IMAD.HI.U32 R4, R5, R15, R4 ;  /* 0x0000000f05047227 */ /* 0x000fe200078e0004 */
[----:B------:R-:W-:Y:S02]  /*7820*/  MOV R5, R37 ;  /* 0x0000002500057202 */ /* 0x000fe40000000f00 */
[----:B------:R-:W1:Y:S03]  /*7830*/  LDS.U16 R37, [R51] ;  /* 0x0000000033257984 */ /* 0x000e660000000400 */
[----:B------:R-:W-:-:S04]  /*7840*/  IMAD.HI.U32 R4, R4, R5, RZ ;  /* 0x0000000504047227 */ /* 0x000fc800078e00ff */
[----:B------:R-:W-:-:S04]  /*7850*/  IMAD.MOV R4, RZ, RZ, -R4 ;  /* 0x000000ffff047224 */ /* 0x000fc800078e0a04 */
[----:B------:R-:W-:-:S05]  /*7860*/  IMAD R4, R7, R4, R5 ;  /* 0x0000000407047224 */ /* 0x000fca00078e0205 */
[----:B------:R-:W-:-:S13]  /*7870*/  ISETP.GT.U32.AND P2, PT, R7, R4, PT ;  /* 0x000000040700720c */ /* 0x000fda0003f44070 */
[----:B------:R-:W-:-:S04]  /*7880*/  @!P2 IADD3 R4, R4, -R7, RZ ;  /* 0x800000070404a210 */ /* 0x000fc80007ffe0ff */
[----:B------:R-:W-:-:S13]  /*7890*/  ISETP.GT.U32.AND P2, PT, R7, R4, PT ;  /* 0x000000040700720c */ /* 0x000fda0003f44070 */
[----:B------:R-:W-:Y:S02]  /*78a0*/  @!P2 IMAD.IADD R4, R4, 0x1, -R7 ;  /* 0x000000010404a824 */ /* 0x000fe400078e0a07 */
        /* <DEDUP_REMOVED lines=35> */
.L_x_257:
[--C-:B-----5:R-:W-:Y:S02]  /*7ae0*/  HADD2.F32 R15, -RZ, R4.reuse.H0_H0 ;  /* 0x20000004ff0f7230 */ /* 0x120fe40000004100 */
[----:B------:R-:W-:Y:S02]  /*7af0*/  HADD2.F32 R37, -RZ, R4.H1_H1 ;  /* 0x30000004ff257230 */ /* 0x000fe40000004100 */
[--C-:B------:R-:W-:Y:S02]  /*7b00*/  HADD2.F32 R42, -RZ, R6.reuse.H0_H0 ;  /* 0x20000006ff2a7230 */ /* 0x100fe40000004100 */
[C---:B------:R-:W-:Y:S01]  /*7b10*/  FFMA.FTZ R41, R14.reuse, R15, R41 ;  /* 0x0000000f0e297223 */ /* 0x040fe20000010029 */
[----:B------:R-:W-:Y:S02]  /*7b20*/  HADD2.F32 R43, -RZ, R6.H1_H1 ;  /* 0x30000006ff2b7230 */ /* 0x000fe40000004100 */
[----:B------:R-:W-:Y:S01]  /*7b30*/  FFMA.FTZ R46, R14, R37, R46 ;  /* 0x000000250e2e7223 */ /* 0x000fe2000001002e */
[----:B-1----:R-:W-:-:S02]  /*7b40*/  HADD2.F32 R4, -RZ, R5.H0_H0 ;  /* 0x20000005ff047230 */ /* 0x002fc40000004100 */
        /* <DEDUP_REMOVED lines=9> */
.L_x_256:
[----:B------:R-:W-:Y:S05]  /*7be0*/  BSYNC B1 ;  /* 0x0000000000017941 */ /* 0x000fea0003800000 */
.L_x_255:
[----:B------:R-:W-:Y:S01]  /*7bf0*/  VIADD R6, R44, 0x8 ;  /* 0x000000082c067836 */ /* 0x000fe20000000000 */
[----:B------:R-:W-:Y:S04]  /*7c00*/  BSSY B1, `(.L_x_258) ;  /* 0x000004c000017945 */ /* 0x000fe80003800000 */
[----:B------:R-:W-:-:S13]  /*7c10*/  ISETP.GE.AND P3, PT, R6, R61, PT ;  /* 0x0000003d0600720c */ /* 0x000fda0003f66270 */
        /* <DEDUP_REMOVED lines=8> */
[----:B-1----:R-:W-:-:S06]  /*7ca0*/  IADD3 R15, R14, 0xffffffe, RZ ;  /* 0x0ffffffe0e0f7810 */ /* 0x002fcc0007ffe0ff */
[----:B------:R-:W1:Y:S02]  /*7cb0*/  F2I.FTZ.U32.TRUNC.NTZ R5, R15 ;  /* 0x0000000f00057305 */ /* 0x000e64000021f000 */
[----:B-1----:R-:W-:-:S04]  /*7cc0*/  IMAD.MOV R4, RZ, RZ, -R5 ;  /* 0x000000ffff047224 */ /* 0x002fc800078e0a05 */
        /* <DEDUP_REMOVED lines=27> */
[C---:B------:R-:W-:Y:S02]  /*7e80*/  LEA R4, P2, R6.reuse, R12, 0x1 ;  /* 0x0000000c06047211 */ /* 0x040fe400078408ff */
[----:B------:R-:W1:Y:S02]  /*7e90*/  LDS.U16 R12, [R51+0x10] ;  /* 0x00001000330c7984 */ /* 0x000e640000000400 */
[----:B------:R-:W-:-:S06]  /*7ea0*/  LEA.HI.X R5, R6, R13, R5, 0x1, P2 ;  /* 0x0000000d06057211 */ /* 0x000fcc00010f0c05 */
        /* <DEDUP_REMOVED lines=17> */
.L_x_260:
[--C-:B-1---5:R-:W-:Y:S02]  /*7fc0*/  HADD2.F32 R10, -RZ, R4.reuse.H0_H0 ;  /* 0x20000004ff0a7230 */ /* 0x122fe40000004100 */
[----:B------:R-:W-:Y:S02]  /*7fd0*/  HADD2.F32 R11, -RZ, R4.H1_H1 ;  /* 0x30000004ff0b7230 */ /* 0x000fe40000004100 */
[--C-:B------:R-:W-:Y:S02]  /*7fe0*/  HADD2.F32 R12, -RZ, R6.reuse.H0_H0 ;  /* 0x20000006ff0c7230 */ /* 0x100fe40000004100 */
[C---:B------:R-:W-:Y:S01]  /*7ff0*/  FFMA.FTZ R41, R42.reuse, R10, R41 ;  /* 0x0000000a2a297223 */ /* 0x040fe20000010029 */
[----:B------:R-:W-:Y:S02]  /*8000*/  HADD2.F32 R13, -RZ, R6.H1_H1 ;  /* 0x30000006ff0d7230 */ /* 0x000fe40000004100 */
[----:B------:R-:W-:Y:S01]  /*8010*/  FFMA.FTZ R46, R42, R11, R46 ;  /* 0x0000000b2a2e7223 */ /* 0x000fe2000001002e */
[----:B------:R-:W-:-:S02]  /*8020*/  HADD2.F32 R4, -RZ, R5.H0_H0 ;  /* 0x20000005ff047230 */ /* 0x000fc40000004100 */
        /* <DEDUP_REMOVED lines=9> */
.L_x_259:
[----:B------:R-:W-:Y:S05]  /*80c0*/  BSYNC B1 ;  /* 0x0000000000017941 */ /* 0x000fea0003800000 */
.L_x_258:
[----:B------:R-:W-:Y:S01]  /*80d0*/  IADD3 R44, R44, 0x10, RZ ;  /* 0x000000102c2c7810 */ /* 0x000fe20007ffe0ff */
[----:B------:R-:W-:Y:S01]  /*80e0*/  VIADD R36, R36, 0x20 ;  /* 0x0000002024247836 */ /* 0x000fe20000000000 */
[----:B------:R-:W-:Y:S02]  /*80f0*/  IADD3 R26, R26, 0x600, RZ ;  /* 0x000006001a1a7810 */ /* 0x000fe40007ffe0ff */
[----:B------:R-:W-:-:S13]  /*8100*/  ISETP.GE.AND P3, PT, R44, R23, PT ;  /* 0x000000172c00720c */ /* 0x000fda0003f66270 */
[----:B------:R-:W-:Y:S05]  /*8110*/  @!P3 BRA `(.L_x_261) ;  /* 0xfffffff40060b947 */ /* 0x000fea000383ffff */
.L_x_241:
[----:B------:R-:W-:Y:S05]  /*8120*/  BSYNC B0 ;  /* 0x0000000000007941 */ /* 0x000fea0003800000 */
.L_x_240:
[----:B------:R-:W-:Y:S01]  /*8130*/  ISETP.GT.OR P0, PT, R38, 0xb, P0 ;  /* 0x0000000b2600780c */ /* 0x000fe20000704670 */
[----:B------:R-:W-:-:S12]  /*8140*/  BSSY B0, `(.L_x_262) ;  /* 0x0000036000007945 */ /* 0x000fd80003800000 */
[----:B------:R-:W-:Y:S05]  /*8150*/  @P0 BRA `(.L_x_263) ;  /* 0x0000000000d00947 */ /* 0x000fea0003800000 */
[----:B------:R-:W0:Y:S01]  /*8160*/  LDC.64 R36, c[0x0][0x250] ;  /* 0x00009400ff247b82 */ /* 0x000e220000000a00 */
[----:B------:R-:W-:-:S04]  /*8170*/  IMAD.MOV.U32 R2, RZ, RZ, 0x60 ;  /* 0x00000060ff027424 */ /* 0x000fc800078e00ff */
[----:B------:R-:W-:-:S05]  /*8180*/  IMAD R17, R17, R2, -0x60 ;  /* 0xffffffa011117424 */ /* 0x000fca00078e0202 */
[----:B------:R-:W-:-:S04]  /*8190*/  IADD3 R2, P0, R22, R17, RZ ;  /* 0x0000001116027210 */ /* 0x000fc80007f1e0ff */
[----:B------:R-:W-:Y:S02]  /*81a0*/  LEA.HI.X.SX32 R17, R17, R24, 0x1, P0 ;  /* 0x0000001811117211 */ /* 0x000fe400000f0eff */
[----:B0-----:R-:W-:-:S04]  /*81b0*/  LEA R4, P0, R2, R36, 0x1 ;  /* 0x0000002402047211 */ /* 0x001fc800078008ff */
[----:B------:R-:W-:-:S06]  /*81c0*/  LEA.HI.X R5, R2, R37, R17, 0x1, P0 ;  /* 0x0000002502057211 */ /* 0x000fcc00000f0c11 */
[----:B-1----:R-:W5:Y:S01]  /*81d0*/  LDG.E.128 R4, desc[UR36][R4.64] ;  /* 0x0000002404047981 */ /* 0x002f62000c1e1d00 */
[----:B------:R-:W-:Y:S01]  /*81e0*/  IADD3 R30, R23, -R30, RZ ;  /* 0x8000001e171e7210 */ /* 0x000fe20007ffe0ff */
[----:B------:R-:W-:Y:S04]  /*81f0*/  BSSY B1, `(.L_x_264) ;  /* 0x000001a000017945 */ /* 0x000fe80003800000 */
[----:B------:R-:W-:-:S06]  /*8200*/  IMAD R27, R30, 0x2, R27 ;  /* 0x000000021e1b7824 */ /* 0x000fcc00078e021b */
[----:B------:R-:W0:Y:S02]  /*8210*/  LDS.U16 R27, [R27] ;  /* 0x000000001b1b7984 */ /* 0x000e240000000400 */
[----:B0-----:R-:W-:Y:S01]  /*8220*/  HADD2.F32 R2, -RZ, R27.H0_H0 ;  /* 0x2000001bff027230 */ /* 0x001fe20000004100 */
[----:B------:R-:W-:Y:S06]  /*8230*/  @P2 BRA `(.L_x_265) ;  /* 0x0000000000542947 */ /* 0x000fec0003800000 */
[----:B------:R-:W-:-:S13]  /*8240*/  ISETP.NE.AND P3, PT, R28, RZ, PT ;  /* 0x000000ff1c00720c */ /* 0x000fda0003f65270 */
[----:B------:R-:W0:Y:S08]  /*8250*/  @P3 LDC R10, c[0x0][0x288] ;  /* 0x0000a200ff0a3b82 */ /* 0x000e300000000800 */
[----:B------:R-:W1:Y:S01]  /*8260*/  @P3 LDC.64 R8, c[0x0][0x2e8] ;  /* 0x0000ba00ff083b82 */ /* 0x000e620000000a00 */
[----:B0-----:R-:W-:-:S04]  /*8270*/  @P3 IMAD R21, R16, R10, R21 ;  /* 0x0000000a10153224 */ /* 0x001fc800078e0215 */
[----:B------:R-:W-:-:S04]  /*8280*/  @P3 IMAD R11, R21, 0x60, R20 ;  /* 0x00000060150b3824 */ /* 0x000fc800078e0214 */
[----:B-1----:R-:W-:-:S05]  /*8290*/  @P3 IMAD.WIDE R10, R11, 0x2, R8 ;  /* 0x000000020b0a3825 */ /* 0x002fca00078e0208 */
[----:B------:R-:W2:Y:S01]  /*82a0*/  @P3 LDG.E.128 R12, desc[UR36][R10.64] ;  /* 0x000000240a0c3981 */ /* 0x000ea2000c1e1d00 */
        /* <DEDUP_REMOVED lines=14> */
.L_x_265:
[----:B------:R-:W-:Y:S05]  /*8390*/  BSYNC B1 ;  /* 0x0000000000017941 */ /* 0x000fea0003800000 */
.L_x_264:
[--C-:B0----5:R-:W-:Y:S02]  /*83a0*/  HADD2.F32 R8, -RZ, R4.reuse.H0_H0 ;  /* 0x20000004ff087230 */ /* 0x121fe40000004100 */
        /* <DEDUP_REMOVED lines=15> */
.L_x_263:
[----:B------:R-:W-:Y:S05]  /*84a0*/  BSYNC B0 ;  /* 0x0000000000007941 */ /* 0x000fea0003800000 */
.L_x_262:
[----:B------:R-:W-:Y:S06]  /*84b0*/  BAR.SYNC.DEFER_BLOCKING 0x0 ;  /* 0x0000000000007b1d */ /* 0x000fec0000010000 */
[----:B------:R-:W-:Y:S05]  /*84c0*/  @P1 BRA `(.L_x_266) ;  /* 0x0000000400901947 */ /* 0x000fea0003800000 */
[C---:B------:R-:W-:Y:S01]  /*84d0*/  LOP3.LUT R2, R18.reuse, 0xffffffc0, RZ, 0xc0, !PT ;  /* 0xffffffc012027812 */ /* 0x040fe200078ec0ff */
[----:B------:R-:W-:Y:S01]  /*84e0*/  IMAD R31, R31, 0x60, R20 ;  /* 0x000000601f1f7824 */ /* 0x000fe200078e0214 */
[----:B------:R-:W-:Y:S02]  /*84f0*/  LOP3.LUT R4, R18, 0xffffffe0, RZ, 0xc0, !PT ;  /* 0xffffffe012047812 */ /* 0x000fe400078ec0ff */
[----:B------:R-:W-:Y:S02]  /*8500*/  ISETP.NE.AND P0, PT, R2, 0x40, PT ;  /* 0x000000400200780c */ /* 0x000fe40003f05270 */
[----:B------:R-:W-:Y:S02]  /*8510*/  LOP3.LUT R5, R18, 0xfffffff0, RZ, 0xc0, !PT ;  /* 0xfffffff012057812 */ /* 0x000fe400078ec0ff */
[----:B------:R-:W-:Y:S02]  /*8520*/  ISETP.NE.AND P3, PT, R4, 0x20, PT ;  /* 0x000000200400780c */ /* 0x000fe40003f65270 */
[----:B------:R-:W-:-:S02]  /*8530*/  ISETP.NE.AND P4, PT, R5, 0x10, PT ;  /* 0x000000100500780c */ /* 0x000fc40003f85270 */
[C---:B------:R-:W-:Y:S02]  /*8540*/  ISETP.GT.AND P2, PT, R18.reuse, 0x3f, PT ;  /* 0x0000003f1200780c */ /* 0x040fe40003f44270 */
[C---:B------:R-:W-:Y:S02]  /*8550*/  ISETP.GT.AND P6, PT, R18.reuse, 0x1f, PT ;  /* 0x0000001f1200780c */ /* 0x040fe40003fc4270 */
[----:B------:R-:W-:Y:S02]  /*8560*/  ISETP.GT.AND P5, PT, R18, 0xf, PT ;  /* 0x0000000f1200780c */ /* 0x000fe40003fa4270 */
[----:B------:R-:W-:Y:S01]  /*8570*/  LEA R31, R31, UR38, 0x1 ;  /* 0x000000261f1f7c11 */ /* 0x000fe2000f8e08ff */
[----:B------:R-:W-:Y:S10]  /*8580*/  @P0 BRA `(.L_x_267) ;  /* 0x0000000000140947 */ /* 0x000ff40003800000 */
[----:B------:R-:W-:Y:S02]  /*8590*/  F2FP.F16.F32.PACK_AB R4, R46, R41 ;  /* 0x000000292e04723e */ /* 0x000fe400000000ff */
[----:B------:R-:W-:Y:S02]  /*85a0*/  F2FP.F16.F32.PACK_AB R5, R48, R3 ;  /* 0x000000033005723e */ /* 0x000fe400000000ff */
[----:B-1----:R-:W-:Y:S02]  /*85b0*/  F2FP.F16.F32.PACK_AB R6, R50, R45 ;  /* 0x0000002d3206723e */ /* 0x002fe400000000ff */
[----:B------:R-:W-:-:S05]  /*85c0*/  F2FP.F16.F32.PACK_AB R7, R0, R47 ;  /* 0x0000002f0007723e */ /* 0x000fca00000000ff */
[----:B------:R1:W-:Y:S02]  /*85d0*/  STS.128 [R31+-0x300], R4 ;  /* 0xfffd00041f007388 */ /* 0x0003e40000000c00 */
.L_x_267:
[----:B------:R-:W-:Y:S05]  /*85e0*/  WARPSYNC.ALL ;  /* 0x0000000000007948 */ /* 0x000fea0003800000 */
[----:B------:R-:W-:Y:S06]  /*85f0*/  BAR.SYNC.DEFER_BLOCKING 0x0 ;  /* 0x0000000000007b1d */ /* 0x000fec0000010000 */
[----:B------:R-:W-:Y:S04]  /*8600*/  BSSY B0, `(.L_x_268) ;  /* 0x0000013000007945 */ /* 0x000fe80003800000 */
[----:B------:R-:W-:Y:S05]  /*8610*/  @P2 BRA `(.L_x_269) ;  /* 0x0000000000442947 */ /* 0x000fea0003800000 */
[----:B-1----:R-:W1:Y:S02]  /*8620*/  LDS.128 R4, [R31] ;  /* 0x000000001f047984 */ /* 0x002e640000000c00 */
[--C-:B-1----:R-:W-:Y:S02]  /*8630*/  HADD2.F32 R2, -RZ, R4.reuse.H0_H0 ;  /* 0x20000004ff027230 */ /* 0x102fe40000004100 */
[----:B------:R-:W-:Y:S02]  /*8640*/  HADD2.F32 R9, -RZ, R4.H1_H1 ;  /* 0x30000004ff097230 */ /* 0x000fe40000004100 */
[--C-:B------:R-:W-:Y:S02]  /*8650*/  HADD2.F32 R8, -RZ, R6.reuse.H0_H0 ;  /* 0x20000006ff087230 */ /* 0x100fe40000004100 */
[----:B------:R-:W-:Y:S01]  /*8660*/  FADD.FTZ R41, R41, R2 ;  /* 0x0000000229297221 */ /* 0x000fe20000010000 */
[----:B------:R-:W-:Y:S02]  /*8670*/  HADD2.F32 R11, -RZ, R6.H1_H1 ;  /* 0x30000006ff0b7230 */ /* 0x000fe40000004100 */
[----:B------:R-:W-:Y:S01]  /*8680*/  FADD.FTZ R46, R46, R9 ;  /* 0x000000092e2e7221 */ /* 0x000fe20000010000 */
[----:B------:R-:W-:-:S02]  /*8690*/  HADD2.F32 R4, -RZ, R5.H0_H0 ;  /* 0x20000005ff047230 */ /* 0x000fc40000004100 */
[----:B------:R-:W-:Y:S01]  /*86a0*/  FADD.FTZ R45, R45, R8 ;  /* 0x000000082d2d7221 */ /* 0x000fe20000010000 */
[----:B------:R-:W-:Y:S02]  /*86b0*/  HADD2.F32 R6, -RZ, R7.H0_H0 ;  /* 0x20000007ff067230 */ /* 0x000fe40000004100 */
[----:B------:R-:W-:Y:S01]  /*86c0*/  FADD.FTZ R50, R50, R11 ;  /* 0x0000000b32327221 */ /* 0x000fe20000010000 */
[----:B------:R-:W-:Y:S02]  /*86d0*/  HADD2.F32 R5, -RZ, R5.H1_H1 ;  /* 0x30000005ff057230 */ /* 0x000fe40000004100 */
[----:B------:R-:W-:Y:S01]  /*86e0*/  FADD.FTZ R3, R3, R4 ;  /* 0x0000000403037221 */ /* 0x000fe20000010000 */
[----:B------:R-:W-:Y:S02]  /*86f0*/  HADD2.F32 R7, -RZ, R7.H1_H1 ;  /* 0x30000007ff077230 */ /* 0x000fe40000004100 */
[----:B------:R-:W-:Y:S01]  /*8700*/  FADD.FTZ R47, R47, R6 ;  /* 0x000000062f2f7221 */ /* 0x000fe20000010000 */
[----:B------:R-:W-:-:S02]  /*8710*/  FADD.FTZ R48, R48, R5 ;  /* 0x0000000530307221 */ /* 0x000fc40000010000 */
[----:B------:R-:W-:-:S07]  /*8720*/  FADD.FTZ R0, R0, R7 ;  /* 0x0000000700007221 */ /* 0x000fce0000010000 */
.L_x_269:
[----:B------:R-:W-:Y:S05]  /*8730*/  BSYNC B0 ;  /* 0x0000000000007941 */ /* 0x000fea0003800000 */
.L_x_268:
[----:B------:R-:W-:Y:S06]  /*8740*/  BAR.SYNC.DEFER_BLOCKING 0x0 ;  /* 0x0000000000007b1d */ /* 0x000fec0000010000 */
[----:B------:R-:W-:Y:S04]  /*8750*/  BSSY B0, `(.L_x_270) ;  /* 0x0000007000007945 */ /* 0x000fe80003800000 */
[----:B------:R-:W-:Y:S05]  /*8760*/  @P3 BRA `(.L_x_271) ;  /* 0x0000000000143947 */ /* 0x000fea0003800000 */
[----:B-1----:R-:W-:Y:S02]  /*8770*/  F2FP.F16.F32.PACK_AB R4, R46, R41 ;  /* 0x000000292e04723e */ /* 0x002fe400000000ff */
[----:B------:R-:W-:Y:S02]  /*8780*/  F2FP.F16.F32.PACK_AB R5, R48, R3 ;  /* 0x000000033005723e */ /* 0x000fe400000000ff */
[----:B------:R-:W-:Y:S02]  /*8790*/  F2FP.F16.F32.PACK_AB R6, R50, R45 ;  /* 0x0000002d3206723e */ /* 0x000fe400000000ff */
[----:B------:R-:W-:-:S05]  /*87a0*/  F2FP.F16.F32.PACK_AB R7, R0, R47 ;  /* 0x0000002f0007723e */ /* 0x000fca00000000ff */
[----:B------:R1:W-:Y:S02]  /*87b0*/  STS.128 [R31+-0x180], R4 ;  /* 0xfffe80041f007388 */ /* 0x0003e40000000c00 */
.L_x_271:
[----:B------:R-:W-:Y:S05]  /*87c0*/  BSYNC B0 ;  /* 0x0000000000007941 */ /* 0x000fea0003800000 */
.L_x_270:
        /* <DEDUP_REMOVED lines=20> */
.L_x_273:
[----:B------:R-:W-:Y:S05]  /*8910*/  BSYNC B0 ;  /* 0x0000000000007941 */ /* 0x000fea0003800000 */
.L_x_272:
        /* <DEDUP_REMOVED lines=8> */
.L_x_275:
[----:B------:R-:W-:Y:S05]  /*89a0*/  BSYNC B0 ;  /* 0x0000000000007941 */ /* 0x000fea0003800000 */
.L_x_274:
[----:B------:R-:W-:Y:S06]  /*89b0*/  BAR.SYNC.DEFER_BLOCKING 0x0 ;  /* 0x0000000000007b1d */ /* 0x000fec0000010000 */
[----:B------:R-:W-:Y:S04]  /*89c0*/  BSSY B0, `(.L_x_276) ;  /* 0x0000013000007945 */ /* 0x000fe80003800000 */
[----:B------:R-:W-:Y:S05]  /*89d0*/  @P5 BRA `(.L_x_277) ;  /* 0x0000000000445947 */ /* 0x000fea0003800000 */
[----:B-1----:R-:W1:Y:S02]  /*89e0*/  LDS.128 R28, [R31] ;  /* 0x000000001f1c7984 */ /* 0x002e640000000c00 */
[--C-:B-1----:R-:W-:Y:S02]  /*89f0*/  HADD2.F32 R4, -RZ, R29.reuse.H0_H0 ;  /* 0x2000001dff047230 */ /* 0x102fe40000004100 */
[--C-:B------:R-:W-:Y:S02]  /*8a00*/  HADD2.F32 R2, -RZ, R28.reuse.H0_H0 ;  /* 0x2000001cff027230 */ /* 0x100fe40000004100 */
[----:B------:R-:W-:Y:S02]  /*8a10*/  HADD2.F32 R5, -RZ, R28.H1_H1 ;  /* 0x3000001cff057230 */ /* 0x000fe40000004100 */
[----:B------:R-:W-:Y:S01]  /*8a20*/  FADD.FTZ R3, R3, R4 ;  /* 0x0000000403037221 */ /* 0x000fe20000010000 */
[----:B------:R-:W-:Y:S02]  /*8a30*/  HADD2.F32 R29, -RZ, R29.H1_H1 ;  /* 0x3000001dff1d7230 */ /* 0x000fe40000004100 */
[----:B------:R-:W-:Y:S01]  /*8a40*/  FADD.FTZ R41, R41, R2 ;  /* 0x0000000229297221 */ /* 0x000fe20000010000 */
[----:B------:R-:W-:-:S02]  /*8a50*/  HADD2.F32 R6, -RZ, R30.H0_H0 ;  /* 0x2000001eff067230 */ /* 0x000fc40000004100 */
[----:B------:R-:W-:Y:S01]  /*8a60*/  FADD.FTZ R46, R46, R5 ;  /* 0x000000052e2e7221 */ /* 0x000fe20000010000 */
[----:B------:R-:W-:Y:S02]  /*8a70*/  HADD2.F32 R7, -RZ, R30.H1_H1 ;  /* 0x3000001eff077230 */ /* 0x000fe40000004100 */
[----:B------:R-:W-:Y:S01]  /*8a80*/  FADD.FTZ R48, R48, R29 ;  /* 0x0000001d30307221 */ /* 0x000fe20000010000 */
[--C-:B------:R-:W-:Y:S02]  /*8a90*/  HADD2.F32 R8, -RZ, R31.reuse.H0_H0 ;  /* 0x2000001fff087230 */ /* 0x100fe40000004100 */
[----:B------:R-:W-:Y:S01]  /*8aa0*/  FADD.FTZ R45, R45, R6 ;  /* 0x000000062d2d7221 */ /* 0x000fe20000010000 */
[----:B------:R-:W-:Y:S02]  /*8ab0*/  HADD2.F32 R9, -RZ, R31.H1_H1 ;  /* 0x3000001fff097230 */ /* 0x000fe40000004100 */
[----:B------:R-:W-:Y:S01]  /*8ac0*/  FADD.FTZ R50, R50, R7 ;  /* 0x0000000732327221 */ /* 0x000fe20000010000 */
[----:B------:R-:W-:-:S02]  /*8ad0*/  FADD.FTZ R47, R47, R8 ;  /* 0x000000082f2f7221 */ /* 0x000fc40000010000 */
[----:B------:R-:W-:-:S07]  /*8ae0*/  FADD.FTZ R0, R0, R9 ;  /* 0x0000000900007221 */ /* 0x000fce0000010000 */
.L_x_277:
[----:B------:R-:W-:Y:S05]  /*8af0*/  BSYNC B0 ;  /* 0x0000000000007941 */ /* 0x000fea0003800000 */
.L_x_276:
[----:B------:R-:W-:Y:S06]  /*8b00*/  BAR.SYNC.DEFER_BLOCKING 0x0 ;  /* 0x0000000000007b1d */ /* 0x000fec0000010000 */
.L_x_266:
[----:B------:R-:W-:-:S04]  /*8b10*/  IADD3 R18, R18, 0xf, RZ ;  /* 0x0000000f12127810 */ /* 0x000fc80007ffe0ff */
[----:B------:R-:W-:-:S13]  /*8b20*/  ISETP.GT.U32.OR P1, PT, R18, 0x1e, P1 ;  /* 0x0000001e1200780c */ /* 0x000fda0000f24470 */
[----:B------:R-:W-:Y:S05]  /*8b30*/  @P1 EXIT ;  /* 0x000000000000194d */ /* 0x000fea0003800000 */
[----:B------:R-:W5:Y:S02]  /*8b40*/  LDC R2, c[0x0][0x308] ;  /* 0x0000c200ff027b82 */ /* 0x000f640000000800 */
[----:B-----5:R-:W-:-:S13]  /*8b50*/  ISETP.NE.AND P0, PT, R2, 0x2, PT ;  /* 0x000000020200780c */ /* 0x020fda0003f05270 */
[----:B------:R-:W-:Y:S05]  /*8b60*/  @!P0 BRA `(.L_x_278) ;  /* 0x0000000000308947 */ /* 0x000fea0003800000 */
[----:B-1----:R-:W1:Y:S01]  /*8b70*/  LDC.64 R4, c[0x0][0x210] ;  /* 0x00008400ff047b82 */ /* 0x002e620000000a00 */
[----:B------:R-:W-:Y:S01]  /*8b80*/  IMAD R19, R19, 0x60, R20 ;  /* 0x0000006013137824 */ /* 0x000fe200078e0214 */
[----:B------:R-:W-:Y:S02]  /*8b90*/  F2FP.F16.F32.PACK_AB R41, R46, R41 ;  /* 0x000000292e29723e */ /* 0x000fe400000000ff */
[----:B------:R-:W-:Y:S02]  /*8ba0*/  F2FP.F16.F32.PACK_AB R3, R48, R3 ;  /* 0x000000033003723e */ /* 0x000fe400000000ff */
[----:B------:R-:W-:Y:S02]  /*8bb0*/  F2FP.F16.F32.PACK_AB R45, R50, R45 ;  /* 0x0000002d322d723e */ /* 0x000fe400000000ff */
[----:B------:R-:W-:Y:S01]  /*8bc0*/  F2FP.F16.F32.PACK_AB R47, R0, R47 ;  /* 0x0000002f002f723e */ /* 0x000fe200000000ff */
[----:B-1----:R-:W-:-:S05]  /*8bd0*/  IMAD.WIDE R4, R19, 0x2, R4 ;  /* 0x0000000213047825 */ /* 0x002fca00078e0204 */
[----:B------:R-:W-:Y:S04]  /*8be0*/  STG.E desc[UR36][R4.64], R41 ;  /* 0x0000002904007986 */ /* 0x000fe8000c101924 */
[----:B------:R-:W-:Y:S04]  /*8bf0*/  STG.E desc[UR36][R4.64+0x4], R3 ;  /* 0x0000040304007986 */ /* 0x000fe8000c101924 */
[----:B------:R-:W-:Y:S04]  /*8c00*/  STG.E desc[UR36][R4.64+0x8], R45 ;  /* 0x0000082d04007986 */ /* 0x000fe8000c101924 */
[----:B------:R-:W-:Y:S01]  /*8c10*/  STG.E desc[UR36][R4.64+0xc], R47 ;  /* 0x00000c2f04007986 */ /* 0x000fe2000c101924 */
[----:B------:R-:W-:Y:S05]  /*8c20*/  EXIT ;  /* 0x000000000000794d */ /* 0x000fea0003800000 */
.L_x_278:
[----:B-1----:R-:W1:Y:S01]  /*8c30*/  LDC.64 R4, c[0x0][0x300] ;  /* 0x0000c000ff047b82 */ /* 0x002e620000000a00 */
[----:B------:R-:W-:Y:S01]  /*8c40*/  IMAD R19, R19, 0x60, R20 ;  /* 0x0000006013137824 */ /* 0x000fe200078e0214 */
[----:B------:R-:W-:Y:S01]  /*8c50*/  ULDC.64 UR4, c[0x0][0x210] ;  /* 0x0000840000047ab9 */ /* 0x000fe20000000a00 */
[----:B-1----:R-:W5:Y:S02]  /*8c60*/  LDG.E R4, desc[UR36][R4.64] ;  /* 0x0000002404047981 */ /* 0x002f64000c1e1900 */
[C---:B-----5:R-:W-:Y:S01]  /*8c70*/  FMUL.FTZ R46, R4.reuse, R46 ;  /* 0x0000002e042e7220 */ /* 0x060fe20000410000 */
[C---:B------:R-:W-:Y:S01]  /*8c80*/  FMUL.FTZ R3, R4.reuse, R3 ;  /* 0x0000000304037220 */ /* 0x040fe20000410000 */
[C---:B------:R-:W-:Y:S01]  /*8c90*/  FMUL.FTZ R48, R4.reuse, R48 ;  /* 0x0000003004307220 */ /* 0x040fe20000410000 */
[C---:B------:R-:W-:Y:S01]  /*8ca0*/  FMUL.FTZ R45, R4.reuse, R45 ;  /* 0x0000002d042d7220 */ /* 0x040fe20000410000 */
[C---:B------:R-:W-:Y:S01]  /*8cb0*/  FMUL.FTZ R41, R4.reuse, R41 ;  /* 0x0000002904297220 */ /* 0x040fe20000410000 */
[C---:B------:R-:W-:Y:S01]  /*8cc0*/  FMUL.FTZ R50, R4.reuse, R50 ;  /* 0x0000003204327220 */ /* 0x040fe20000410000 */
[----:B------:R-:W1:Y:S01]  /*8cd0*/  F2I.S8.NTZ R46, R46 ;  /* 0x0000002e002e7305 */ /* 0x000e620000202100 */
[C---:B------:R-:W-:Y:S01]  /*8ce0*/  FMUL.FTZ R47, R4.reuse, R47 ;  /* 0x0000002f042f7220 */ /* 0x040fe20000410000 */
[----:B------:R-:W-:-:S06]  /*8cf0*/  FMUL.FTZ R0, R4, R0 ;  /* 0x0000000004007220 */ /* 0x000fcc0000410000 */
[----:B------:R-:W5:Y:S01]  /*8d00*/  F2I.S8.NTZ R3, R3 ;  /* 0x0000000300037305 */ /* 0x000f620000202100 */
[----:B-1----:R-:W-:-:S07]  /*8d10*/  PRMT R2, R46, 0x8880, RZ ;  /* 0x000088802e027816 */ /* 0x002fce00000000ff */
[----:B------:R-:W1:Y:S01]  /*8d20*/  F2I.S8.NTZ R48, R48 ;  /* 0x0000003000307305 */ /* 0x000e620000202100 */
[----:B------:R-:W-:Y:S02]  /*8d30*/  PRMT R2, R2, 0x7710, RZ ;  /* 0x0000771002027816 */ /* 0x000fe400000000ff */
[----:B-----5:R-:W-:-:S05]  /*8d40*/  PRMT R5, R3, 0x8880, RZ ;  /* 0x0000888003057816 */ /* 0x020fca00000000ff */
[----:B------:R-:W5:Y:S01]  /*8d50*/  F2I.S8.NTZ R45, R45 ;  /* 0x0000002d002d7305 */ /* 0x000f620000202100 */
[----:B------:R-:W-:Y:S02]  /*8d60*/  LOP3.LUT R9, R2, 0xff, RZ, 0xc0, !PT ;  /* 0x000000ff02097812 */ /* 0x000fe400078ec0ff */
[----:B------:R-:W-:Y:S02]  /*8d70*/  PRMT R3, R5, 0x7710, RZ ;  /* 0x0000771005037816 */ /* 0x000fe400000000ff */
[----:B------:R-:W-:Y:S02]  /*8d80*/  SHF.L.U64.HI R8, R9, 0x8, RZ ;  /* 0x0000000809087819 */ /* 0x000fe400000102ff */
[----:B-1----:R-:W-:Y:S01]  /*8d90*/  PRMT R6, R48, 0x8880, RZ ;  /* 0x0000888030067816 */ /* 0x002fe200000000ff */
[----:B------:R-:W1:Y:S01]  /*8da0*/  F2I.S8.NTZ R41, R41 ;  /* 0x0000002900297305 */ /* 0x000e620000202100 */
[----:B------:R-:W-:Y:S02]  /*8db0*/  LOP3.LUT R7, R3, 0xff, RZ, 0xc0, !PT ;  /* 0x000000ff03077812 */ /* 0x000fe400078ec0ff */
[----:B------:R-:W-:-:S02]  /*8dc0*/  PRMT R4, R6, 0x7710, RZ ;  /* 0x0000771006047816 */ /* 0x000fc400000000ff */
[C---:B------:R-:W-:Y:S01]  /*8dd0*/  SHF.L.U64.HI R3, R7.reuse, 0x10, RZ ;  /* 0x0000001007037819 */ /* 0x040fe200000102ff */
[----:B------:R-:W-:Y:S01]  /*8de0*/  IMAD.U32 R7, R7, 0x10000, RZ ;  /* 0x0001000007077824 */ /* 0x000fe200078e00ff */
[----:B------:R-:W-:Y:S01]  /*8df0*/  LOP3.LUT R6, R4, 0xff, RZ, 0xc0, !PT ;  /* 0x000000ff04067812 */ /* 0x000fe200078ec0ff */
[----:B------:R-:W0:Y:S01]  /*8e00*/  F2I.S8.NTZ R50, R50 ;  /* 0x0000003200327305 */ /* 0x000e220000202100 */
[----:B-----5:R-:W-:Y:S02]  /*8e10*/  PRMT R2, R45, 0x8880, RZ ;  /* 0x000088802d027816 */ /* 0x020fe400000000ff */
[----:B------:R-:W-:Y:S02]  /*8e20*/  SHF.L.U64.HI R4, R6, 0x18, RZ ;  /* 0x0000001806047819 */ /* 0x000fe400000102ff */
[----:B------:R-:W-:Y:S02]  /*8e30*/  PRMT R2, R2, 0x7710, RZ ;  /* 0x0000771002027816 */ /* 0x000fe400000000ff */
[----:B-1----:R-:W-:Y:S01]  /*8e40*/  PRMT R41, R41, 0x8880, RZ ;  /* 0x0000888029297816 */ /* 0x002fe200000000ff */
[----:B------:R-:W1:Y:S01]  /*8e50*/  F2I.S8.NTZ R47, R47 ;  /* 0x0000002f002f7305 */ /* 0x000e620000202100 */
[----:B------:R-:W-:-:S02]  /*8e60*/  LOP3.LUT R4, R4, R3, R8, 0xfe, !PT ;  /* 0x0000000304047212 */ /* 0x000fc400078efe08 */
[----:B------:R-:W-:Y:S02]  /*8e70*/  LOP3.LUT R3, R2, 0xff, RZ, 0xc0, !PT ;  /* 0x000000ff02037812 */ /* 0x000fe400078ec0ff */
[----:B0-----:R-:W-:-:S03]  /*8e80*/  PRMT R50, R50, 0x8880, RZ ;  /* 0x0000888032327816 */ /* 0x001fc600000000ff */
[----:B------:R0:W5:Y:S01]  /*8e90*/  F2I.S8.NTZ R5, R0 ;  /* 0x0000000000057305 */ /* 0x0001620000202100 */
[----:B------:R-:W-:Y:S02]  /*8ea0*/  LOP3.LUT R3, R3, 0xffffff00, R4, 0xf8, !PT ;  /* 0xffffff0003037812 */ /* 0x000fe400078ef804 */
[----:B------:R-:W-:Y:S02]  /*8eb0*/  PRMT R2, R50, 0x7710, RZ ;  /* 0x0000771032027816 */ /* 0x000fe400000000ff */
[----:B------:R-:W-:Y:S02]  /*8ec0*/  IADD3 R4, P0, R19, UR4, RZ ;  /* 0x0000000413047c10 */ /* 0x000fe4000ff1e0ff */
[----:B-1----:R-:W-:Y:S02]  /*8ed0*/  PRMT R47, R47, 0x8880, RZ ;  /* 0x000088802f2f7816 */ /* 0x002fe400000000ff */
[----:B0-----:R-:W-:Y:S02]  /*8ee0*/  PRMT R0, R41, 0x7710, RZ ;  /* 0x0000771029007816 */ /* 0x001fe400000000ff */
[----:B------:R-:W-:-:S02]  /*8ef0*/  PRMT R2, R2, 0x7604, RZ ;  /* 0x0000760402027816 */ /* 0x000fc400000000ff */
[----:B------:R-:W-:Y:S02]  /*8f00*/  PRMT R8, R0, 0x6540, R9 ;  /* 0x0000654000087816 */ /* 0x000fe40000000009 */
[----:B------:R-:W-:Y:S02]  /*8f10*/  PRMT R0, R47, 0x7710, RZ ;  /* 0x000077102f007816 */ /* 0x000fe400000000ff */
[----:B------:R-:W-:Y:S02]  /*8f20*/  LOP3.LUT R3, R2, 0xffff00ff, R3, 0xf8, !PT ;  /* 0xffff00ff02037812 */ /* 0x000fe400078ef803 */
[----:B------:R-:W-:Y:S02]  /*8f30*/  PRMT R0, R0, 0x7054, RZ ;  /* 0x0000705400007816 */ /* 0x000fe400000000ff */
[----:B-----5:R-:W-:Y:S02]  /*8f40*/  PRMT R5, R5, 0x8880, RZ ;  /* 0x0000888005057816 */ /* 0x020fe400000000ff */
[----:B------:R-:W-:-:S02]  /*8f50*/  LOP3.LUT R3, R0, 0xff00ffff, R3, 0xf8, !PT ;  /* 0xff00ffff00037812 */ /* 0x000fc400078ef803 */
[----:B------:R-:W-:Y:S02]  /*8f60*/  LOP3.LUT R7, R7, 0xff00ffff, R8, 0xf8, !PT ;  /* 0xff00ffff07077812 */ /* 0x000fe400078ef808 */
[----:B------:R-:W-:Y:S02]  /*8f70*/  PRMT R0, R5, 0x7710, RZ ;  /* 0x0000771005007816 */ /* 0x000fe400000000ff */
[----:B------:R-:W-:Y:S02]  /*8f80*/  PRMT R2, R7, 0x4210, R6 ;  /* 0x0000421007027816 */ /* 0x000fe40000000006 */
[----:B------:R-:W-:Y:S02]  /*8f90*/  LEA.HI.X.SX32 R5, R19, UR5, 0x1, P0 ;  /* 0x0000000513057c11 */ /* 0x000fe400080f0eff */
[----:B------:R-:W-:-:S05]  /*8fa0*/  PRMT R3, R3, 0x4210, R0 ;  /* 0x0000421003037816 */ /* 0x000fca0000000000 */
[----:B------:R-:W-:Y:S01]  /*8fb0*/  STG.E.64 desc[UR36][R4.64], R2 ;  /* 0x0000000204007986 */ /* 0x000fe2000c101b24 */
[----:B------:R-:W-:Y:S05]  /*8fc0*/  EXIT ;  /* 0x000000000000794d */ /* 0x000fea0003800000 */
.L_x_166:
[----:B------:R-:W-:Y:S01]  /*8fd0*/  MOV R12, 0x10 ;  /* 0x00000010000c7802 */ /* 0x000fe20000000f00 */
[----:B------:R-:W-:Y:S01]  /*8fe0*/  IMAD.MOV.U32 R11, RZ, RZ, 0x1f ;  /* 0x0000001fff0b7424 */ /* 0x000fe200078e00ff */
[----:B------:R-:W-:-:S07]  /*8ff0*/  MOV R15, 0xffffffff ;  /* 0xffffffff000f7802 */ /* 0x000fce0000000f00 */
[----:B-1----:R-:W-:Y:S05]  /*9000*/  WARPSYNC.COLLECTIVE R15, `(.L_x_279) ;  /* 0x000000000f087348 */ /* 0x002fea0003c00000 */
[----:B------:R0:W2:Y:S02]  /*9010*/  SHFL.BFLY P6, R14, R13, R12, R11 ;  /* 0x0c00000c0d0e7389 */ /* 0x0000a400000c000b */
[----:B012---:R-:W-:Y:S01]  /*9020*/  ENDCOLLECTIVE ;  /* 0x000000000000791b */ /* 0x007fe20003800000 */
.L_x_279:
[----:B------:R-:W-:Y:S01]  /*9030*/  MOV R12, 0x8 ;  /* 0x00000008000c7802 */ /* 0x000fe20000000f00 */
[----:B------:R-:W-:-:S04]  /*9040*/  FADD.FTZ R0, R13, R14 ;  /* 0x0000000e0d007221 */ /* 0x000fc80000010000 */
[----:B------:R-:W-:-:S07]  /*9050*/  IMAD.MOV.U32 R13, RZ, RZ, R0 ;  /* 0x000000ffff0d7224 */ /* 0x000fce00078e0000 */
[----:B------:R-:W-:Y:S05]  /*9060*/  WARPSYNC.COLLECTIVE R15, `(.L_x_280) ;  /* 0x000000000f087348 */ /* 0x000fea0003c00000 */
[----:B------:R0:W1:Y:S02]  /*9070*/  SHFL.BFLY P6, R14, R13, R12, R11 ;  /* 0x0c00000c0d0e7389 */ /* 0x00006400000c000b */
[----:B01----:R-:W-:Y:S01]  /*9080*/  ENDCOLLECTIVE ;  /* 0x000000000000791b */ /* 0x003fe20003800000 */
.L_x_280:
[----:B------:R-:W-:Y:S01]  /*9090*/  MOV R12, 0x4 ;  /* 0x00000004000c7802 */ /* 0x000fe20000000f00 */
[----:B------:R-:W-:-:S04]  /*90a0*/  FADD.FTZ R3, R0, R14 ;  /* 0x0000000e00037221 */ /* 0x000fc80000010000 */
[----:B------:R-:W-:-:S07]  /*90b0*/  IMAD.MOV.U32 R13, RZ, RZ, R3 ;  /* 0x000000ffff0d7224 */ /* 0x000fce00078e0003 */
[----:B------:R-:W-:Y:S05]  /*90c0*/  WARPSYNC.COLLECTIVE R15, `(.L_x_281) ;  /* 0x000000000f087348 */ /* 0x000fea0003c00000 */
[----:B------:R0:W1:Y:S02]  /*90d0*/  SHFL.BFLY P6, R14, R13, R12, R11 ;  /* 0x0c00000c0d0e7389 */ /* 0x00006400000c000b */
[----:B01----:R-:W-:Y:S01]  /*90e0*/  ENDCOLLECTIVE ;  /* 0x000000000000791b */ /* 0x003fe20003800000 */
.L_x_281:
[----:B------:R-:W-:Y:S01]  /*90f0*/  MOV R12, 0x2 ;  /* 0x00000002000c7802 */ /* 0x000fe20000000f00 */
[----:B------:R-:W-:-:S04]  /*9100*/  FADD.FTZ R4, R3, R14 ;  /* 0x0000000e03047221 */ /* 0x000fc80000010000 */
[----:B------:R-:W-:-:S07]  /*9110*/  IMAD.MOV.U32 R13, RZ, RZ, R4 ;  /* 0x000000ffff0d7224 */ /* 0x000fce00078e0004 */
[----:B------:R-:W-:Y:S05]  /*9120*/  WARPSYNC.COLLECTIVE R15, `(.L_x_282) ;  /* 0x000000000f087348 */ /* 0x000fea0003c00000 */
[----:B------:R0:W1:Y:S02]  /*9130*/  SHFL.BFLY P6, R14, R13, R12, R11 ;  /* 0x0c00000c0d0e7389 */ /* 0x00006400000c000b */
[----:B01----:R-:W-:Y:S01]  /*9140*/  ENDCOLLECTIVE ;  /* 0x000000000000791b */ /* 0x003fe20003800000 */
.L_x_282:
[----:B------:R-:W-:Y:S01]  /*9150*/  MOV R12, 0x1 ;  /* 0x00000001000c7802 */ /* 0x000fe20000000f00 */
[----:B------:R-:W-:-:S04]  /*9160*/  FADD.FTZ R5, R4, R14 ;  /* 0x0000000e04057221 */ /* 0x000fc80000010000 */
[----:B------:R-:W-:-:S07]  /*9170*/  IMAD.MOV.U32 R13, RZ, RZ, R5 ;  /* 0x000000ffff0d7224 */ /* 0x000fce00078e0005 */
[----:B------:R-:W-:Y:S05]  /*9180*/  WARPSYNC.COLLECTIVE R15, `(.L_x_283) ;  /* 0x000000000f087348 */ /* 0x000fea0003c00000 */
[----:B------:R0:W1:Y:S02]  /*9190*/  SHFL.BFLY P6, R14, R13, R12, R11 ;  /* 0x0c00000c0d0e7389 */ /* 0x00006400000c000b */
[----:B01----:R-:W-:Y:S01]  /*91a0*/  ENDCOLLECTIVE ;  /* 0x000000000000791b */ /* 0x003fe20003800000 */
.L_x_283:
[----:B------:R-:W-:Y:S05]  /*91b0*/  BRA `(.L_x_284) ;  /* 0xffffff8c00c47947 */ /* 0x000fea000383ffff */
.L_x_203:
[----:B------:R-:W-:Y:S01]  /*91c0*/  BSSY B1, `(.L_x_285) ;  /* 0x0000007000017945 */ /* 0x000fe20003800000 */
[----:B------:R-:W-:Y:S01]  /*91d0*/  IMAD.MOV.U32 R12, RZ, RZ, 0x1 ;  /* 0x00000001ff0c7424 */ /* 0x000fe200078e00ff */
[----:B------:R-:W-:Y:S01]  /*91e0*/  MOV R11, 0x1f ;  /* 0x0000001f000b7802 */ /* 0x000fe20000000f00 */
[----:B------:R-:W-:-:S07]  /*91f0*/  IMAD.MOV.U32 R15, RZ, RZ, -0x1 ;  /* 0xffffffffff0f7424 */ /* 0x000fce00078e00ff */
[----:B-1234-:R-:W-:Y:S05]  /*9200*/  WARPSYNC.COLLECTIVE R15, `(.L_x_286) ;  /* 0x000000000f087348 */ /* 0x01efea0003c00000 */
[----:B------:R0:W0:Y:S02]  /*9210*/  SHFL.BFLY P6, R14, R13, R12, R11 ;  /* 0x0c00000c0d0e7389 */ /* 0x00002400000c000b */
[----:B01234-:R-:W-:Y:S01]  /*9220*/  ENDCOLLECTIVE ;  /* 0x000000000000791b */ /* 0x01ffe20003800000 */
.L_x_286:
[----:B------:R-:W-:Y:S05]  /*9230*/  BSYNC B1 ;  /* 0x0000000000017941 */ /* 0x000fea0003800000 */
.L_x_285:
[----:B------:R-:W-:Y:S05]  /*9240*/  BRA `(.L_x_287) ;  /* 0xffffffb800e87947 */ /* 0x000fea000383ffff */
.L_x_207:
[----:B0-----:R-:W-:Y:S01]  /*9250*/  HFMA2.MMA R11, -RZ, RZ, 0, 1.847743988037109375e-06 ;  /* 0x0000001fff0b7435 */ /* 0x001fe200000001ff */
[----:B------:R-:W-:Y:S01]  /*9260*/  BSSY B0, `(.L_x_288) ;  /* 0x0000007000007945 */ /* 0x000fe20003800000 */
[----:B------:R-:W-:Y:S01]  /*9270*/  MOV R13, R0 ;  /* 0x00000000000d7202 */ /* 0x000fe20000000f00 */
[----:B------:R-:W-:Y:S02]  /*9280*/  IMAD.MOV.U32 R12, RZ, RZ, 0x10 ;  /* 0x00000010ff0c7424 */ /* 0x000fe400078e00ff */
[----:B------:R-:W-:-:S07]  /*9290*/  IMAD.MOV.U32 R15, RZ, RZ, -0x1 ;  /* 0xffffffffff0f7424 */ /* 0x000fce00078e00ff */
[----:B-1234-:R-:W-:Y:S05]  /*92a0*/  WARPSYNC.COLLECTIVE R15, `(.L_x_289) ;  /* 0x000000000f087348 */ /* 0x01efea0003c00000 */
[----:B------:R0:W0:Y:S02]  /*92b0*/  SHFL.BFLY P6, R14, R13, R12, R11 ;  /* 0x0c00000c0d0e7389 */ /* 0x00002400000c000b */
[----:B01234-:R-:W-:Y:S01]  /*92c0*/  ENDCOLLECTIVE ;  /* 0x000000000000791b */ /* 0x01ffe20003800000 */
.L_x_289:
[----:B------:R-:W-:Y:S05]  /*92d0*/  BSYNC B0 ;  /* 0x0000000000007941 */ /* 0x000fea0003800000 */
.L_x_288:
[----:B------:R-:W-:Y:S01]  /*92e0*/  FMNMX.FTZ R13, R14, R0, !PT ;  /* 0x000000000e0d7209 */ /* 0x000fe20007810000 */
[----:B------:R-:W-:Y:S01]  /*92f0*/  IMAD.MOV.U32 R11, RZ, RZ, 0x1f ;  /* 0x0000001fff0b7424 */ /* 0x000fe200078e00ff */
[----:B------:R-:W-:Y:S02]  /*9300*/  MOV R12, 0x8 ;  /* 0x00000008000c7802 */ /* 0x000fe40000000f00 */
[----:B------:R-:W-:-:S07]  /*9310*/  MOV R15, 0xffffffff ;  /* 0xffffffff000f7802 */ /* 0x000fce0000000f00 */
[----:B------:R-:W-:Y:S05]  /*9320*/  WARPSYNC.COLLECTIVE R15, `(.L_x_290) ;  /* 0x000000000f087348 */ /* 0x000fea0003c00000 */
[----:B------:R0:W1:Y:S02]  /*9330*/  SHFL.BFLY P6, R14, R13, R12, R11 ;  /* 0x0c00000c0d0e7389 */ /* 0x00006400000c000b */
[----:B01----:R-:W-:Y:S01]  /*9340*/  ENDCOLLECTIVE ;  /* 0x000000000000791b */ /* 0x003fe20003800000 */
.L_x_290:
[----:B------:R-:W-:Y:S01]  /*9350*/  HFMA2.MMA R12, -RZ, RZ, 0, 2.384185791015625e-07 ;  /* 0x00000004ff0c7435 */ /* 0x000fe200000001ff */
[----:B------:R-:W-:-:S05]  /*9360*/  FMNMX.FTZ R3, R13, R14, !PT ;  /* 0x0000000e0d037209 */ /* 0x000fca0007810000 */
[----:B------:R-:W-:-:S07]  /*9370*/  IMAD.MOV.U32 R13, RZ, RZ, R3 ;  /* 0x000000ffff0d7224 */ /* 0x000fce00078e0003 */
[----:B------:R-:W-:Y:S05]  /*9380*/  WARPSYNC.COLLECTIVE R15, `(.L_x_291) ;  /* 0x000000000f087348 */ /* 0x000fea0003c00000 */
[----:B------:R0:W1:Y:S02]  /*9390*/  SHFL.BFLY P6, R14, R13, R12, R11 ;  /* 0x0c00000c0d0e7389 */ /* 0x00006400000c000b */
[----:B01----:R-:W-:Y:S01]  /*93a0*/  ENDCOLLECTIVE ;  /* 0x000000000000791b */ /* 0x003fe20003800000 */
.L_x_291:
[----:B------:R-:W-:Y:S02]  /*93b0*/  MOV R12, 0x2 ;  /* 0x00000002000c7802 */ /* 0x000fe40000000f00 */
[----:B------:R-:W-:-:S05]  /*93c0*/  FMNMX.FTZ R4, R3, R14, !PT ;  /* 0x0000000e03047209 */ /* 0x000fca0007810000 */
[----:B------:R-:W-:-:S07]  /*93d0*/  IMAD.MOV.U32 R13, RZ, RZ, R4 ;  /* 0x000000ffff0d7224 */ /* 0x000fce00078e0004 */
[----:B------:R-:W-:Y:S05]  /*93e0*/  WARPSYNC.COLLECTIVE R15, `(.L_x_292) ;  /* 0x000000000f087348 */ /* 0x000fea0003c00000 */
[----:B------:R0:W1:Y:S02]  /*93f0*/  SHFL.BFLY P6, R14, R13, R12, R11 ;  /* 0x0c00000c0d0e7389 */ /* 0x00006400000c000b */
[----:B01----:R-:W-:Y:S01]  /*9400*/  ENDCOLLECTIVE ;  /* 0x000000000000791b */ /* 0x003fe20003800000 */
.L_x_292:
[----:B------:R-:W-:Y:S05]  /*9410*/  BRA `(.L_x_293) ;  /* 0xffffffbc00307947 */ /* 0x000fea000383ffff */
.L_x_294:
        /* <DEDUP_REMOVED lines=14> */
.L_x_3320:


//--------------------- .text._ZN4mmha33masked_multihead_attention_kernelItLi96ELi128ELi4ELi16ELi64ELb1ELb1EEEv26Multihead_attention_paramsIT_XT5_EE --------------------------
	.section	.text._ZN4mmha33masked_multihead_attention_kernelItLi96ELi128ELi4ELi16ELi64ELb1ELb1EEEv26Multihead_attention_paramsIT_XT5_EE,"ax",@progbits
	.align	128
        .global         _ZN4mmha33masked_multihead_attention_kernelItLi96ELi128ELi4ELi16ELi64ELb1ELb1EEEv26Multihead_attention_paramsIT_XT5_EE
        .type           _ZN4mmha33masked_multihead_attention_kernelItLi96ELi128ELi4ELi16ELi64ELb1ELb1EEEv26Multihead_attention_paramsIT_XT5_EE,@function
        .size           _ZN4mmha33masked_multihead_attention_kernelItLi96ELi128ELi4ELi16ELi64ELb1ELb1EEEv26Multihead_attention_paramsIT_XT5_EE,(.L_x_3321 - _ZN4mmha33masked_multihead_attention_kernelItLi96ELi128ELi4ELi16ELi64ELb1ELb1EEEv26Multihead_attention_paramsIT_XT5_EE)
        .other          _ZN4mmha33masked_multihead_attention_kernelItLi96ELi128ELi4ELi16ELi64ELb1ELb1EEEv26Multihead_attention_paramsIT_XT5_EE,@"STO_CUDA_ENTRY STV_DEFAULT"
_ZN4mmha33masked_multihead_attention_kernelItLi96ELi128ELi4ELi16ELi64ELb1ELb1EEEv26Multihead_attention_paramsIT_XT5_EE:
.text._ZN4mmha33masked_multihead_attention_kernelItLi96ELi128ELi4ELi16ELi64ELb1ELb1EEEv26Multihead_attention_paramsIT_XT5_EE:
[----:B------:R-:W0:Y:S08]  /*0000*/  LDC R1, c[0x0][0x28] ;  /* 0x00000a00ff017b82 */ /* 0x000e300000000800 */
[----:B------:R-:W1:Y:S01]  /*0010*/  LDC.64 R4, c[0x0][0x320] ;  /* 0x0000c800ff047b82 */ /* 0x000e620000000a00 */
[----:B------:R-:W-:Y:S01]  /*0020*/  ULDC UR6, c[0x0][0x284] ;  /* 0x0000a10000067ab9 */ /* 0x000fe20000000800 */
[----:B------:R-:W2:Y:S01]  /*0030*/  S2R R2, SR_CTAID.Y ;  /* 0x0000000000027919 */ /* 0x000ea20000002600 */
[----:B------:R-:W-:Y:S01]  /*0040*/  UIADD3 UR4, UR6, 0x4, URZ ;  /* 0x0000000406047890 */ /* 0x000fe2000fffe03f */
[----:B------:R-:W-:-:S03]  /*0050*/  ULDC.64 UR36, c[0x0][0x208] ;  /* 0x0000820000247ab9 */ /* 0x000fc60000000a00 */
[----:B------:R-:W-:-:S04]  /*0060*/  USHF.R.S32.HI UR5, URZ, 0x1f, UR4 ;  /* 0x0000001f3f057899 */ /* 0x000fc80008011404 */
[----:B------:R-:W-:-:S04]  /*0070*/  ULEA.HI UR5, UR5, UR4, URZ, 0x2 ;  /* 0x0000000405057291 */ /* 0x000fc8000f8f103f */
[----:B------:R-:W-:-:S04]  /*0080*/  USHF.L.U32 UR5, UR5, 0x2, URZ ;  /* 0x0000000205057899 */ /* 0x000fc8000800063f */
[----:B------:R-:W-:Y:S01]  /*0090*/  ULOP3.LUT UR38, UR5, 0xfffffff0, URZ, 0xc0, !UPT ;  /* 0xfffffff005267892 */ /* 0x000fe2000f8ec03f */
        /* <DEDUP_REMOVED lines=8> */
.L_x_295:
[----:B------:R-:W0:Y:S08]  /*0120*/  LDC R7, c[0x0][0x280] ;  /* 0x0000a000ff077b82 */ /* 0x000e300000000800 */
[----:B------:R-:W1:Y:S08]  /*0130*/  LDC.64 R10, c[0x0][0x2f0] ;  /* 0x0000bc00ff0a7b82 */ /* 0x000e700000000a00 */
[----:B------:R-:W2:Y:S01]  /*0140*/  LDC R25, c[0x0][0x29c] ;  /* 0x0000a700ff197b82 */ /* 0x000ea20000000800 */
[----:B------:R-:W3:Y:S01]  /*0150*/  S2R R18, SR_TID.X ;  /* 0x0000000000127919 */ /* 0x000ee20000002100 */
[----:B------:R-:W-:Y:S01]  /*0160*/  MOV R16, RZ ;  /* 0x000000ff00107202 */ /* 0x000fe20000000f00 */
[----:B------:R-:W-:Y:S01]  /*0170*/  ULDC UR5, c[0x0][0x288] ;  /* 0x0000a20000057ab9 */ /* 0x000fe20000000800 */
[----:B0-----:R-:W-:-:S04]  /*0180*/  IABS R3, R7 ;  /* 0x0000000700037213 */ /* 0x001fc80000000000 */
[----:B------:R-:W0:Y:S01]  /*0190*/  I2F.RP R0, R3 ;  /* 0x0000000300007306 */ /* 0x000e220000209400 */
[----:B-1----:R-:W-:-:S04]  /*01a0*/  ISETP.NE.U32.AND P0, PT, R10, RZ, PT ;  /* 0x000000ff0a00720c */ /* 0x002fc80003f05070 */
[----:B------:R-:W-:-:S04]  /*01b0*/  ISETP.NE.AND.EX P0, PT, R11, RZ, PT, P0 ;  /* 0x000000ff0b00720c */ /* 0x000fc80003f05300 */
[----:B--2---:R-:W-:Y:S01]  /*01c0*/  ISETP.EQ.AND P3, PT, R25, RZ, P0 ;  /* 0x000000ff1900720c */ /* 0x004fe20000762270 */
[----:B0-----:R-:W0:Y:S01]  /*01d0*/  MUFU.RCP R0, R0 ;  /* 0x0000000000007308 */ /* 0x001e220000001000 */
[----:B------:R-:W1:Y:S01]  /*01e0*/  S2R R17, SR_CTAID.X ;  /* 0x0000000000117919 */ /* 0x000e620000002500 */
[----:B------:R-:W2:Y:S01]  /*01f0*/  S2UR UR39, SR_CgaCtaId ;  /* 0x00000000002779c3 */ /* 0x000ea20000008800 */
[----:B------:R-:W-:Y:S01]  /*0200*/  UMOV UR4, 0x400 ;  /* 0x0000040000047882 */ /* 0x000fe20000000000 */
[----:B------:R-:W-:Y:S01]  /*0210*/  BSSY B0, `(.L_x_296) ;  /* 0x0000047000007945 */ /* 0x000fe20003800000 */
[----:B------:R-:W-:Y:S01]  /*0220*/  P2R R24, PR, RZ, 0x8 ;  /* 0x00000008ff187803 */ /* 0x000fe20000000000 */
[----:B0-----:R-:W-:-:S04]  /*0230*/  VIADD R4, R0, 0xffffffe ;  /* 0x0ffffffe00047836 */ /* 0x001fc80000000000 */
[----:B------:R0:W4:Y:S02]  /*0240*/  F2I.FTZ.U32.TRUNC.NTZ R5, R4 ;  /* 0x0000000400057305 */ /* 0x000124000021f000 */
[----:B0-----:R-:W-:Y:S01]  /*0250*/  HFMA2.MMA R4, -RZ, RZ, 0, 0 ;  /* 0x00000000ff047435 */ /* 0x001fe200000001ff */
[----:B----4-:R-:W-:-:S04]  /*0260*/  IMAD.MOV R6, RZ, RZ, -R5 ;  /* 0x000000ffff067224 */ /* 0x010fc800078e0a05 */
[----:B------:R-:W-:Y:S01]  /*0270*/  IMAD R9, R6, R3, RZ ;  /* 0x0000000306097224 */ /* 0x000fe200078e02ff */
[----:B------:R-:W-:-:S04]  /*0280*/  IABS R6, R2 ;  /* 0x0000000200067213 */ /* 0x000fc80000000000 */
[----:B------:R-:W-:Y:S02]  /*0290*/  IMAD.HI.U32 R5, R5, R9, R4 ;  /* 0x0000000905057227 */ /* 0x000fe400078e0004 */
[----:B------:R-:W0:Y:S04]  /*02a0*/  @P3 LDC.64 R8, c[0x0][0x2f0] ;  /* 0x0000bc00ff083b82 */ /* 0x000e280000000a00 */
[----:B------:R-:W-:-:S04]  /*02b0*/  IMAD.HI.U32 R34, R5, R6, RZ ;  /* 0x0000000605227227 */ /* 0x000fc800078e00ff */
[----:B------:R-:W4:Y:S01]  /*02c0*/  LDC.64 R4, c[0x0][0x328] ;  /* 0x0000ca00ff047b82 */ /* 0x000f220000000a00 */
[----:B------:R-:W-:-:S04]  /*02d0*/  IMAD.MOV R0, RZ, RZ, -R34 ;  /* 0x000000ffff007224 */ /* 0x000fc800078e0a22 */
[----:B------:R-:W-:-:S05]  /*02e0*/  IMAD R0, R3, R0, R6 ;  /* 0x0000000003007224 */ /* 0x000fca00078e0206 */
[----:B------:R-:W-:-:S13]  /*02f0*/  ISETP.GT.U32.AND P1, PT, R3, R0, PT ;  /* 0x000000000300720c */ /* 0x000fda0003f24070 */
[----:B------:R-:W-:Y:S01]  /*0300*/  @!P1 IMAD.IADD R0, R0, 0x1, -R3 ;  /* 0x0000000100009824 */ /* 0x000fe200078e0a03 */
[----:B------:R-:W-:Y:S01]  /*0310*/  @!P1 IADD3 R34, R34, 0x1, RZ ;  /* 0x0000000122229810 */ /* 0x000fe20007ffe0ff */
[----:B----4-:R-:W-:Y:S01]  /*0320*/  IMAD.WIDE R4, R2, 0x4, R4 ;  /* 0x0000000402047825 */ /* 0x010fe200078e0204 */
[----:B------:R-:W-:Y:S02]  /*0330*/  ISETP.NE.AND P1, PT, R7, RZ, PT ;  /* 0x000000ff0700720c */ /* 0x000fe40003f25270 */
[----:B------:R-:W-:Y:S02]  /*0340*/  ISETP.GE.U32.AND P0, PT, R0, R3, PT ;  /* 0x000000030000720c */ /* 0x000fe40003f06070 */
[----:B------:R-:W-:Y:S01]  /*0350*/  LOP3.LUT R0, R2, R7, RZ, 0x3c, !PT ;  /* 0x0000000702007212 */ /* 0x000fe200078e3cff */
[----:B------:R4:W4:Y:S03]  /*0360*/  LDG.E R4, desc[UR36][R4.64] ;  /* 0x0000002404047981 */ /* 0x000926000c1e1900 */
[----:B------:R-:W-:-:S02]  /*0370*/  ISETP.GE.AND P2, PT, R0, RZ, PT ;  /* 0x000000ff0000720c */ /* 0x000fc40003f46270 */
[----:B------:R-:W2:Y:S05]  /*0380*/  LDC R0, c[0x0][0x278] ;  /* 0x00009e00ff007b82 */ /* 0x000eaa0000000800 */
[----:B------:R-:W-:-:S06]  /*0390*/  @P0 VIADD R34, R34, 0x1 ;  /* 0x0000000122220836 */ /* 0x000fcc0000000000 */
[----:B------:R-:W-:Y:S01]  /*03a0*/  @!P2 IMAD.MOV R34, RZ, RZ, -R34 ;  /* 0x000000ffff22a224 */ /* 0x000fe200078e0a22 */
[----:B------:R-:W-:Y:S02]  /*03b0*/  @!P1 LOP3.LUT R34, RZ, R7, RZ, 0x33, !PT ;  /* 0x00000007ff229212 */ /* 0x000fe400078e33ff */
[----:B------:R-:W4:Y:S01]  /*03c0*/  LDC.64 R6, c[0x0][0x2a8] ;  /* 0x0000aa00ff067b82 */ /* 0x000f220000000a00 */
[----:B---3--:R-:W-:Y:S02]  /*03d0*/  ISETP.GT.AND P0, PT, R18, 0x17, PT ;  /* 0x000000171200780c */ /* 0x008fe40003f04270 */
[----:B0-----:R-:W-:Y:S01]  /*03e0*/  @P3 IMAD.WIDE R8, R34, 0x4, R8 ;  /* 0x0000000422083825 */ /* 0x001fe200078e0208 */
[----:B------:R-:W-:-:S03]  /*03f0*/  UIADD3 UR4, UR4, 0x210, URZ ;  /* 0x0000021004047890 */ /* 0x000fc6000fffe03f */
[----:B-1----:R-:W-:Y:S01]  /*0400*/  IMAD R19, R2, UR5, R17 ;  /* 0x0000000502137c24 */ /* 0x002fe2000f8e0211 */
[----:B------:R0:W5:Y:S01]  /*0410*/  @P3 LDG.E R16, desc[UR36][R8.64] ;  /* 0x0000002408103981 */ /* 0x000162000c1e1900 */
[----:B------:R-:W-:Y:S01]  /*0420*/  IMAD R3, R17, 0x60, RZ ;  /* 0x0000006011037824 */ /* 0x000fe200078e02ff */
[----:B--2---:R-:W-:Y:S01]  /*0430*/  ISETP.NE.AND P1, PT, R0, RZ, PT ;  /* 0x000000ff0000720c */ /* 0x004fe20003f25270 */
[----:B------:R-:W-:Y:S01]  /*0440*/  IMAD R36, R19, 0x60, RZ ;  /* 0x0000006013247824 */ /* 0x000fe200078e02ff */
[----:B------:R-:W-:Y:S01]  /*0450*/  ULEA UR39, UR39, UR4, 0x18 ;  /* 0x0000000427277291 */ /* 0x000fe2000f8ec03f */
[----:B----4-:R-:W-:Y:S02]  /*0460*/  IMAD.MOV.U32 R5, RZ, RZ, RZ ;  /* 0x000000ffff057224 */ /* 0x010fe400078e00ff */
[----:B0-----:R-:W-:Y:S01]  /*0470*/  IMAD R9, R2, R0, R3 ;  /* 0x0000000002097224 */ /* 0x001fe200078e0203 */
[----:B------:R-:W-:-:S04]  /*0480*/  SHF.L.U32 R0, R18, 0x2, RZ ;  /* 0x0000000212007819 */ /* 0x000fc800000006ff */
[----:B------:R-:W-:Y:S02]  /*0490*/  SEL R9, R36, R9, !P1 ;  /* 0x0000000924097207 */ /* 0x000fe40004800000 */
[----:B------:R-:W-:Y:S01]  /*04a0*/  R2UR UR40, R4 ;  /* 0x00000000042872ca */ /* 0x000fe200000e0000 */
[----:B------:R-:W-:Y:S01]  /*04b0*/  IMAD.MOV.U32 R4, RZ, RZ, RZ ;  /* 0x000000ffff047224 */ /* 0x000fe200078e00ff */
[----:B------:R-:W-:-:S13]  /*04c0*/  @P0 BRA `(.L_x_297) ;  /* 0x00000000006c0947 */ /* 0x000fda0003800000 */
[----:B------:R-:W0:Y:S01]  /*04d0*/  LDC R4, c[0x0][0x308] ;  /* 0x0000c200ff047b82 */ /* 0x000e220000000800 */
[----:B------:R-:W-:Y:S01]  /*04e0*/  IMAD.IADD R9, R9, 0x1, R0 ;  /* 0x0000000109097824 */ /* 0x000fe200078e0200 */
[----:B0-----:R-:W-:-:S13]  /*04f0*/  ISETP.NE.AND P1, PT, R4, 0x2, PT ;  /* 0x000000020400780c */ /* 0x001fda0003f25270 */
[----:B------:R-:W0:Y:S02]  /*0500*/  @P1 LDC.64 R4, c[0x0][0x218] ;  /* 0x00008600ff041b82 */ /* 0x000e240000000a00 */
[----:B0-----:R-:W-:-:S06]  /*0510*/  @P1 IMAD.WIDE R4, R9, 0x2, R4 ;  /* 0x0000000209041825 */ /* 0x001fcc00078e0204 */
[----:B------:R-:W5:Y:S01]  /*0520*/  @P1 LDG.E.64 R4, desc[UR36][R4.64] ;  /* 0x0000002404041981 */ /* 0x000f62000c1e1b00 */
[----:B------:R-:W-:Y:S05]  /*0530*/  @P1 BRA `(.L_x_297) ;  /* 0x0000000000501947 */ /* 0x000fea0003800000 */
[----:B------:R-:W-:Y:S02]  /*0540*/  ULDC.64 UR8, c[0x0][0x218] ;  /* 0x0000860000087ab9 */ /* 0x000fe40000000a00 */
[----:B------:R-:W-:-:S04]  /*0550*/  IADD3 R8, P1, R9, UR8, RZ ;  /* 0x0000000809087c10 */ /* 0x000fc8000ff3e0ff */
[----:B------:R-:W-:Y:S01]  /*0560*/  LEA.HI.X.SX32 R9, R9, UR9, 0x1, P1 ;  /* 0x0000000909097c11 */ /* 0x000fe200088f0eff */
[----:B-----5:R-:W0:Y:S04]  /*0570*/  LDC.64 R4, c[0x0][0x2f8] ;  /* 0x0000be00ff047b82 */ /* 0x020e280000000a00 */
        /* <DEDUP_REMOVED lines=10> */
[----:B0-----:R-:W-:-:S06]  /*0620*/  FMUL.FTZ R5, R11, R4 ;  /* 0x000000040b057220 */ /* 0x001fcc0000410000 */
[----:B------:R-:W0:Y:S01]  /*0630*/  I2F.S16 R10, R10 ;  /* 0x0000000a000a7306 */ /* 0x000e220000101400 */
[----:B-1----:R-:W-:-:S05]  /*0640*/  FMUL.FTZ R8, R12, R4 ;  /* 0x000000040c087220 */ /* 0x002fca0000410000 */
[----:B------:R-:W-:Y:S01]  /*0650*/  F2FP.F16.F32.PACK_AB R5, R8, R5 ;  /* 0x000000050805723e */ /* 0x000fe200000000ff */
[----:B0-----:R-:W-:-:S05]  /*0660*/  FMUL.FTZ R4, R10, R4 ;  /* 0x000000040a047220 */ /* 0x001fca0000410000 */
[----:B------:R-:W-:-:S07]  /*0670*/  F2FP.F16.F32.PACK_AB R4, R4, R13 ;  /* 0x0000000d0404723e */ /* 0x000fce00000000ff */
.L_x_297:
[----:B------:R-:W-:Y:S05]  /*0680*/  BSYNC B0 ;  /* 0x0000000000007941 */ /* 0x000fea0003800000 */
.L_x_296:
[----:B------:R-:W-:Y:S01]  /*0690*/  ULDC.64 UR8, c[0x0][0x220] ;  /* 0x0000880000087ab9 */ /* 0x000fe20000000a00 */
[C---:B------:R-:W-:Y:S01]  /*06a0*/  LEA.HI R10, R18.reuse, R18, RZ, 0x1 ;  /* 0x00000012120a7211 */ /* 0x040fe200078f08ff */
[----:B------:R-:W0:Y:S01]  /*06b0*/  @!P0 LDC.64 R8, c[0x0][0x248] ;  /* 0x00009200ff088b82 */ /* 0x000e220000000a00 */
[----:B------:R-:W-:Y:S01]  /*06c0*/  ISETP.EQ.U32.AND P1, PT, RZ, UR8, PT ;  /* 0x00000008ff007c0c */ /* 0x000fe2000bf22070 */
[----:B------:R-:W-:Y:S01]  /*06d0*/  UIADD3 UR41, UR40, -0x1, URZ ;  /* 0xffffffff28297890 */ /* 0x000fe2000fffe03f */
[----:B------:R-:W-:Y:S02]  /*06e0*/  ISETP.LT.AND P2, PT, R18, 0x20, P3 ;  /* 0x000000201200780c */ /* 0x000fe40001f41270 */
[----:B------:R-:W-:Y:S02]  /*06f0*/  CS2R R26, SRZ ;  /* 0x00000000001a7805 */ /* 0x000fe4000001ff00 */
[----:B------:R-:W-:Y:S02]  /*0700*/  ISETP.EQ.OR.EX P1, PT, RZ, UR9, P0, P1 ;  /* 0x00000009ff007c0c */ /* 0x000fe40008722710 */
[----:B------:R-:W-:-:S02]  /*0710*/  CS2R R32, SRZ ;  /* 0x0000000000207805 */ /* 0x000fc4000001ff00 */
[C---:B------:R-:W-:Y:S01]  /*0720*/  LOP3.LUT R11, R10.reuse, 0x3ffffffe, RZ, 0xc0, !PT ;  /* 0x3ffffffe0a0b7812 */ /* 0x040fe200078ec0ff */
[----:B------:R-:W-:Y:S01]  /*0730*/  IMAD.SHL.U32 R10, R10, 0x4, RZ ;  /* 0x000000040a0a7824 */ /* 0x000fe200078e00ff */
[----:B------:R-:W-:Y:S01]  /*0740*/  ISETP.NE.U32.AND P3, PT, R6, RZ, PT ;  /* 0x000000ff0600720c */ /* 0x000fe20003f65070 */
[----:B------:R-:W-:Y:S01]  /*0750*/  IMAD.U32 R13, RZ, RZ, UR41 ;  /* 0x00000029ff0d7e24 */ /* 0x000fe2000f8e00ff */
[----:B------:R-:W-:Y:S01]  /*0760*/  IADD3 R11, -R11, R18, RZ ;  /* 0x000000120b0b7210 */ /* 0x000fe20007ffe1ff */
[----:B------:R-:W-:Y:S01]  /*0770*/  IMAD.MOV.U32 R22, RZ, RZ, RZ ;  /* 0x000000ffff167224 */ /* 0x000fe200078e00ff */
[----:B------:R-:W-:Y:S02]  /*0780*/  ISETP.NE.AND.EX P3, PT, R7, RZ, PT, P3 ;  /* 0x000000ff0700720c */ /* 0x000fe40003f65330 */
[----:B------:R-:W-:Y:S01]  /*0790*/  LOP3.LUT R29, R10, 0xfffffff8, RZ, 0xc0, !PT ;  /* 0xfffffff80a1d7812 */ /* 0x000fe200078ec0ff */
[----:B------:R-:W-:Y:S01]  /*07a0*/  IMAD.SHL.U32 R28, R11, 0x4, RZ ;  /* 0x000000040b1c7824 */ /* 0x000fe200078e00ff */
[----:B------:R-:W1:Y:S01]  /*07b0*/  @P2 LDC.64 R14, c[0x0][0x2e0] ;  /* 0x0000b800ff0e2b82 */ /* 0x000e620000000a00 */
[----:B------:R-:W-:-:S02]  /*07c0*/  SHF.R.S32.HI R20, RZ, 0x1f, R2 ;  /* 0x0000001fff147819 */ /* 0x000fc40000011402 */
[----:B------:R-:W-:Y:S01]  /*07d0*/  IADD3 R29, R36, R29, RZ ;  /* 0x0000001d241d7210 */ /* 0x000fe20007ffe0ff */
[----:B------:R-:W-:Y:S01]  /*07e0*/  @!P0 IMAD R12, R13, 0x8, R28 ;  /* 0x000000080d0c8824 */ /* 0x000fe200078e021c */
[----:B------:R-:W-:-:S03]  /*07f0*/  IADD3 R21, R3, R0, RZ ;  /* 0x0000000003157210 */ /* 0x000fc60007ffe0ff */
[----:B------:R-:W2:Y:S01]  /*0800*/  @!P1 LDC.64 R10, c[0x0][0x220] ;  /* 0x00008800ff0a9b82 */ /* 0x000ea20000000a00 */
[----:B------:R-:W-:Y:S01]  /*0810*/  @!P0 IMAD R13, R29, UR6, R12 ;  /* 0x000000061d0d8c24 */ /* 0x000fe2000f8e020c */
[----:B------:R-:W-:-:S03]  /*0820*/  @P3 LEA R12, P4, R2, R6, 0x2 ;  /* 0x00000006020c3211 */ /* 0x000fc600078810ff */
[----:B0-----:R-:W-:Y:S01]  /*0830*/  @!P0 IMAD.WIDE R8, R13, 0x2, R8 ;  /* 0x000000020d088825 */ /* 0x001fe200078e0208 */
[----:B------:R-:W-:-:S03]  /*0840*/  @P3 LEA.HI.X R13, R2, R7, R20, 0x2, P4 ;  /* 0x00000007020d3211 */ /* 0x000fc600020f1414 */
[----:B-----5:R-:W-:Y:S01]  /*0850*/  @P2 IMAD R7, R16, UR5, R17 ;  /* 0x0000000510072c24 */ /* 0x020fe2000f8e0211 */
[----:B------:R0:W5:Y:S03]  /*0860*/  @!P0 LDG.E.64 R26, desc[UR36][R8.64] ;  /* 0x00000024081a8981 */ /* 0x000166000c1e1b00 */
[----:B------:R-:W-:Y:S01]  /*0870*/  @P2 IMAD R3, R7, 0x60, R0 ;  /* 0x0000006007032824 */ /* 0x000fe200078e0200 */
[----:B------:R-:W-:Y:S01]  /*0880*/  IABS R23, UR41 ;  /* 0x0000002900177c13 */ /* 0x000fe20008000000 */
[----:B------:R-:W5:Y:S01]  /*0890*/  @P3 LDG.E R22, desc[UR36][R12.64] ;  /* 0x000000240c163981 */ /* 0x000f62000c1e1900 */
[----:B--2---:R-:W-:-:S04]  /*08a0*/  @!P1 IMAD.WIDE R6, R21, 0x2, R10 ;  /* 0x0000000215069825 */ /* 0x004fc800078e020a */
[----:B-1----:R-:W-:Y:S01]  /*08b0*/  @P2 IMAD.WIDE R10, R3, 0x2, R14 ;  /* 0x00000002030a2825 */ /* 0x002fe200078e020e */
[----:B------:R1:W5:Y:S05]  /*08c0*/  @!P1 LDG.E.64 R32, desc[UR36][R6.64] ;  /* 0x0000002406209981 */ /* 0x00036a000c1e1b00 */
[----:B------:R-:W5:Y:S01]  /*08d0*/  @P2 LDG.E.64 R10, desc[UR36][R10.64] ;  /* 0x000000240a0a2981 */ /* 0x000f62000c1e1b00 */
[----:B------:R-:W-:-:S05]  /*08e0*/  IMAD.U32 R3, RZ, RZ, UR6 ;  /* 0x00000006ff037e24 */ /* 0x000fca000f8e00ff */
[----:B------:R-:W-:-:S04]  /*08f0*/  IABS R20, R3 ;  /* 0x0000000300147213 */ /* 0x000fc80000000000 */
[----:B------:R-:W2:Y:S08]  /*0900*/  I2F.RP R3, R20 ;  /* 0x0000001400037306 */ /* 0x000eb00000209400 */
[----:B--2---:R-:W2:Y:S02]  /*0910*/  MUFU.RCP R3, R3 ;  /* 0x0000000300037308 */ /* 0x004ea40000001000 */
[----:B--2---:R-:W-:-:S06]  /*0920*/  VIADD R14, R3, 0xffffffe ;  /* 0x0ffffffe030e7836 */ /* 0x004fcc0000000000 */
[----:B------:R2:W0:Y:S02]  /*0930*/  F2I.FTZ.U32.TRUNC.NTZ R15, R14 ;  /* 0x0000000e000f7305 */ /* 0x000424000021f000 */
[----:B--2---:R-:W-:Y:S01]  /*0940*/  IMAD.MOV.U32 R14, RZ, RZ, RZ ;  /* 0x000000ffff0e7224 */ /* 0x004fe200078e00ff */
[----:B0-----:R-:W-:-:S05]  /*0950*/  IADD3 R9, RZ, -R15, RZ ;  /* 0x8000000fff097210 */ /* 0x001fca0007ffe0ff */
[----:B-1----:R-:W-:-:S04]  /*0960*/  IMAD R7, R9, R20, RZ ;  /* 0x0000001409077224 */ /* 0x002fc800078e02ff */
[----:B------:R-:W-:Y:S02]  /*0970*/  IMAD.HI.U32 R15, R15, R7, R14 ;  /* 0x000000070f0f7227 */ /* 0x000fe400078e000e */
[----:B------:R-:W0:Y:S04]  /*0980*/  LDC R7, c[0x0][0x290] ;  /* 0x0000a400ff077b82 */ /* 0x000e280000000800 */
[----:B------:R-:W-:-:S04]  /*0990*/  IMAD.HI.U32 R15, R15, R23, RZ ;  /* 0x000000170f0f7227 */ /* 0x000fc800078e00ff */
[----:B------:R-:W-:-:S04]  /*09a0*/  IMAD.MOV R15, RZ, RZ, -R15 ;  /* 0x000000ffff0f7224 */ /* 0x000fc800078e0a0f */
[----:B------:R-:W-:-:S05]  /*09b0*/  IMAD R23, R20, R15, R23 ;  /* 0x0000000f14177224 */ /* 0x000fca00078e0217 */
[----:B------:R-:W-:Y:S02]  /*09c0*/  ISETP.GT.U32.AND P1, PT, R20, R23, PT ;  /* 0x000000171400720c */ /* 0x000fe40003f24070 */
[----:B------:R-:W-:Y:S02]  /*09d0*/  ISETP.NE.AND P5, PT, R25, RZ, PT ;  /* 0x000000ff1900720c */ /* 0x000fe40003fa5270 */
[----:B------:R-:W-:-:S09]  /*09e0*/  ISETP.LE.AND P4, PT, RZ, UR41, PT ;  /* 0x00000029ff007c0c */ /* 0x000fd2000bf83270 */
[----:B------:R-:W-:-:S04]  /*09f0*/  @!P1 IADD3 R23, R23, -R20, RZ ;  /* 0x8000001417179210 */ /* 0x000fc80007ffe0ff */
[----:B------:R-:W-:Y:S02]  /*0a00*/  ISETP.GT.U32.AND P3, PT, R20, R23, PT ;  /* 0x000000171400720c */ /* 0x000fe40003f64070 */
[----:B------:R-:W-:Y:S02]  /*0a10*/  ISETP.NE.AND P1, PT, RZ, UR6, PT ;  /* 0x00000006ff007c0c */ /* 0x000fe4000bf25270 */
[----:B------:R-:W-:Y:S02]  /*0a20*/  CS2R R30, SRZ ;  /* 0x00000000001e7805 */ /* 0x000fe4000001ff00 */
[----:B------:R-:W-:-:S07]  /*0a30*/  P2R R3, PR, RZ, 0x20 ;  /* 0x00000020ff037803 */ /* 0x000fce0000000000 */
[----:B------:R-:W-:-:S04]  /*0a40*/  @!P3 IMAD.IADD R23, R23, 0x1, -R20 ;  /* 0x000000011717b824 */ /* 0x000fc800078e0a14 */
[----:B------:R-:W-:Y:S01]  /*0a50*/  @!P4 IMAD.MOV R23, RZ, RZ, -R23 ;  /* 0x000000ffff17c224 */ /* 0x000fe200078e0a17 */
[----:B------:R-:W-:Y:S01]  /*0a60*/  @!P1 LOP3.LUT R23, RZ, UR6, RZ, 0x33, !PT ;  /* 0x00000006ff179c12 */ /* 0x000fe2000f8e33ff */
[----:B0-----:R-:W-:Y:S06]  /*0a70*/  @P5 BRA `(.L_x_298) ;  /* 0x0000000000285947 */ /* 0x001fec0003800000 */
        /* <DEDUP_REMOVED lines=9> */
.L_x_299:
[----:B------:R-:W-:Y:S05]  /*0b10*/  BSYNC B0 ;  /* 0x0000000000007941 */ /* 0x000fea0003800000 */
.L_x_298:
[----:B------:R-:W-:Y:S01]  /*0b20*/  ISETP.NE.AND P1, PT, R25, RZ, PT ;  /* 0x000000ff1900720c */ /* 0x000fe20003f25270 */
[----:B------:R-:W-:Y:S01]  /*0b30*/  ULDC.U8 UR4, c[0x0][0x294] ;  /* 0x0000a50000047ab9 */ /* 0x000fe20000000000 */
[----:B------:R-:W-:Y:S01]  /*0b40*/  ISETP.GT.AND P3, PT, R7, RZ, PT ;  /* 0x000000ff0700720c */ /* 0x000fe20003f64270 */
[----:B-----5:R-:W-:Y:S01]  /*0b50*/  @!P5 HFMA2.MMA R26, R26, 1, 1, R30 ;  /* 0x3c003c001a1ad835 */ /* 0x020fe2000000001e */
[----:B------:R-:W-:Y:S01]  /*0b60*/  P2R R3, PR, RZ, 0x2 ;  /* 0x00000002ff037803 */ /* 0x000fe20000000000 */
[----:B------:R-:W-:Y:S01]  /*0b70*/  @!P5 HADD2 R27, R27, R31 ;  /* 0x0000001f1b1bd230 */ /* 0x000fe20000000000 */
[----:B------:R-:W-:Y:S01]  /*0b80*/  ISETP.NE.AND P1, PT, RZ, UR4, PT ;  /* 0x00000004ff007c0c */ /* 0x000fe2000bf25270 */
[----:B------:R-:W-:Y:S01]  /*0b90*/  UIADD3 UR42, UR38, UR39, URZ ;  /* 0x00000027262a7290 */ /* 0x000fe2000fffe03f */
[----:B------:R-:W-:Y:S01]  /*0ba0*/  HFMA2.MMA R32, R4, 1, 1, R32 ;  /* 0x3c003c0004207835 */ /* 0x000fe20000000020 */
[----:B------:R-:W-:Y:S01]  /*0bb0*/  ISETP.GE.AND P0, PT, R18, 0x20, PT ;  /* 0x000000201200780c */ /* 0x000fe20003f06270 */
[----:B------:R-:W-:Y:S01]  /*0bc0*/  HADD2 R33, R5, R33 ;  /* 0x0000002105217230 */ /* 0x000fe20000000000 */
[----:B------:R-:W-:Y:S01]  /*0bd0*/  @P2 HFMA2.MMA R27, R27, R11, -RZ ;  /* 0x0000000b1b1b2235 */ /* 0x000fe200001000ff */
[----:B------:R-:W-:-:S02]  /*0be0*/  IMAD R34, R34, UR5, RZ ;  /* 0x0000000522227c24 */ /* 0x000fc4000f8e02ff */
[----:B------:R-:W-:-:S05]  /*0bf0*/  @P2 HMUL2 R26, R26, R10 ;  /* 0x0000000a1a1a2232 */ /* 0x000fca0000000000 */
        /* <DEDUP_REMOVED lines=10> */
[----:B0-----:R-:W-:-:S02]  /*0ca0*/  IADD3 R4, R3, 0xffffffe, RZ ;  /* 0x0ffffffe03047810 */ /* 0x001fc40007ffe0ff */
[----:B------:R-:W-:-:S04]  /*0cb0*/  IADD3 R3, RZ, -R10, RZ ;  /* 0x8000000aff037210 */ /* 0x000fc80007ffe0ff */
[----:B------:R0:W1:Y:S02]  /*0cc0*/  F2I.FTZ.U32.TRUNC.NTZ R5, R4 ;  /* 0x0000000400057305 */ /* 0x000064000021f000 */
[----:B0-----:R-:W-:Y:S02]  /*0cd0*/  IMAD.MOV.U32 R4, RZ, RZ, RZ ;  /* 0x000000ffff047224 */ /* 0x001fe400078e00ff */
[----:B-1----:R-:W-:-:S04]  /*0ce0*/  IMAD.MOV R9, RZ, RZ, -R5 ;  /* 0x000000ffff097224 */ /* 0x002fc800078e0a05 */
[----:B------:R-:W-:-:S04]  /*0cf0*/  IMAD R9, R9, R6, RZ ;  /* 0x0000000609097224 */ /* 0x000fc800078e02ff */
[----:B------:R-:W-:-:S06]  /*0d00*/  IMAD.HI.U32 R5, R5, R9, R4 ;  /* 0x0000000905057227 */ /* 0x000fcc00078e0004 */
[----:B------:R-:W-:-:S04]  /*0d10*/  IMAD.HI.U32 R5, R5, R8, RZ ;  /* 0x0000000805057227 */ /* 0x000fc800078e00ff */
[----:B------:R-:W-:-:S05]  /*0d20*/  IMAD R3, R5, R3, R8 ;  /* 0x0000000305037224 */ /* 0x000fca00078e0208 */
[----:B------:R-:W-:-:S13]  /*0d30*/  ISETP.GT.U32.AND P3, PT, R6, R3, PT ;  /* 0x000000030600720c */ /* 0x000fda0003f64070 */
[----:B------:R-:W-:Y:S02]  /*0d40*/  @!P3 IMAD.IADD R3, R3, 0x1, -R6 ;  /* 0x000000010303b824 */ /* 0x000fe400078e0a06 */
        /* <DEDUP_REMOVED lines=9> */
[----:B------:R-:W-:-:S03]  /*0de0*/  P2R R39, PR, RZ, 0x2 ;  /* 0x00000002ff277803 */ /* 0x000fc60000000000 */
[----:B------:R-:W-:Y:S01]  /*0df0*/  @!P2 IMAD.MOV R38, RZ, RZ, -R38 ;  /* 0x000000ffff26a224 */ /* 0x000fe200078e0a26 */
[----:B------:R-:W-:-:S04]  /*0e00*/  @!P3 LOP3.LUT R38, RZ, R35, RZ, 0x33, !PT ;  /* 0x00000023ff26b212 */ /* 0x000fc800078e33ff */
[----:B------:R-:W-:-:S05]  /*0e10*/  IADD3 R3, -R38, RZ, RZ ;  /* 0x000000ff26037210 */ /* 0x000fca0007ffe1ff */
[----:B------:R-:W-:Y:S01]  /*0e20*/  IMAD R37, R35, R3, R0 ;  /* 0x0000000323257224 */ /* 0x000fe200078e0200 */
[----:B------:R-:W-:Y:S06]  /*0e30*/  @!P0 BRA `(.L_x_302) ;  /* 0x0000000000408947 */ /* 0x000fec0003800000 */
[----:B------:R-:W-:Y:S01]  /*0e40*/  MOV R0, 0x0 ;  /* 0x0000000000007802 */ /* 0x000fe20000000f00 */
[----:B------:R-:W-:Y:S01]  /*0e50*/  ULDC.64 UR4, c[0x4][0xc8] ;  /* 0x0100320000047ab9 */ /* 0x000fe20000000a00 */
[----:B------:R-:W-:Y:S01]  /*0e60*/  ULDC.64 UR6, c[0x4][0xb0] ;  /* 0x01002c0000067ab9 */ /* 0x000fe20000000a00 */
[----:B------:R-:W-:Y:S01]  /*0e70*/  IMAD.U32 R4, RZ, RZ, UR4 ;  /* 0x00000004ff047e24 */ /* 0x000fe2000f8e00ff */
[----:B------:R0:W1:Y:S01]  /*0e80*/  LDC.64 R14, c[0x4][R0] ;  /* 0x01000000000e7b82 */ /* 0x0000620000000a00 */
[----:B------:R-:W-:Y:S01]  /*0e90*/  IMAD.U32 R5, RZ, RZ, UR5 ;  /* 0x00000005ff057e24 */ /* 0x000fe2000f8e00ff */
[----:B------:R-:W-:Y:S01]  /*0ea0*/  ULDC.64 UR4, c[0x4][0xd0] ;  /* 0x0100340000047ab9 */ /* 0x000fe20000000a00 */
[----:B------:R-:W-:Y:S01]  /*0eb0*/  HFMA2.MMA R13, -RZ, RZ, 0, 0 ;  /* 0x00000000ff0d7435 */ /* 0x000fe200000001ff */
[----:B------:R-:W-:Y:S01]  /*0ec0*/  MOV R6, UR4 ;  /* 0x0000000400067c02 */ /* 0x000fe20008000f00 */
[----:B------:R-:W-:Y:S01]  /*0ed0*/  IMAD.U32 R7, RZ, RZ, UR5 ;  /* 0x00000005ff077e24 */ /* 0x000fe2000f8e00ff */
[----:B------:R-:W-:Y:S01]  /*0ee0*/  MOV R11, UR7 ;  /* 0x00000007000b7c02 */ /* 0x000fe20008000f00 */
[----:B------:R-:W-:-:S02]  /*0ef0*/  IMAD.U32 R10, RZ, RZ, UR6 ;  /* 0x00000006ff0a7e24 */ /* 0x000fc4000f8e00ff */
[----:B------:R-:W-:Y:S02]  /*0f00*/  IMAD.MOV.U32 R8, RZ, RZ, 0x53f ;  /* 0x0000053fff087424 */ /* 0x000fe400078e00ff */
[----:B0-----:R-:W-:-:S07]  /*0f10*/  IMAD.MOV.U32 R12, RZ, RZ, 0x1 ;  /* 0x00000001ff0c7424 */ /* 0x001fce00078e00ff */
[----:B------:R-:W-:-:S07]  /*0f20*/  LEPC R20, `(.L_x_302) ;  /* 0x000000001014794e */ /* 0x000fce0000000000 */
[----:B-1----:R-:W-:Y:S05]  /*0f30*/  CALL.ABS.NOINC R14 ;  /* 0x000000000e007343 */ /* 0x002fea0003c00000 */
.L_x_302:
        /* <DEDUP_REMOVED lines=9> */
.L_x_303:
        /* <DEDUP_REMOVED lines=13> */
[----:B------:R-:W-:-:S03]  /*10a0*/  ISETP.NE.AND P0, PT, R25, RZ, PT ;  /* 0x000000ff1900720c */ /* 0x000fc60003f05270 */
[----:B------:R-:W-:Y:S01]  /*10b0*/  IMAD R5, R35, 0x2, R4 ;  /* 0x0000000223057824 */ /* 0x000fe200078e0204 */
[----:B------:R-:W-:Y:S04]  /*10c0*/  LDS R6, [R4] ;  /* 0x0000000004067984 */ /* 0x000fe80000000800 */
[----:B0-----:R-:W0:Y:S02]  /*10d0*/  LDS R33, [R5] ;  /* 0x0000000005217984 */ /* 0x001e240000000800 */
[C-C-:B0-----:R-:W-:Y:S02]  /*10e0*/  PRMT R32, R6.reuse, 0x5410, R33.reuse ;  /* 0x0000541006207816 */ /* 0x141fe40000000021 */
[----:B------:R-:W-:Y:S01]  /*10f0*/  PRMT R33, R6, 0x7632, R33 ;  /* 0x0000763206217816 */ /* 0x000fe20000000021 */
[----:B------:R-:W-:Y:S06]  /*1100*/  @!P0 BRA `(.L_x_307) ;  /* 0x0000000000a48947 */ /* 0x000fec0003800000 */
[----:B------:R-:W-:-:S04]  /*1110*/  LEA.HI R6, R38, R38, RZ, 0x1 ;  /* 0x0000002626067211 */ /* 0x000fc800078f08ff */
[----:B------:R-:W-:-:S04]  /*1120*/  SHF.L.U32 R6, R6, 0x1, RZ ;  /* 0x0000000106067819 */ /* 0x000fc800000006ff */
[----:B------:R-:W-:-:S04]  /*1130*/  LOP3.LUT R9, R6, 0xfffffffc, RZ, 0xc0, !PT ;  /* 0xfffffffc06097812 */ /* 0x000fc800078ec0ff */
[----:B------:R-:W-:-:S13]  /*1140*/  ISETP.GE.AND P0, PT, R9, R7, PT ;  /* 0x000000070900720c */ /* 0x000fda0003f06270 */
[----:B------:R-:W-:Y:S05]  /*1150*/  @P0 BRA `(.L_x_308) ;  /* 0x00000004009c0947 */ /* 0x000fea0003800000 */
[----:B------:R-:W-:Y:S01]  /*1160*/  I2FP.F32.S32 R6, R7 ;  /* 0x0000000700067245 */ /* 0x000fe20000201400 */
[----:B------:R-:W-:Y:S01]  /*1170*/  VIADD R7, R9, 0x2 ;  /* 0x0000000209077836 */ /* 0x000fe20000000000 */
[----:B------:R-:W-:Y:S01]  /*1180*/  ULDC UR4, c[0x0][0x29c] ;  /* 0x0000a70000047ab9 */ /* 0x000fe20000000800 */
        /* <DEDUP_REMOVED lines=33> */
.L_x_307:
        /* <DEDUP_REMOVED lines=13> */
[----:B------:R-:W-:Y:S01]  /*1470*/  VIADD R6, R38, 0x2 ;  /* 0x0000000226067836 */ /* 0x000fe20000000000 */
[----:B------:R-:W-:Y:S01]  /*1480*/  ULDC UR4, c[0x0][0x29c] ;  /* 0x0000a70000047ab9 */ /* 0x000fe20000000800 */
[----:B------:R-:W-:Y:S01]  /*1490*/  HADD2.F32 R15, -RZ, R33.H1_H1 ;  /* 0x30000021ff0f7230 */ /* 0x000fe20000004100 */
[----:B------:R-:W0:Y:S01]  /*14a0*/  MUFU.RCP R7, R10 ;  /* 0x0000000a00077308 */ /* 0x000e220000001000 */
[----:B------:R-:W-:Y:S01]  /*14b0*/  HADD2.F32 R11, -RZ, R27.H1_H1 ;  /* 0x3000001bff0b7230 */ /* 0x000fe20000004100 */
[----:B------:R-:W-:Y:S01]  /*14c0*/  I2FP.F32.S32 R6, R6 ;  /* 0x0000000600067245 */ /* 0x000fe20000201400 */
[----:B------:R-:W-:Y:S02]  /*14d0*/  HADD2.F32 R33, -RZ, R33.H0_H0 ;  /* 0x20000021ff217230 */ /* 0x000fe40000004100 */
[----:B------:R-:W-:Y:S02]  /*14e0*/  HADD2.F32 R27, -RZ, R27.H0_H0 ;  /* 0x2000001bff1b7230 */ /* 0x000fe40000004100 */
[----:B0-----:R-:W-:-:S04]  /*14f0*/  FMUL.FTZ R6, R6, R7 ;  /* 0x0000000706067220 */ /* 0x001fc80000410000 */
[----:B------:R-:W-:Y:S01]  /*1500*/  FMUL.FTZ R8, R6, 13.28771209716796875 ;  /* 0x41549a7806087820 */ /* 0x000fe20000410000 */
[----:B------:R-:W-:-:S03]  /*1510*/  I2FP.F32.S32 R6, R38 ;  /* 0x0000002600067245 */ /* 0x000fc60000201400 */
[----:B------:R-:W0:Y:S02]  /*1520*/  MUFU.EX2 R9, -R8 ;  /* 0x8000000800097308 */ /* 0x000e240000000800 */
[----:B------:R-:W-:-:S04]  /*1530*/  FMUL.FTZ R6, R6, R7 ;  /* 0x0000000706067220 */ /* 0x000fc80000410000 */
        /* <DEDUP_REMOVED lines=36> */
.L_x_310:
[----:B------:R-:W-:Y:S05]  /*1780*/  BSYNC B2 ;  /* 0x0000000000027941 */ /* 0x000fea0003800000 */
.L_x_309:
[C-C-:B------:R-:W-:Y:S02]  /*1790*/  PRMT R6, R26.reuse, 0x5410, R27.reuse ;  /* 0x000054101a067816 */ /* 0x140fe4000000001b */
[----:B------:R-:W-:-:S03]  /*17a0*/  PRMT R7, R26, 0x7632, R27 ;  /* 0x000076321a077816 */ /* 0x000fc6000000001b */
[----:B------:R0:W-:Y:S04]  /*17b0*/  STS [R21], R6 ;  /* 0x0000000615007388 */ /* 0x0001e80000000800 */
[----:B------:R0:W-:Y:S02]  /*17c0*/  STS [R20], R7 ;  /* 0x0000000714007388 */ /* 0x0001e40000000800 */
.L_x_308:
[----:B------:R-:W-:Y:S05]  /*17d0*/  BSYNC B1 ;  /* 0x0000000000017941 */ /* 0x000fea0003800000 */
.L_x_306:
[C-C-:B0-----:R-:W-:Y:S02]  /*17e0*/  PRMT R7, R32.reuse, 0x5410, R33.reuse ;  /* 0x0000541020077816 */ /* 0x141fe40000000021 */
[----:B------:R-:W-:-:S03]  /*17f0*/  PRMT R6, R32, 0x7632, R33 ;  /* 0x0000763220067816 */ /* 0x000fc60000000021 */
[----:B------:R1:W-:Y:S04]  /*1800*/  STS [R4], R7 ;  /* 0x0000000704007388 */ /* 0x0003e80000000800 */
[----:B------:R1:W-:Y:S02]  /*1810*/  STS [R5], R6 ;  /* 0x0000000605007388 */ /* 0x0003e40000000800 */
.L_x_305:
[----:B------:R-:W-:Y:S05]  /*1820*/  BSYNC B0 ;  /* 0x0000000000007941 */ /* 0x000fea0003800000 */
.L_x_304:
[----:B------:R-:W-:Y:S06]  /*1830*/  BAR.SYNC.DEFER_BLOCKING 0x0 ;  /* 0x0000000000007b1d */ /* 0x000fec0000010000 */
[----:B------:R-:W-:Y:S04]  /*1840*/  BSSY B0, `(.L_x_311) ;  /* 0x0000005000007945 */ /* 0x000fe80003800000 */
[----:B------:R-:W-:Y:S05]  /*1850*/  @!P6 BRA `(.L_x_312) ;  /* 0x00000000000ce947 */ /* 0x000fea0003800000 */
[----:B------:R-:W-:Y:S01]  /*1860*/  ISETP.NE.AND P0, PT, R25, RZ, PT ;  /* 0x000000ff1900720c */ /* 0x000fe20003f05270 */
[----:B0-----:R2:W3:-:S12]  /*1870*/  LDS.64 R32, [R0] ;  /* 0x0000000000207984 */ /* 0x0014d80000000a00 */
[----:B------:R2:W4:Y:S02]  /*1880*/  @!P0 LDS.64 R26, [R3] ;  /* 0x00000000031a8984 */ /* 0x0005240000000a00 */
.L_x_312:
[----:B------:R-:W-:Y:S05]  /*1890*/  BSYNC B0 ;  /* 0x0000000000007941 */ /* 0x000fea0003800000 */
.L_x_311:
[----:B------:R-:W-:Y:S06]  /*18a0*/  BAR.SYNC.DEFER_BLOCKING 0x0 ;  /* 0x0000000000007b1d */ /* 0x000fec0000010000 */
[----:B------:R-:W-:Y:S05]  /*18b0*/  BRA `(.L_x_301) ;  /* 0x0000000400707947 */ /* 0x000fea0003800000 */
.L_x_300:
[----:B------:R-:W-:Y:S01]  /*18c0*/  ISETP.NE.AND P0, PT, R25, RZ, PT ;  /* 0x000000ff1900720c */ /* 0x000fe20003f05270 */
[----:B------:R-:W-:Y:S01]  /*18d0*/  BSSY B0, `(.L_x_301) ;  /* 0x000005a000007945 */ /* 0x000fe20003800000 */
[----:B------:R-:W-:-:S11]  /*18e0*/  IADD3 R25, -R22, R25, RZ ;  /* 0x0000001916197210 */ /* 0x000fd60007ffe1ff */
[----:B------:R-:W-:Y:S05]  /*18f0*/  @!P0 BRA `(.L_x_313) ;  /* 0x0000000000948947 */ /* 0x000fea0003800000 */
[----:B------:R-:W-:-:S13]  /*1900*/  ISETP.GE.AND P0, PT, R0, R7, PT ;  /* 0x000000070000720c */ /* 0x000fda0003f06270 */
[----:B------:R-:W-:Y:S05]  /*1910*/  @P0 BRA `(.L_x_314) ;  /* 0x0000000400540947 */ /* 0x000fea0003800000 */
[----:B------:R-:W-:Y:S01]  /*1920*/  I2FP.F32.S32 R7, R7 ;  /* 0x0000000700077245 */ /* 0x000fe20000201400 */
[----:B------:R-:W-:Y:S01]  /*1930*/  VIADD R3, R0, 0x2 ;  /* 0x0000000200037836 */ /* 0x000fe20000000000 */
[----:B------:R-:W-:Y:S01]  /*1940*/  I2FP.F32.S32 R0, R0 ;  /* 0x0000000000007245 */ /* 0x000fe20000201400 */
[--C-:B------:R-:W-:Y:S02]  /*1950*/  HADD2.F32 R8, -RZ, R33.reuse.H1_H1 ;  /* 0x30000021ff087230 */ /* 0x100fe40000004100 */
[--C-:B------:R-:W-:Y:S01]  /*1960*/  HADD2.F32 R11, -RZ, R32.reuse.H1_H1 ;  /* 0x30000020ff0b7230 */ /* 0x100fe20000004100 */
[----:B------:R-:W0:Y:S01]  /*1970*/  MUFU.RCP R7, R7 ;  /* 0x0000000700077308 */ /* 0x000e220000001000 */
[----:B------:R-:W-:Y:S01]  /*1980*/  I2FP.F32.S32 R3, R3 ;  /* 0x0000000300037245 */ /* 0x000fe20000201400 */
[----:B------:R-:W-:Y:S02]  /*1990*/  HADD2.F32 R32, -RZ, R32.H0_H0 ;  /* 0x20000020ff207230 */ /* 0x000fe40000004100 */
[----:B------:R-:W-:-:S02]  /*19a0*/  HADD2.F32 R33, -RZ, R33.H0_H0 ;  /* 0x20000021ff217230 */ /* 0x000fc40000004100 */
[-C--:B0-----:R-:W-:Y:S01]  /*19b0*/  FMUL.FTZ R3, R3, R7.reuse ;  /* 0x0000000703037220 */ /* 0x081fe20000410000 */
[----:B------:R-:W-:-:S03]  /*19c0*/  FMUL.FTZ R0, R0, R7 ;  /* 0x0000000700007220 */ /* 0x000fc60000410000 */
[----:B------:R-:W-:Y:S01]  /*19d0*/  FMUL.FTZ R4, R3, 13.28771209716796875 ;  /* 0x41549a7803047820 */ /* 0x000fe20000410000 */
[----:B------:R-:W-:Y:S01]  /*19e0*/  FMUL.FTZ R3, R0, 13.28771209716796875 ;  /* 0x41549a7800037820 */ /* 0x000fe20000410000 */
[----:B------:R-:W-:Y:S02]  /*19f0*/  I2FP.F32.S32 R0, R25 ;  /* 0x0000001900007245 */ /* 0x000fe40000201400 */
[----:B------:R-:W0:Y:S08]  /*1a00*/  MUFU.EX2 R5, -R4 ;  /* 0x8000000400057308 */ /* 0x000e300000000800 */
[----:B------:R-:W1:Y:S01]  /*1a10*/  MUFU.EX2 R3, -R3 ;  /* 0x8000000300037308 */ /* 0x000e620000000800 */
[----:B0-----:R-:W-:-:S04]  /*1a20*/  FMUL.FTZ R5, R0, R5 ;  /* 0x0000000500057220 */ /* 0x001fc80000410000 */
[----:B------:R-:W-:Y:S01]  /*1a30*/  FMUL.RZ R5, R5, 0.15915493667125701904 ;  /* 0x3e22f98305057820 */ /* 0x000fe2000040c000 */
[----:B-1----:R-:W-:-:S03]  /*1a40*/  FMUL.FTZ R0, R0, R3 ;  /* 0x0000000300007220 */ /* 0x002fc60000410000 */
[----:B------:R-:W0:Y:S01]  /*1a50*/  MUFU.SIN R7, R5 ;  /* 0x0000000500077308 */ /* 0x000e220000000400 */
[----:B------:R-:W-:-:S07]  /*1a60*/  FMUL.RZ R10, R0, 0.15915493667125701904 ;  /* 0x3e22f983000a7820 */ /* 0x000fce000040c000 */
[----:B------:R-:W1:Y:S08]  /*1a70*/  MUFU.SIN R4, R10 ;  /* 0x0000000a00047308 */ /* 0x000e700000000400 */
[----:B------:R-:W2:Y:S01]  /*1a80*/  MUFU.COS R6, R5 ;  /* 0x0000000500067308 */ /* 0x000ea20000000000 */
[----:B0-----:R-:W-:-:S07]  /*1a90*/  FMUL.FTZ R9, R7, R8 ;  /* 0x0000000807097220 */ /* 0x001fce0000410000 */
[----:B------:R-:W0:Y:S01]  /*1aa0*/  MUFU.COS R0, R10 ;  /* 0x0000000a00007308 */ /* 0x000e220000000000 */
[----:B-1----:R-:W-:Y:S01]  /*1ab0*/  FMUL.FTZ R3, R4, R11 ;  /* 0x0000000b04037220 */ /* 0x002fe20000410000 */
[C---:B--2---:R-:W-:Y:S01]  /*1ac0*/  FMUL.FTZ R8, R6.reuse, R8 ;  /* 0x0000000806087220 */ /* 0x044fe20000410000 */
[----:B------:R-:W-:-:S03]  /*1ad0*/  FFMA.FTZ R9, R6, R33, -R9 ;  /* 0x0000002106097223 */ /* 0x000fc60000010809 */
[----:B------:R-:W-:Y:S01]  /*1ae0*/  FFMA.FTZ R8, R7, R33, R8 ;  /* 0x0000002107087223 */ /* 0x000fe20000010008 */
[C---:B0-----:R-:W-:Y:S01]  /*1af0*/  FMUL.FTZ R5, R0.reuse, R11 ;  /* 0x0000000b00057220 */ /* 0x041fe20000410000 */
[----:B------:R-:W-:-:S03]  /*1b00*/  FFMA.FTZ R3, R0, R32, -R3 ;  /* 0x0000002000037223 */ /* 0x000fc60000010803 */
[----:B------:R-:W-:Y:S01]  /*1b10*/  F2FP.F16.F32.PACK_AB R33, R8, R9 ;  /* 0x000000090821723e */ /* 0x000fe200000000ff */
[----:B------:R-:W-:-:S05]  /*1b20*/  FFMA.FTZ R32, R4, R32, R5 ;  /* 0x0000002004207223 */ /* 0x000fca0000010005 */
[----:B------:R-:W-:Y:S01]  /*1b30*/  F2FP.F16.F32.PACK_AB R32, R32, R3 ;  /* 0x000000032020723e */ /* 0x000fe200000000ff */
[----:B------:R-:W-:Y:S06]  /*1b40*/  BRA `(.L_x_314) ;  /* 0x0000000000c87947 */ /* 0x000fec0003800000 */
.L_x_313:
        /* <DEDUP_REMOVED lines=25> */
[C---:B0-----:R-:W-:Y:S01]  /*1ce0*/  FMUL.FTZ R0, R8.reuse, R12 ;  /* 0x0000000c08007220 */ /* 0x041fe20000410000 */
[----:B------:R-:W-:-:S06]  /*1cf0*/  FMUL.FTZ R10, R8, R4 ;  /* 0x00000004080a7220 */ /* 0x000fcc0000410000 */
[----:B------:R-:W0:Y:S01]  /*1d00*/  MUFU.COS R5, R25 ;  /* 0x0000001900057308 */ /* 0x000e220000000000 */
[C---:B-1----:R-:W-:Y:S01]  /*1d10*/  FMUL.FTZ R3, R7.reuse, R12 ;  /* 0x0000000c07037220 */ /* 0x042fe20000410000 */
[C---:B------:R-:W-:Y:S01]  /*1d20*/  FMUL.FTZ R9, R7.reuse, R4 ;  /* 0x0000000407097220 */ /* 0x040fe20000410000 */
[CC--:B------:R-:W-:Y:S01]  /*1d30*/  FFMA.FTZ R27, R7.reuse, R11.reuse, -R0 ;  /* 0x0000000b071b7223 */ /* 0x0c0fe20000010800 */
[----:B------:R-:W-:Y:S02]  /*1d40*/  HADD2.F32 R0, -RZ, R32.H1_H1 ;  /* 0x30000020ff007230 */ /* 0x000fe40000004100 */
[C---:B------:R-:W-:Y:S01]  /*1d50*/  FFMA.FTZ R4, R8.reuse, R11, R3 ;  /* 0x0000000b08047223 */ /* 0x040fe20000010003 */
[----:B------:R-:W-:Y:S02]  /*1d60*/  HADD2.F32 R3, -RZ, R26.H1_H1 ;  /* 0x3000001aff037230 */ /* 0x000fe40000004100 */
[-C--:B------:R-:W-:Y:S01]  /*1d70*/  FFMA.FTZ R10, R7, R33.reuse, -R10 ;  /* 0x00000021070a7223 */ /* 0x080fe2000001080a */
[----:B------:R-:W-:Y:S01]  /*1d80*/  FFMA.FTZ R33, R8, R33, R9 ;  /* 0x0000002108217223 */ /* 0x000fe20000010009 */
[----:B--2---:R-:W-:Y:S01]  /*1d90*/  FMUL.FTZ R8, R6, R0 ;  /* 0x0000000006087220 */ /* 0x004fe20000410000 */
[----:B------:R-:W-:Y:S01]  /*1da0*/  HADD2.F32 R32, -RZ, R32.H0_H0 ;  /* 0x20000020ff207230 */ /* 0x000fe20000004100 */
[----:B------:R-:W-:Y:S01]  /*1db0*/  F2FP.F16.F32.PACK_AB R27, R4, R27 ;  /* 0x0000001b041b723e */ /* 0x000fe200000000ff */
        /* <DEDUP_REMOVED lines=11> */
.L_x_314:
[----:B------:R-:W-:Y:S05]  /*1e70*/  BSYNC B0 ;  /* 0x0000000000007941 */ /* 0x000fea0003800000 */
.L_x_301:
[----:B------:R-:W-:Y:S01]  /*1e80*/  ISETP.GT.AND P0, PT, R18, 0x1f, PT ;  /* 0x0000001f1200780c */ /* 0x000fe20003f04270 */
[----:B------:R-:W-:Y:S01]  /*1e90*/  BSSY B0, `(.L_x_315) ;  /* 0x0000027000007945 */ /* 0x000fe20003800000 */
[----:B------:R-:W-:-:S11]  /*1ea0*/  MOV R14, RZ ;  /* 0x000000ff000e7202 */ /* 0x000fd60000000f00 */
[----:B------:R-:W-:Y:S05]  /*1eb0*/  @P0 BRA `(.L_x_316) ;  /* 0x0000000000900947 */ /* 0x000fea0003800000 */
[----:B0-2---:R-:W0:Y:S01]  /*1ec0*/  LDC R0, c[0x0][0x29c] ;  /* 0x0000a700ff007b82 */ /* 0x005e220000000800 */
[----:B-1----:R-:W1:Y:S01]  /*1ed0*/  S2R R7, SR_CgaCtaId ;  /* 0x0000000000077919 */ /* 0x002e620000008800 */
[----:B------:R-:W-:Y:S01]  /*1ee0*/  MOV R6, 0x400 ;  /* 0x0000040000067802 */ /* 0x000fe20000000f00 */
[----:B------:R-:W-:Y:S01]  /*1ef0*/  IMAD R28, R23, 0x8, R28 ;  /* 0x00000008171c7824 */ /* 0x000fe200078e021c */
[----:B------:R-:W-:Y:S01]  /*1f00*/  ULDC UR4, c[0x0][0x284] ;  /* 0x0000a10000047ab9 */ /* 0x000fe20000000800 */
[----:B---34-:R-:W-:Y:S02]  /*1f10*/  HMUL2 R13, R33, R27 ;  /* 0x0000001b210d7232 */ /* 0x018fe40000000000 */
[----:B------:R-:W-:Y:S01]  /*1f20*/  IMAD R29, R29, UR4, R28 ;  /* 0x000000041d1d7c24 */ /* 0x000fe2000f8e021c */
[----:B------:R-:W-:-:S03]  /*1f30*/  UMOV UR4, 0xffffffff ;  /* 0xffffffff00047882 */ /* 0x000fc60000000000 */
[----:B------:R-:W-:Y:S01]  /*1f40*/  HFMA2.MMA R13, R32, R26, R13 ;  /* 0x0000001a200d7235 */ /* 0x000fe2000000000d */
[----:B0-----:R-:W-:Y:S01]  /*1f50*/  ISETP.NE.AND P1, PT, R0, RZ, PT ;  /* 0x000000ff0000720c */ /* 0x001fe20003f25270 */
[----:B------:R-:W-:-:S03]  /*1f60*/  VIADD R0, R6, 0x10 ;  /* 0x0000001006007836 */ /* 0x000fc60000000000 */
[----:B------:R-:W-:Y:S02]  /*1f70*/  ISETP.GT.OR P0, PT, R18, 0x17, P1 ;  /* 0x000000171200780c */ /* 0x000fe40000f04670 */
[----:B-1----:R-:W-:-:S03]  /*1f80*/  LEA R3, R7, R0, 0x18 ;  /* 0x0000000007037211 */ /* 0x002fc600078ec0ff */
[--C-:B------:R-:W-:Y:S02]  /*1f90*/  HADD2.F32 R0, -RZ, R13.reuse.H0_H0 ;  /* 0x2000000dff007230 */ /* 0x100fe40000004100 */
[----:B------:R-:W-:Y:S02]  /*1fa0*/  HADD2.F32 R13, -RZ, R13.H1_H1 ;  /* 0x3000000dff0d7230 */ /* 0x000fe40000004100 */
[----:B------:R-:W-:Y:S01]  /*1fb0*/  @!P1 IADD3 R6, R6, 0x110, RZ ;  /* 0x0000011006069810 */ /* 0x000fe20007ffe0ff */
[----:B------:R-:W-:-:S03]  /*1fc0*/  IMAD R3, R18, 0x8, R3 ;  /* 0x0000000812037824 */ /* 0x000fc600078e0203 */
[----:B------:R-:W0:Y:S01]  /*1fd0*/  @!P0 LDC.64 R4, c[0x0][0x248] ;  /* 0x00009200ff048b82 */ /* 0x000e220000000a00 */
[----:B------:R-:W-:Y:S01]  /*1fe0*/  @!P1 LEA R7, R7, R6, 0x18 ;  /* 0x0000000607079211 */ /* 0x000fe200078ec0ff */
[----:B------:R1:W-:Y:S01]  /*1ff0*/  STS.64 [R3], R32 ;  /* 0x0000002003007388 */ /* 0x0003e20000000a00 */
[----:B------:R-:W-:-:S03]  /*2000*/  FADD.FTZ R13, R0, R13 ;  /* 0x0000000d000d7221 */ /* 0x000fc60000010000 */
[----:B------:R-:W-:-:S05]  /*2010*/  @!P1 IMAD R7, R18, 0x8, R7 ;  /* 0x0000000812079824 */ /* 0x000fca00078e0207 */
        /* <DEDUP_REMOVED lines=13> */
.L_x_463:
[----:B-1----:R-:W-:-:S07]  /*20f0*/  FADD.FTZ R14, R5, R14 ;  /* 0x0000000e050e7221 */ /* 0x002fce0000010000 */
.L_x_316:
[----:B------:R-:W-:Y:S05]  /*2100*/  BSYNC B0 ;  /* 0x0000000000007941 */ /* 0x000fea0003800000 */
.L_x_315:
[----:B------:R-:W0:Y:S01]  /*2110*/  LDC R39, c[0x0][0x284] ;  /* 0x0000a100ff277b82 */ /* 0x000e220000000800 */
[----:B------:R-:W-:Y:S01]  /*2120*/  ISETP.NE.AND P0, PT, R18, RZ, PT ;  /* 0x000000ff1200720c */ /* 0x000fe20003f05270 */
[----:B------:R-:W-:Y:S01]  /*2130*/  IMAD.MOV.U32 R74, RZ, RZ, -0x800001 ;  /* 0xff7fffffff4a7424 */ /* 0x000fe200078e00ff */
[----:B0-2---:R-:W-:-:S04]  /*2140*/  IADD3 R3, RZ, -R39, RZ ;  /* 0x80000027ff037210 */ /* 0x005fc80007ffe0ff */
[----:B------:R-:W-:-:S07]  /*2150*/  VIADDMNMX R3, R3, UR40, RZ, !PT ;  /* 0x0000002803037c46 */ /* 0x000fce000f8001ff */
[----:B------:R-:W-:Y:S05]  /*2160*/  @P0 BRA `(.L_x_318) ;  /* 0x0000000000440947 */ /* 0x000fea0003800000 */
[----:B------:R-:W-:Y:S02]  /*2170*/  ULDC.64 UR4, c[0x0][0x2c8] ;  /* 0x0000b20000047ab9 */ /* 0x000fe40000000a00 */
[----:B------:R-:W-:Y:S01]  /*2180*/  ISETP.NE.U32.AND P0, PT, RZ, UR4, PT ;  /* 0x00000004ff007c0c */ /* 0x000fe2000bf05070 */
[----:B------:R-:W-:-:S03]  /*2190*/  ULDC UR4, c[0x0][0x2a0] ;  /* 0x0000a80000047ab9 */ /* 0x000fc60000000800 */
[----:B------:R-:W-:-:S13]  /*21a0*/  ISETP.NE.AND.EX P0, PT, RZ, UR5, PT, P0 ;  /* 0x00000005ff007c0c */ /* 0x000fda000bf05300 */
[----:B-1----:R-:W0:Y:S01]  /*21b0*/  @P0 LDC R6, c[0x0][0x2d0] ;  /* 0x0000b400ff060b82 */ /* 0x002e220000000800 */
[----:B------:R-:W-:-:S07]  /*21c0*/  @P0 IADD3 R0, -R22, UR41, RZ ;  /* 0x0000002916000c10 */ /* 0x000fce000fffe1ff */
[----:B------:R-:W1:Y:S01]  /*21d0*/  @P0 LDC.64 R4, c[0x0][0x2c8] ;  /* 0x0000b200ff040b82 */ /* 0x000e620000000a00 */
[----:B0-----:R-:W-:-:S04]  /*21e0*/  @P0 IMAD R7, R17, R6, R0 ;  /* 0x0000000611070224 */ /* 0x001fc800078e0200 */
[----:B------:R-:W-:-:S04]  /*21f0*/  @P0 IMAD R7, R7, R6, R0 ;  /* 0x0000000607070224 */ /* 0x000fc800078e0200 */
[----:B-1----:R-:W-:-:S06]  /*2200*/  @P0 IMAD.WIDE R4, R7, 0x2, R4 ;  /* 0x0000000207040825 */ /* 0x002fcc00078e0204 */
[----:B------:R-:W2:Y:S01]  /*2210*/  @P0 LDG.E.U16 R4, desc[UR36][R4.64] ;  /* 0x0000002404040981 */ /* 0x000ea2000c1e1500 */
[----:B------:R-:W-:Y:S01]  /*2220*/  IADD3 R0, -R3, UR41, RZ ;  /* 0x0000002903007c10 */ /* 0x000fe2000fffe1ff */
[----:B------:R-:W-:-:S03]  /*2230*/  FMUL.FTZ R74, R14, UR4 ;  /* 0x000000040e4a7c20 */ /* 0x000fc60008410000 */
[----:B------:R-:W-:Y:S01]  /*2240*/  LEA R9, R0, UR39, 0x2 ;  /* 0x0000002700097c11 */ /* 0x000fe2000f8e10ff */
[----:B--2---:R-:W-:-:S05]  /*2250*/  @P0 HADD2.F32 R7, -RZ, R4.H0_H0 ;  /* 0x20000004ff070230 */ /* 0x004fca0000004100 */
[----:B------:R-:W-:-:S05]  /*2260*/  @P0 FADD.FTZ R74, R74, R7 ;  /* 0x000000074a4a0221 */ /* 0x000fca0000010000 */
[----:B------:R0:W-:Y:S02]  /*2270*/  STS [R9], R74 ;  /* 0x0000004a09007388 */ /* 0x0001e40000000800 */
.L_x_318:
[----:B------:R-:W-:Y:S05]  /*2280*/  WARPSYNC.ALL ;  /* 0x0000000000007948 */ /* 0x000fea0003800000 */
[----:B------:R-:W2:Y:S08]  /*2290*/  S2UR UR6, SR_CgaCtaId ;  /* 0x00000000000679c3 */ /* 0x000eb00000008800 */
[----:B------:R-:W-:Y:S01]  /*22a0*/  BAR.SYNC.DEFER_BLOCKING 0x0 ;  /* 0x0000000000007b1d */ /* 0x000fe20000010000 */
[----:B-1----:R-:W-:-:S02]  /*22b0*/  SHF.R.S32.HI R5, RZ, 0x1f, R18 ;  /* 0x0000001fff057819 */ /* 0x002fc40000011412 */
[----:B------:R-:W-:Y:S02]  /*22c0*/  MOV R6, UR41 ;  /* 0x0000002900067c02 */ /* 0x000fe40008000f00 */
[----:B------:R-:W-:Y:S01]  /*22d0*/  LEA.HI R4, R5, R18, RZ, 0x2 ;  /* 0x0000001205047211 */ /* 0x000fe200078f10ff */
[----:B------:R-:W-:Y:S01]  /*22e0*/  UMOV UR4, 0x400 ;  /* 0x0000040000047882 */ /* 0x000fe20000000000 */
[----:B------:R-:W-:Y:S01]  /*22f0*/  IADD3 R6, R6, 0x7, -R3 ;  /* 0x0000000706067810 */ /* 0x000fe20007ffe803 */
[----:B------:R-:W-:Y:S01]  /*2300*/  UIADD3 UR5, UR4, 0x10, URZ ;  /* 0x0000001004057890 */ /* 0x000fe2000fffe03f */
[C---:B------:R-:W-:Y:S02]  /*2310*/  LOP3.LUT R5, R4.reuse, 0xfffffffc, RZ, 0xc0, !PT ;  /* 0xfffffffc04057812 */ /* 0x040fe400078ec0ff */
[----:B------:R-:W-:Y:S02]  /*2320*/  SHF.R.S32.HI R7, RZ, 0x1f, R6 ;  /* 0x0000001fff077819 */ /* 0x000fe40000011406 */
[----:B------:R-:W-:Y:S01]  /*2330*/  LEA.HI.SX32 R38, R4, R3, 0x1e ;  /* 0x0000000304267211 */ /* 0x000fe200078ff2ff */
[----:B------:R-:W-:Y:S01]  /*2340*/  IMAD.IADD R11, R18, 0x1, -R5 ;  /* 0x00000001120b7824 */ /* 0x000fe200078e0a05 */
[----:B------:R-:W-:-:S04]  /*2350*/  LEA.HI R7, R7, R6, RZ, 0x3 ;  /* 0x0000000607077211 */ /* 0x000fc800078f18ff */
[----:B------:R-:W-:Y:S01]  /*2360*/  LOP3.LUT R6, R7, 0xfffffff8, RZ, 0xc0, !PT ;  /* 0xfffffff807067812 */ /* 0x000fe200078ec0ff */
[----:B--2---:R-:W-:-:S04]  /*2370*/  ULEA UR5, UR6, UR5, 0x18 ;  /* 0x0000000506057291 */ /* 0x004fc8000f8ec03f */
[----:B------:R-:W-:Y:S02]  /*2380*/  IMAD.IADD R4, R6, 0x1, R3 ;  /* 0x0000000106047824 */ /* 0x000fe400078e0203 */
[----:B------:R-:W-:Y:S01]  /*2390*/  LEA R5, R11, UR5, 0x2 ;  /* 0x000000050b057c11 */ /* 0x000fe2000f8e10ff */
[----:B------:R-:W-:Y:S02]  /*23a0*/  ULDC UR5, c[0x0][0x29c] ;  /* 0x0000a70000057ab9 */ /* 0x000fe40000000800 */
[----:B------:R-:W-:Y:S02]  /*23b0*/  UISETP.NE.AND UP0, UPT, UR5, URZ, UPT ;  /* 0x0000003f0500728c */ /* 0x000fe4000bf05270 */
[----:B------:R1:W2:Y:S04]  /*23c0*/  LDS R75, [R5] ;  /* 0x00000000054b7984 */ /* 0x0002a80000000800 */
[----:B------:R1:W0:Y:S01]  /*23d0*/  LDS R72, [R5+0x10] ;  /* 0x0000100005487984 */ /* 0x0002220000000800 */
[----:B------:R-:W-:-:S03]  /*23e0*/  PLOP3.LUT P2, PT, PT, PT, UP0, 0x80, 0x0 ;  /* 0x000000000000781c */ /* 0x000fc60003f4f008 */
[----:B------:R1:W0:Y:S04]  /*23f0*/  LDS R73, [R5+0x20] ;  /* 0x0000200005497984 */ /* 0x0002280000000800 */
        /* <DEDUP_REMOVED lines=12> */
[----:B------:R1:W0:Y:S01]  /*24c0*/  LDS R0, [R5+0xf0] ;  /* 0x0000f00005007984 */ /* 0x0002220000000800 */
[----:B--2---:R-:W-:Y:S05]  /*24d0*/  @P2 BRA `(.L_x_319) ;  /* 0x00000000004c2947 */ /* 0x004fea0003800000 */
[----:B------:R-:W-:-:S04]  /*24e0*/  UIADD3 UR4, UR4, 0x110, URZ ;  /* 0x0000011004047890 */ /* 0x000fc8000fffe03f */
[----:B------:R-:W-:-:S06]  /*24f0*/  ULEA UR4, UR6, UR4, 0x18 ;  /* 0x0000000406047291 */ /* 0x000fcc000f8ec03f */
[----:B------:R-:W-:-:S05]  /*2500*/  LEA R12, R11, UR4, 0x2 ;  /* 0x000000040b0c7c11 */ /* 0x000fca000f8e10ff */
[----:B-1----:R2:W1:Y:S04]  /*2510*/  LDS R5, [R12] ;  /* 0x000000000c057984 */ /* 0x0024680000000800 */
[----:B------:R2:W1:Y:S04]  /*2520*/  LDS R6, [R12+0x10] ;  /* 0x000010000c067984 */ /* 0x0004680000000800 */
[----:B------:R2:W1:Y:S04]  /*2530*/  LDS R7, [R12+0x20] ;  /* 0x000020000c077984 */ /* 0x0004680000000800 */
[----:B------:R2:W1:Y:S04]  /*2540*/  LDS R8, [R12+0x30] ;  /* 0x000030000c087984 */ /* 0x0004680000000800 */
[----:B0-----:R2:W0:Y:S04]  /*2550*/  LDS R9, [R12+0x40] ;  /* 0x000040000c097984 */ /* 0x0014280000000800 */
[----:B------:R2:W0:Y:S04]  /*2560*/  LDS R10, [R12+0x50] ;  /* 0x000050000c0a7984 */ /* 0x0004280000000800 */
[----:B------:R2:W0:Y:S04]  /*2570*/  LDS R20, [R12+0x60] ;  /* 0x000060000c147984 */ /* 0x0004280000000800 */
[----:B------:R2:W0:Y:S04]  /*2580*/  LDS R21, [R12+0x70] ;  /* 0x000070000c157984 */ /* 0x0004280000000800 */
[----:B------:R2:W0:Y:S04]  /*2590*/  LDS R25, [R12+0x80] ;  /* 0x000080000c197984 */ /* 0x0004280000000800 */
[----:B----4-:R2:W4:Y:S04]  /*25a0*/  LDS R26, [R12+0x90] ;  /* 0x000090000c1a7984 */ /* 0x0105280000000800 */
[----:B------:R2:W0:Y:S04]  /*25b0*/  LDS R27, [R12+0xa0] ;  /* 0x0000a0000c1b7984 */ /* 0x0004280000000800 */
[----:B------:R2:W0:Y:S04]  /*25c0*/  LDS R28, [R12+0xb0] ;  /* 0x0000b0000c1c7984 */ /* 0x0004280000000800 */
[----:B------:R2:W0:Y:S04]  /*25d0*/  LDS R29, [R12+0xc0] ;  /* 0x0000c0000c1d7984 */ /* 0x0004280000000800 */
[----:B------:R2:W0:Y:S04]  /*25e0*/  LDS R30, [R12+0xd0] ;  /* 0x0000d0000c1e7984 */ /* 0x0004280000000800 */
[----:B------:R2:W0:Y:S04]  /*25f0*/  LDS R31, [R12+0xe0] ;  /* 0x0000e0000c1f7984 */ /* 0x0004280000000800 */
[----:B-1-3--:R2:W3:Y:S02]  /*2600*/  LDS R32, [R12+0xf0] ;  /* 0x0000f0000c207984 */ /* 0x00a4e40000000800 */
.L_x_319:
[----:B------:R-:W-:Y:S01]  /*2610*/  ISETP.GE.AND P0, PT, R38, R4, PT ;  /* 0x000000042600720c */ /* 0x000fe20003f06270 */
[----:B------:R-:W-:Y:S01]  /*2620*/  ULDC UR4, c[0x0][0x280] ;  /* 0x0000a00000047ab9 */ /* 0x000fe20000000800 */
[----:B------:R-:W-:Y:S01]  /*2630*/  ULDC UR12, c[0x0][0x29c] ;  /* 0x0000a700000c7ab9 */ /* 0x000fe20000000800 */
[----:B---3--:R-:W-:Y:S01]  /*2640*/  IMAD R33, R34, UR4, R17 ;  /* 0x0000000422217c24 */ /* 0x008fe2000f8e0211 */
[----:B------:R-:W-:Y:S01]  /*2650*/  ULDC UR5, c[0x0][0x288] ;  /* 0x0000a20000057ab9 */ /* 0x000fe20000000800 */
[----:B------:R-:W-:Y:S01]  /*2660*/  ULDC UR13, c[0x0][0x2a0] ;  /* 0x0000a800000d7ab9 */ /* 0x000fe20000000800 */
[----:B------:R-:W-:Y:S01]  /*2670*/  ULDC.64 UR10, c[0x0][0x248] ;  /* 0x00009200000a7ab9 */ /* 0x000fe20000000a00 */
[----:B------:R-:W-:Y:S01]  /*2680*/  ULDC.64 UR8, c[0x0][0x258] ;  /* 0x0000960000087ab9 */ /* 0x000fe20000000a00 */
[----:B------:R-:W-:Y:S01]  /*2690*/  ULDC.64 UR6, c[0x0][0x2b0] ;  /* 0x0000ac0000067ab9 */ /* 0x000fe20000000a00 */
[----:B------:R-:W-:Y:S01]  /*26a0*/  ULDC.64 UR14, c[0x0][0x2c8] ;  /* 0x0000b200000e7ab9 */ /* 0x000fe20000000a00 */
[----:B------:R-:W-:Y:S01]  /*26b0*/  BSSY B0, `(.L_x_320) ;  /* 0x0000288000007945 */ /* 0x000fe20003800000 */
[----:B------:R-:W-:-:S02]  /*26c0*/  IMAD.SHL.U32 R14, R11, 0x2, RZ ;  /* 0x000000020b0e7824 */ /* 0x000fc400078e00ff */
[----:B------:R-:W-:Y:S01]  /*26d0*/  IMAD R33, R33, 0x60, RZ ;  /* 0x0000006021217824 */ /* 0x000fe200078e02ff */
[----:B------:R-:W-:Y:S06]  /*26e0*/  @P0 BRA `(.L_x_321) ;  /* 0x0000002800100947 */ /* 0x000fec0003800000 */
[-C--:B------:R-:W-:Y:S01]  /*26f0*/  IABS R34, R39.reuse ;  /* 0x0000002700227213 */ /* 0x080fe20000000000 */
[----:B------:R-:W3:Y:S01]  /*2700*/  LDC R43, c[0x0][0x2c0] ;  /* 0x0000b000ff2b7b82 */ /* 0x000ee20000000800 */
[----:B------:R-:W-:Y:S01]  /*2710*/  ULDC UR4, c[0x0][0x288] ;  /* 0x0000a20000047ab9 */ /* 0x000fe20000000800 */
[-CC-:B------:R-:W-:Y:S01]  /*2720*/  IMAD R36, R36, R39.reuse, R14.reuse ;  /* 0x0000002724247224 */ /* 0x180fe200078e020e */
[----:B------:R-:W5:Y:S01]  /*2730*/  I2F.RP R15, R34 ;  /* 0x00000022000f7306 */ /* 0x000f620000209400 */
[----:B------:R-:W-:Y:S01]  /*2740*/  IMAD R11, R16, UR4, R17 ;  /* 0x00000004100b7c24 */ /* 0x000fe2000f8e0211 */
[----:B------:R-:W-:Y:S01]  /*2750*/  ULDC UR4, c[0x0][0x298] ;  /* 0x0000a60000047ab9 */ /* 0x000fe20000000800 */
[----:B------:R-:W-:Y:S01]  /*2760*/  IMAD R37, R33, R39, R14 ;  /* 0x0000002721257224 */ /* 0x000fe200078e020e */
[----:B------:R-:W-:Y:S01]  /*2770*/  SHF.R.S32.HI R40, RZ, 0x1f, R36 ;  /* 0x0000001fff287819 */ /* 0x000fe20000011424 */
[----:B------:R-:W1:Y:S01]  /*2780*/  LDC.64 R76, c[0x0][0x2e0] ;  /* 0x0000b800ff4c7b82 */ /* 0x000e620000000a00 */
[----:B------:R-:W-:-:S02]  /*2790*/  IMAD R11, R11, 0x60, R14 ;  /* 0x000000600b0b7824 */ /* 0x000fc400078e020e */
[----:B------:R-:W-:Y:S01]  /*27a0*/  IMAD R39, R39, 0x60, RZ ;  /* 0x0000006027277824 */ /* 0x000fe200078e02ff */
[----:B------:R-:W-:Y:S01]  /*27b0*/  SHF.R.S32.HI R41, RZ, 0x1f, R37 ;  /* 0x0000001fff297819 */ /* 0x000fe20000011425 */
[----:B------:R-:W-:Y:S01]  /*27c0*/  VIADD R42, R11, 0x8 ;  /* 0x000000080b2a7836 */ /* 0x000fe20000000000 */
[----:B-----5:R-:W2:Y:S01]  /*27d0*/  MUFU.RCP R15, R15 ;  /* 0x0000000f000f7308 */ /* 0x020ea20000001000 */
[----:B---3--:R-:W-:Y:S01]  /*27e0*/  IADD3 R43, R43, UR4, RZ ;  /* 0x000000042b2b7c10 */ /* 0x008fe2000fffe0ff */
[----:B-1----:R-:W-:Y:S01]  /*27f0*/  IMAD.WIDE R76, R11, 0x2, R76 ;  /* 0x000000020b4c7825 */ /* 0x002fe200078e024c */
[----:B--2---:R-:W-:-:S05]  /*2800*/  IADD3 R12, R15, 0xffffffe, RZ ;  /* 0x0ffffffe0f0c7810 */ /* 0x004fca0007ffe0ff */
[----:B------:R1:W2:Y:S02]  /*2810*/  F2I.FTZ.U32.TRUNC.NTZ R13, R12 ;  /* 0x0000000c000d7305 */ /* 0x0002a4000021f000 */
[----:B-1----:R-:W-:Y:S02]  /*2820*/  IMAD.MOV.U32 R12, RZ, RZ, RZ ;  /* 0x000000ffff0c7224 */ /* 0x002fe400078e00ff */
[----:B--2---:R-:W-:-:S04]  /*2830*/  IMAD.MOV R35, RZ, RZ, -R13 ;  /* 0x000000ffff237224 */ /* 0x004fc800078e0a0d */
[----:B------:R-:W-:-:S04]  /*2840*/  IMAD R35, R35, R34, RZ ;  /* 0x0000002223237224 */ /* 0x000fc800078e02ff */
[----:B------:R-:W-:-:S07]  /*2850*/  IMAD.HI.U32 R35, R13, R35, R12 ;  /* 0x000000230d237227 */ /* 0x000fce00078e000c */
.L_x_389:
[----:B-1----:R-:W1:Y:S01]  /*2860*/  LDC R11, c[0x0][0x284] ;  /* 0x0000a100ff0b7b82 */ /* 0x002e620000000800 */
[----:B------:R-:W-:-:S04]  /*2870*/  ISETP.NE.U32.AND P0, PT, RZ, UR6, PT ;  /* 0x00000006ff007c0c */ /* 0x000fc8000bf05070 */
[----:B------:R-:W-:-:S13]  /*2880*/  ISETP.NE.AND.EX P0, PT, RZ, UR7, PT, P0 ;  /* 0x00000007ff007c0c */ /* 0x000fda000bf05300 */
[----:B0-----:R-:W-:Y:S01]  /*2890*/  @P0 SHF.R.S32.HI R13, RZ, 0x1f, R38 ;  /* 0x0000001fff0d0819 */ /* 0x001fe20000011426 */
[----:B-1----:R-:W-:-:S05]  /*28a0*/  IMAD R79, R2, R11, RZ ;  /* 0x0000000b024f7224 */ /* 0x002fca00078e02ff */
[--C-:B------:R-:W-:Y:S02]  /*28b0*/  @P0 SHF.R.S32.HI R14, RZ, 0x1f, R79.reuse ;  /* 0x0000001fff0e0819 */ /* 0x100fe4000001144f */
[----:B------:R-:W-:-:S04]  /*28c0*/  @P0 IADD3 R12, P1, P3, R38, UR6, R79 ;  /* 0x00000006260c0c10 */ /* 0x000fc8000fb3e04f */
[----:B------:R-:W-:-:S06]  /*28d0*/  @P0 IADD3.X R13, R13, UR7, R14, P1, P3 ;  /* 0x000000070d0d0c10 */ /* 0x000fcc0008fe640e */
[----:B------:R1:W2:Y:S01]  /*28e0*/  @P0 LDG.E.U8 R13, desc[UR36][R12.64] ;  /* 0x000000240c0d0981 */ /* 0x0002a2000c1e1100 */
[----:B------:R-:W-:Y:S01]  /*28f0*/  IABS R78, R38 ;  /* 0x00000026004e7213 */ /* 0x000fe20000000000 */
[----:B------:R-:W-:Y:S01]  /*2900*/  BSSY B1, `(.L_x_322) ;  /* 0x0000033000017945 */ /* 0x000fe20003800000 */
[----:B------:R-:W-:Y:S02]  /*2910*/  IABS R80, R11 ;  /* 0x0000000b00507213 */ /* 0x000fe40000000000 */
[----:B------:R-:W-:Y:S01]  /*2920*/  ISETP.GE.AND P3, PT, R38, RZ, PT ;  /* 0x000000ff2600720c */ /* 0x000fe20003f66270 */
[----:B------:R-:W-:Y:S01]  /*2930*/  IMAD.HI.U32 R14, R35, R78, RZ ;  /* 0x0000004e230e7227 */ /* 0x000fe200078e00ff */
[----:B------:R-:W-:-:S03]  /*2940*/  ISETP.NE.AND P4, PT, R11, RZ, PT ;  /* 0x000000ff0b00720c */ /* 0x000fc60003f85270 */
[----:B------:R-:W-:-:S04]  /*2950*/  IMAD.MOV R15, RZ, RZ, -R14 ;  /* 0x000000ffff0f7224 */ /* 0x000fc800078e0a0e */
[----:B------:R-:W-:-:S05]  /*2960*/  IMAD R15, R80, R15, R78 ;  /* 0x0000000f500f7224 */ /* 0x000fca00078e024e */
[----:B------:R-:W-:-:S13]  /*2970*/  ISETP.GT.U32.AND P1, PT, R34, R15, PT ;  /* 0x0000000f2200720c */ /* 0x000fda0003f24070 */
[----:B------:R-:W-:-:S04]  /*2980*/  @!P1 IADD3 R15, R15, -R80, RZ ;  /* 0x800000500f0f9210 */ /* 0x000fc80007ffe0ff */
[----:B------:R-:W-:-:S13]  /*2990*/  ISETP.GT.U32.AND P1, PT, R34, R15, PT ;  /* 0x0000000f2200720c */ /* 0x000fda0003f24070 */
[----:B------:R-:W-:-:S04]  /*29a0*/  @!P1 IMAD.IADD R15, R15, 0x1, -R80 ;  /* 0x000000010f0f9824 */ /* 0x000fc800078e0a50 */
[----:B-1----:R-:W-:-:S05]  /*29b0*/  IMAD.MOV.U32 R12, RZ, RZ, R15 ;  /* 0x000000ffff0c7224 */ /* 0x002fca00078e000f */
[----:B------:R-:W-:Y:S02]  /*29c0*/  @!P3 IADD3 R12, -R12, RZ, RZ ;  /* 0x000000ff0c0cb210 */ /* 0x000fe40007ffe1ff */
[----:B------:R-:W-:-:S04]  /*29d0*/  @!P4 LOP3.LUT R12, RZ, R11, RZ, 0x33, !PT ;  /* 0x0000000bff0cc212 */ /* 0x000fc800078e33ff */
[----:B------:R-:W-:Y:S02]  /*29e0*/  SHF.R.S32.HI R14, RZ, 0x1f, R12 ;  /* 0x0000001fff0e7819 */ /* 0x000fe4000001140c */
[----:B------:R-:W-:-:S04]  /*29f0*/  IADD3 R15, P1, R12, R79, RZ ;  /* 0x0000004f0c0f7210 */ /* 0x000fc80007f3e0ff */
[----:B------:R-:W-:Y:S02]  /*2a00*/  LEA.HI.X.SX32 R14, R79, R14, 0x1, P1 ;  /* 0x0000000e4f0e7211 */ /* 0x000fe400008f0eff */
[----:B------:R-:W-:Y:S02]  /*2a10*/  ISETP.GE.AND P1, PT, R38, UR41, PT ;  /* 0x0000002926007c0c */ /* 0x000fe4000bf26270 */
[----:B------:R-:W-:-:S04]  /*2a20*/  LEA R78, P3, R15, UR8, 0x2 ;  /* 0x000000080f4e7c11 */ /* 0x000fc8000f8610ff */
[----:B------:R-:W-:Y:S02]  /*2a30*/  LEA.HI.X R79, R15, UR9, R14, 0x2, P3 ;  /* 0x000000090f4f7c11 */ /* 0x000fe400098f140e */
[----:B--2---:R-:W-:-:S05]  /*2a40*/  ISETP.NE.AND P0, PT, R13, RZ, P0 ;  /* 0x000000ff0d00720c */ /* 0x004fca0000705270 */
[----:B------:R-:W-:Y:S08]  /*2a50*/  @P1 BRA `(.L_x_323) ;  /* 0x0000000000741947 */ /* 0x000ff00003800000 */
[----:B------:R-:W-:Y:S01]  /*2a60*/  IMAD.SHL.U32 R81, R12, 0x8, RZ ;  /* 0x000000080c517824 */ /* 0x000fe200078e00ff */
[----:B------:R-:W-:Y:S01]  /*2a70*/  BSSY B2, `(.L_x_324) ;  /* 0x000000d000027945 */ /* 0x000fe20003800000 */
[----:B------:R-:W-:-:S03]  /*2a80*/  IMAD.MOV.U32 R44, RZ, RZ, RZ ;  /* 0x000000ffff2c7224 */ /* 0x000fc600078e00ff */
[----:B------:R-:W-:-:S13]  /*2a90*/  ISETP.GE.AND P2, PT, R81, R39, PT ;  /* 0x000000275100720c */ /* 0x000fda0003f46270 */
[----:B------:R-:W-:Y:S05]  /*2aa0*/  @P2 BRA `(.L_x_325) ;  /* 0x0000000000242947 */ /* 0x000fea0003800000 */
[----:B------:R-:W2:Y:S02]  /*2ab0*/  LDG.E R13, desc[UR36][R78.64] ;  /* 0x000000244e0d7981 */ /* 0x000ea4000c1e1900 */
[----:B--2---:R-:W-:-:S04]  /*2ac0*/  IMAD R13, R13, UR5, RZ ;  /* 0x000000050d0d7c24 */ /* 0x004fc8000f8e02ff */
[----:B------:R-:W-:-:S04]  /*2ad0*/  IMAD R14, R13, 0x60, RZ ;  /* 0x000000600d0e7824 */ /* 0x000fc800078e02ff */
[----:B------:R-:W-:-:S05]  /*2ae0*/  IMAD R14, R14, R11, R81 ;  /* 0x0000000b0e0e7224 */ /* 0x000fca00078e0251 */
[----:B------:R-:W-:-:S04]  /*2af0*/  IADD3 R13, P2, R37, R14, RZ ;  /* 0x0000000e250d7210 */ /* 0x000fc80007f5e0ff */
[----:B------:R-:W-:Y:S02]  /*2b00*/  LEA.HI.X.SX32 R44, R14, R41, 0x1, P2 ;  /* 0x000000290e2c7211 */ /* 0x000fe400010f0eff */
[----:B------:R-:W-:-:S04]  /*2b10*/  LEA R14, P2, R13, UR10, 0x1 ;  /* 0x0000000a0d0e7c11 */ /* 0x000fc8000f8408ff */
[----:B------:R-:W-:-:S05]  /*2b20*/  LEA.HI.X R15, R13, UR11, R44, 0x1, P2 ;  /* 0x0000000b0d0f7c11 */ /* 0x000fca00090f0c2c */
[----:B------:R1:W5:Y:S04]  /*2b30*/  LDG.E R44, desc[UR36][R14.64] ;  /* 0x000000240e2c7981 */ /* 0x000368000c1e1900 */
.L_x_325:
[----:B------:R-:W-:Y:S05]  /*2b40*/  BSYNC B2 ;  /* 0x0000000000027941 */ /* 0x000fea0003800000 */
.L_x_324:
[----:B------:R-:W-:-:S06]  /*2b50*/  UISETP.NE.AND UP0, UPT, UR12, URZ, UPT ;  /* 0x0000003f0c00728c */ /* 0x000fcc000bf05270 */
[----:B------:R-:W-:-:S13]  /*2b60*/  PLOP3.LUT P2, PT, PT, PT, UP0, 0x80, 0x0 ;  /* 0x000000000000781c */ /* 0x000fda0003f4f008 */
[----:B------:R-:W-:Y:S05]  /*2b70*/  @P2 BRA `(.L_x_323) ;  /* 0x00000000002c2947 */ /* 0x000fea0003800000 */
[----:B------:R-:W-:-:S13]  /*2b80*/  ISETP.NE.AND P5, PT, R24, RZ, PT ;  /* 0x000000ff1800720c */ /* 0x000fda0003fa5270 */
[----:B------:R-:W2:Y:S01]  /*2b90*/  @P5 LDG.E R13, desc[UR36][R76.64] ;  /* 0x000000244c0d5981 */ /* 0x000ea2000c1e1900 */
[----:B------:R-:W-:Y:S01]  /*2ba0*/  ISETP.GE.AND P3, PT, R81, R39, PT ;  /* 0x000000275100720c */ /* 0x000fe20003f66270 */
[----:B-----5:R-:W-:-:S12]  /*2bb0*/  HFMA2.MMA R44, R44, 1, 1, R5 ;  /* 0x3c003c002c2c7835 */ /* 0x020fd80000000005 */
[----:B-1----:R-:W1:Y:S01]  /*2bc0*/  @!P3 LDC.64 R14, c[0x0][0x248] ;  /* 0x00009200ff0ebb82 */ /* 0x002e620000000a00 */
[----:B------:R-:W-:-:S04]  /*2bd0*/  @!P3 IADD3 R80, P4, R36, R81, RZ ;  /* 0x000000512450b210 */ /* 0x000fc80007f9e0ff */
[----:B------:R-:W-:Y:S02]  /*2be0*/  @!P3 LEA.HI.X.SX32 R81, R81, R40, 0x1, P4 ;  /* 0x000000285151b211 */ /* 0x000fe400020f0eff */
[----:B-1----:R-:W-:-:S04]  /*2bf0*/  @!P3 LEA R14, P4, R80, R14, 0x1 ;  /* 0x0000000e500eb211 */ /* 0x002fc800078808ff */
[----:B------:R-:W-:Y:S01]  /*2c00*/  @!P3 LEA.HI.X R15, R80, R15, R81, 0x1, P4 ;  /* 0x0000000f500fb211 */ /* 0x000fe200020f0c51 */
[----:B--2---:R-:W-:-:S05]  /*2c10*/  @P5 HMUL2 R44, R44, R13 ;  /* 0x0000000d2c2c5232 */ /* 0x004fca0000000000 */
[----:B------:R2:W-:Y:S03]  /*2c20*/  @!P3 STG.E desc[UR36][R14.64], R44 ;  /* 0x0000002c0e00b986 */ /* 0x0005e6000c101924 */
.L_x_323:
[----:B------:R-:W-:Y:S05]  /*2c30*/  BSYNC B1 ;  /* 0x0000000000017941 */ /* 0x000fea0003800000 */
.L_x_322:
[----:B------:R-:W3:Y:S01]  /*2c40*/  LDC.64 R80, c[0x0][0x2e0] ;  /* 0x0000b800ff507b82 */ /* 0x000ee20000000a00 */
[----:B------:R-:W-:Y:S01]  /*2c50*/  BSSY B1, `(.L_x_326) ;  /* 0x0000020000017945 */ /* 0x000fe20003800000 */
[----:B---3--:R-:W-:-:S03]  /*2c60*/  IMAD.WIDE R80, R42, 0x2, R80 ;  /* 0x000000022a507825 */ /* 0x008fc600078e0250 */
[----:B------:R-:W-:Y:S05]  /*2c70*/  @P1 BRA `(.L_x_327) ;  /* 0x0000000000741947 */ /* 0x000fea0003800000 */
[----:B------:R-:W-:Y:S01]  /*2c80*/  IADD3 R13, R12, R11, RZ ;  /* 0x0000000b0c0d7210 */ /* 0x000fe20007ffe0ff */
[----:B------:R-:W-:Y:S01]  /*2c90*/  BSSY B2, `(.L_x_328) ;  /* 0x000000e000027945 */ /* 0x000fe20003800000 */
[----:B------:R-:W-:-:S03]  /*2ca0*/  IMAD.MOV.U32 R45, RZ, RZ, RZ ;  /* 0x000000ffff2d7224 */ /* 0x000fc600078e00ff */
[----:B------:R-:W-:-:S05]  /*2cb0*/  IMAD.SHL.U32 R13, R13, 0x8, RZ ;  /* 0x000000080d0d7824 */ /* 0x000fca00078e00ff */
[----:B------:R-:W-:-:S13]  /*2cc0*/  ISETP.GE.AND P3, PT, R13, R39, PT ;  /* 0x000000270d00720c */ /* 0x000fda0003f66270 */
[----:B------:R-:W-:Y:S05]  /*2cd0*/  @P3 BRA `(.L_x_329) ;  /* 0x0000000000243947 */ /* 0x000fea0003800000 */
[----:B-12---:R-:W2:Y:S02]  /*2ce0*/  LDG.E R14, desc[UR36][R78.64] ;  /* 0x000000244e0e7981 */ /* 0x006ea4000c1e1900 */
        /* <DEDUP_REMOVED lines=8> */
.L_x_329:
[----:B------:R-:W-:Y:S05]  /*2d70*/  BSYNC B2 ;  /* 0x0000000000027941 */ /* 0x000fea0003800000 */
.L_x_328:
[----:B------:R-:W-:-:S06]  /*2d80*/  UISETP.NE.AND UP0, UPT, UR12, URZ, UPT ;  /* 0x0000003f0c00728c */ /* 0x000fcc000bf05270 */
[----:B------:R-:W-:-:S13]  /*2d90*/  PLOP3.LUT P2, PT, PT, PT, UP0, 0x80, 0x0 ;  /* 0x000000000000781c */ /* 0x000fda0003f4f008 */
[----:B------:R-:W-:Y:S05]  /*2da0*/  @P2 BRA `(.L_x_327) ;  /* 0x0000000000282947 */ /* 0x000fea0003800000 */
[----:B------:R-:W-:Y:S01]  /*2db0*/  ISETP.NE.AND P5, PT, R24, RZ, PT ;  /* 0x000000ff1800720c */ /* 0x000fe20003fa5270 */
[----:B-123--:R-:W1:-:S12]  /*2dc0*/  @!P3 LDC.64 R14, c[0x0][0x248] ;  /* 0x00009200ff0ebb82 */ /* 0x00ee580000000a00 */
[----:B------:R-:W2:Y:S01]  /*2dd0*/  @P5 LDG.E R82, desc[UR36][R80.64] ;  /* 0x0000002450525981 */ /* 0x000ea2000c1e1900 */
[----:B------:R-:W-:Y:S01]  /*2de0*/  @!P3 IADD3 R83, P4, R36, R13, RZ ;  /* 0x0000000d2453b210 */ /* 0x000fe20007f9e0ff */
[----:B-----5:R-:W-:-:S03]  /*2df0*/  HADD2 R45, R45, R6 ;  /* 0x000000062d2d7230 */ /* 0x020fc60000000000 */
[----:B------:R-:W-:Y:S02]  /*2e00*/  @!P3 LEA.HI.X.SX32 R84, R13, R40, 0x1, P4 ;  /* 0x000000280d54b211 */ /* 0x000fe400020f0eff */
[----:B-1----:R-:W-:-:S04]  /*2e10*/  @!P3 LEA R14, P4, R83, R14, 0x1 ;  /* 0x0000000e530eb211 */ /* 0x002fc800078808ff */
[----:B------:R-:W-:Y:S01]  /*2e20*/  @!P3 LEA.HI.X R15, R83, R15, R84, 0x1, P4 ;  /* 0x0000000f530fb211 */ /* 0x000fe200020f0c54 */
[----:B--2---:R-:W-:-:S07]  /*2e30*/  @P5 HFMA2.MMA R45, R45, R82, -RZ ;  /* 0x000000522d2d5235 */ /* 0x004fce00001000ff */
[----:B------:R1:W-:Y:S04]  /*2e40*/  @!P3 STG.E desc[UR36][R14.64], R45 ;  /* 0x0000002d0e00b986 */ /* 0x0003e8000c101924 */
.L_x_327:
[----:B------:R-:W-:Y:S05]  /*2e50*/  BSYNC B1 ;  /* 0x0000000000017941 */ /* 0x000fea0003800000 */
.L_x_326:
[----:B------:R-:W-:Y:S04]  /*2e60*/  BSSY B1, `(.L_x_330) ;  /* 0x0000020000017945 */ /* 0x000fe80003800000 */
[----:B------:R-:W-:Y:S05]  /*2e70*/  @P1 BRA `(.L_x_331) ;  /* 0x0000000000781947 */ /* 0x000fea0003800000 */
[----:B------:R-:W-:Y:S01]  /*2e80*/  LEA R13, R11, R12, 0x1 ;  /* 0x0000000c0b0d7211 */ /* 0x000fe200078e08ff */
[----:B------:R-:W-:Y:S01]  /*2e90*/  BSSY B2, `(.L_x_332) ;  /* 0x000000e000027945 */ /* 0x000fe20003800000 */
[----:B------:R-:W-:-:S03]  /*2ea0*/  IMAD.MOV.U32 R46, RZ, RZ, RZ ;  /* 0x000000ffff2e7224 */ /* 0x000fc600078e00ff */
[----:B------:R-:W-:-:S05]  /*2eb0*/  IMAD.SHL.U32 R83, R13, 0x8, RZ ;  /* 0x000000080d537824 */ /* 0x000fca00078e00ff */
[----:B------:R-:W-:-:S13]  /*2ec0*/  ISETP.GE.AND P2, PT, R83, R39, PT ;  /* 0x000000275300720c */ /* 0x000fda0003f46270 */
[----:B------:R-:W-:Y:S05]  /*2ed0*/  @P2 BRA `(.L_x_333) ;  /* 0x0000000000242947 */ /* 0x000fea0003800000 */
[----:B------:R-:W2:Y:S02]  /*2ee0*/  LDG.E R13, desc[UR36][R78.64] ;  /* 0x000000244e0d7981 */ /* 0x000ea4000c1e1900 */
[----:B--2---:R-:W-:-:S04]  /*2ef0*/  IMAD R13, R13, UR5, RZ ;  /* 0x000000050d0d7c24 */ /* 0x004fc8000f8e02ff */
[----:B-1-3--:R-:W-:-:S04]  /*2f00*/  IMAD R14, R13, 0x60, RZ ;  /* 0x000000600d0e7824 */ /* 0x00afc800078e02ff */
[----:B------:R-:W-:-:S05]  /*2f10*/  IMAD R14, R14, R11, R83 ;  /* 0x0000000b0e0e7224 */ /* 0x000fca00078e0253 */
[----:B------:R-:W-:-:S04]  /*2f20*/  IADD3 R13, P2, R37, R14, RZ ;  /* 0x0000000e250d7210 */ /* 0x000fc80007f5e0ff */
[----:B------:R-:W-:Y:S02]  /*2f30*/  LEA.HI.X.SX32 R46, R14, R41, 0x1, P2 ;  /* 0x000000290e2e7211 */ /* 0x000fe400010f0eff */
[----:B------:R-:W-:-:S04]  /*2f40*/  LEA R14, P2, R13, UR10, 0x1 ;  /* 0x0000000a0d0e7c11 */ /* 0x000fc8000f8408ff */
[----:B------:R-:W-:-:S05]  /*2f50*/  LEA.HI.X R15, R13, UR11, R46, 0x1, P2 ;  /* 0x0000000b0d0f7c11 */ /* 0x000fca00090f0c2e */
[----:B------:R1:W5:Y:S04]  /*2f60*/  LDG.E R46, desc[UR36][R14.64] ;  /* 0x000000240e2e7981 */ /* 0x000368000c1e1900 */
.L_x_333:
[----:B------:R-:W-:Y:S05]  /*2f70*/  BSYNC B2 ;  /* 0x0000000000027941 */ /* 0x000fea0003800000 */
.L_x_332:
[----:B------:R-:W-:-:S06]  /*2f80*/  UISETP.NE.AND UP0, UPT, UR12, URZ, UPT ;  /* 0x0000003f0c00728c */ /* 0x000fcc000bf05270 */
[----:B------:R-:W-:-:S13]  /*2f90*/  PLOP3.LUT P2, PT, PT, PT, UP0, 0x80, 0x0 ;  /* 0x000000000000781c */ /* 0x000fda0003f4f008 */
[----:B------:R-:W-:Y:S05]  /*2fa0*/  @P2 BRA `(.L_x_331) ;  /* 0x00000000002c2947 */ /* 0x000fea0003800000 */
[----:B------:R-:W-:-:S13]  /*2fb0*/  ISETP.NE.AND P5, PT, R24, RZ, PT ;  /* 0x000000ff1800720c */ /* 0x000fda0003fa5270 */
[----:B------:R-:W4:Y:S01]  /*2fc0*/  @P5 LDG.E R13, desc[UR36][R80.64+0x10] ;  /* 0x00001024500d5981 */ /* 0x000f22000c1e1900 */
[----:B------:R-:W-:Y:S01]  /*2fd0*/  ISETP.GE.AND P3, PT, R83, R39, PT ;  /* 0x000000275300720c */ /* 0x000fe20003f66270 */
[----:B-----5:R-:W-:-:S12]  /*2fe0*/  HADD2 R46, R46, R7 ;  /* 0x000000072e2e7230 */ /* 0x020fd80000000000 */
[----:B-123--:R-:W1:Y:S01]  /*2ff0*/  @!P3 LDC.64 R14, c[0x0][0x248] ;  /* 0x00009200ff0ebb82 */ /* 0x00ee620000000a00 */
[----:B------:R-:W-:-:S04]  /*3000*/  @!P3 IADD3 R82, P4, R36, R83, RZ ;  /* 0x000000532452b210 */ /* 0x000fc80007f9e0ff */
[----:B------:R-:W-:Y:S02]  /*3010*/  @!P3 LEA.HI.X.SX32 R83, R83, R40, 0x1, P4 ;  /* 0x000000285353b211 */ /* 0x000fe400020f0eff */
[----:B-1----:R-:W-:-:S04]  /*3020*/  @!P3 LEA R14, P4, R82, R14, 0x1 ;  /* 0x0000000e520eb211 */ /* 0x002fc800078808ff */
[----:B------:R-:W-:Y:S01]  /*3030*/  @!P3 LEA.HI.X R15, R82, R15, R83, 0x1, P4 ;  /* 0x0000000f520fb211 */ /* 0x000fe200020f0c53 */
[----:B----4-:R-:W-:-:S05]  /*3040*/  @P5 HMUL2 R46, R46, R13 ;  /* 0x0000000d2e2e5232 */ /* 0x010fca0000000000 */
[----:B------:R1:W-:Y:S03]  /*3050*/  @!P3 STG.E desc[UR36][R14.64], R46 ;  /* 0x0000002e0e00b986 */ /* 0x0003e6000c101924 */
.L_x_331:
[----:B------:R-:W-:Y:S05]  /*3060*/  BSYNC B1 ;  /* 0x0000000000017941 */ /* 0x000fea0003800000 */
.L_x_330:
[----:B------:R-:W-:Y:S04]  /*3070*/  BSSY B1, `(.L_x_334) ;  /* 0x0000020000017945 */ /* 0x000fe80003800000 */
[----:B------:R-:W-:Y:S05]  /*3080*/  @P1 BRA `(.L_x_335) ;  /* 0x0000000000781947 */ /* 0x000fea0003800000 */
[----:B------:R-:W-:Y:S01]  /*3090*/  IMAD R13, R11, 0x3, R12 ;  /* 0x000000030b0d7824 */ /* 0x000fe200078e020c */
[----:B------:R-:W-:Y:S01]  /*30a0*/  BSSY B2, `(.L_x_336) ;  /* 0x000000e000027945 */ /* 0x000fe20003800000 */
[----:B------:R-:W-:-:S03]  /*30b0*/  IMAD.MOV.U32 R47, RZ, RZ, RZ ;  /* 0x000000ffff2f7224 */ /* 0x000fc600078e00ff */
[----:B------:R-:W-:-:S04]  /*30c0*/  SHF.L.U32 R84, R13, 0x3, RZ ;  /* 0x000000030d547819 */ /* 0x000fc800000006ff */
        /* <DEDUP_REMOVED lines=11> */
.L_x_337:
[----:B------:R-:W-:Y:S05]  /*3180*/  BSYNC B2 ;  /* 0x0000000000027941 */ /* 0x000fea0003800000 */
.L_x_336:
[----:B------:R-:W-:-:S06]  /*3190*/  UISETP.NE.AND UP0, UPT, UR12, URZ, UPT ;  /* 0x0000003f0c00728c */ /* 0x000fcc000bf05270 */
[----:B------:R-:W-:-:S13]  /*31a0*/  PLOP3.LUT P2, PT, PT, PT, UP0, 0x80, 0x0 ;  /* 0x000000000000781c */ /* 0x000fda0003f4f008 */
[----:B------:R-:W-:Y:S05]  /*31b0*/  @P2 BRA `(.L_x_335) ;  /* 0x00000000002c2947 */ /* 0x000fea0003800000 */
[----:B------:R-:W-:-:S13]  /*31c0*/  ISETP.NE.AND P5, PT, R24, RZ, PT ;  /* 0x000000ff1800720c */ /* 0x000fda0003fa5270 */
[----:B------:R-:W4:Y:S01]  /*31d0*/  @P5 LDG.E R82, desc[UR36][R80.64+0x20] ;  /* 0x0000202450525981 */ /* 0x000f22000c1e1900 */
[----:B------:R-:W-:Y:S01]  /*31e0*/  ISETP.GE.AND P3, PT, R84, R39, PT ;  /* 0x000000275400720c */ /* 0x000fe20003f66270 */
[----:B-----5:R-:W-:-:S12]  /*31f0*/  HFMA2.MMA R47, R47, 1, 1, R8 ;  /* 0x3c003c002f2f7835 */ /* 0x020fd80000000008 */
[----:B-123--:R-:W1:Y:S01]  /*3200*/  @!P3 LDC.64 R14, c[0x0][0x248] ;  /* 0x00009200ff0ebb82 */ /* 0x00ee620000000a00 */
[----:B------:R-:W-:-:S04]  /*3210*/  @!P3 IADD3 R13, P4, R36, R84, RZ ;  /* 0x00000054240db210 */ /* 0x000fc80007f9e0ff */
[----:B------:R-:W-:Y:S02]  /*3220*/  @!P3 LEA.HI.X.SX32 R84, R84, R40, 0x1, P4 ;  /* 0x000000285454b211 */ /* 0x000fe400020f0eff */
[----:B-1----:R-:W-:-:S04]  /*3230*/  @!P3 LEA R14, P4, R13, R14, 0x1 ;  /* 0x0000000e0d0eb211 */ /* 0x002fc800078808ff */
[----:B------:R-:W-:Y:S01]  /*3240*/  @!P3 LEA.HI.X R15, R13, R15, R84, 0x1, P4 ;  /* 0x0000000f0d0fb211 */ /* 0x000fe200020f0c54 */
[----:B----4-:R-:W-:-:S05]  /*3250*/  @P5 HMUL2 R47, R47, R82 ;  /* 0x000000522f2f5232 */ /* 0x010fca0000000000 */
[----:B------:R1:W-:Y:S03]  /*3260*/  @!P3 STG.E desc[UR36][R14.64], R47 ;  /* 0x0000002f0e00b986 */ /* 0x0003e6000c101924 */
.L_x_335:
[----:B------:R-:W-:Y:S05]  /*3270*/  BSYNC B1 ;  /* 0x0000000000017941 */ /* 0x000fea0003800000 */
.L_x_334:
        /* <DEDUP_REMOVED lines=17> */
.L_x_341:
[----:B------:R-:W-:Y:S05]  /*3390*/  BSYNC B2 ;  /* 0x0000000000027941 */ /* 0x000fea0003800000 */
.L_x_340:
[----:B------:R-:W-:-:S06]  /*33a0*/  UISETP.NE.AND UP0, UPT, UR12, URZ, UPT ;  /* 0x0000003f0c00728c */ /* 0x000fcc000bf05270 */
[----:B------:R-:W-:-:S13]  /*33b0*/  PLOP3.LUT P2, PT, PT, PT, UP0, 0x80, 0x0 ;  /* 0x000000000000781c */ /* 0x000fda0003f4f008 */
[----:B------:R-:W-:Y:S05]  /*33c0*/  @P2 BRA `(.L_x_339) ;  /* 0x00000000002c2947 */ /* 0x000fea0003800000 */
[----:B------:R-:W-:-:S13]  /*33d0*/  ISETP.NE.AND P5, PT, R24, RZ, PT ;  /* 0x000000ff1800720c */ /* 0x000fda0003fa5270 */
[----:B------:R-:W4:Y:S01]  /*33e0*/  @P5 LDG.E R13, desc[UR36][R80.64+0x30] ;  /* 0x00003024500d5981 */ /* 0x000f22000c1e1900 */
[----:B------:R-:W-:Y:S01]  /*33f0*/  ISETP.GE.AND P3, PT, R83, R39, PT ;  /* 0x000000275300720c */ /* 0x000fe20003f66270 */
[----:B0----5:R-:W-:-:S12]  /*3400*/  HADD2 R48, R48, R9 ;  /* 0x0000000930307230 */ /* 0x021fd80000000000 */
[----:B-123--:R-:W0:Y:S01]  /*3410*/  @!P3 LDC.64 R14, c[0x0][0x248] ;  /* 0x00009200ff0ebb82 */ /* 0x00ee220000000a00 */
[----:B------:R-:W-:-:S04]  /*3420*/  @!P3 IADD3 R82, P4, R36, R83, RZ ;  /* 0x000000532452b210 */ /* 0x000fc80007f9e0ff */
[----:B------:R-:W-:Y:S02]  /*3430*/  @!P3 LEA.HI.X.SX32 R83, R83, R40, 0x1, P4 ;  /* 0x000000285353b211 */ /* 0x000fe400020f0eff */
[----:B0-----:R-:W-:-:S04]  /*3440*/  @!P3 LEA R14, P4, R82, R14, 0x1 ;  /* 0x0000000e520eb211 */ /* 0x001fc800078808ff */
[----:B------:R-:W-:Y:S01]  /*3450*/  @!P3 LEA.HI.X R15, R82, R15, R83, 0x1, P4 ;  /* 0x0000000f520fb211 */ /* 0x000fe200020f0c53 */
[----:B----4-:R-:W-:-:S07]  /*3460*/  @P5 HFMA2.MMA R48, R48, R13, -RZ ;  /* 0x0000000d30305235 */ /* 0x010fce00001000ff */
[----:B------:R0:W-:Y:S04]  /*3470*/  @!P3 STG.E desc[UR36][R14.64], R48 ;  /* 0x000000300e00b986 */ /* 0x0001e8000c101924 */
.L_x_339:
[----:B------:R-:W-:Y:S05]  /*3480*/  BSYNC B1 ;  /* 0x0000000000017941 */ /* 0x000fea0003800000 */
.L_x_338:
[----:B------:R-:W-:Y:S04]  /*3490*/  BSSY B1, `(.L_x_342) ;  /* 0x0000020000017945 */ /* 0x000fe80003800000 */
[----:B------:R-:W-:Y:S05]  /*34a0*/  @P1 BRA `(.L_x_343) ;  /* 0x0000000000781947 */ /* 0x000fea0003800000 */
[----:B------:R-:W-:Y:S01]  /*34b0*/  IMAD R13, R11, 0x5, R12 ;  /* 0x000000050b0d7824 */ /* 0x000fe200078e020c */
[----:B------:R-:W-:Y:S01]  /*34c0*/  BSSY B2, `(.L_x_344) ;  /* 0x000000e000027945 */ /* 0x000fe20003800000 */
[----:B------:R-:W-:Y:S02]  /*34d0*/  MOV R49, RZ ;  /* 0x000000ff00317202 */ /* 0x000fe40000000f00 */
[----:B------:R-:W-:-:S05]  /*34e0*/  IMAD.SHL.U32 R84, R13, 0x8, RZ ;  /* 0x000000080d547824 */ /* 0x000fca00078e00ff */
[----:B------:R-:W-:-:S13]  /*34f0*/  ISETP.GE.AND P2, PT, R84, R39, PT ;  /* 0x000000275400720c */ /* 0x000fda0003f46270 */
[----:B------:R-:W-:Y:S05]  /*3500*/  @P2 BRA `(.L_x_345) ;  /* 0x0000000000242947 */ /* 0x000fea0003800000 */
[----:B------:R-:W2:Y:S02]  /*3510*/  LDG.E R13, desc[UR36][R78.64] ;  /* 0x000000244e0d7981 */ /* 0x000ea4000c1e1900 */
[----:B--2---:R-:W-:-:S04]  /*3520*/  IMAD R13, R13, UR5, RZ ;  /* 0x000000050d0d7c24 */ /* 0x004fc8000f8e02ff */
[----:B01-3--:R-:W-:-:S04]  /*3530*/  IMAD R14, R13, 0x60, RZ ;  /* 0x000000600d0e7824 */ /* 0x00bfc800078e02ff */
[----:B------:R-:W-:-:S05]  /*3540*/  IMAD R14, R14, R11, R84 ;  /* 0x0000000b0e0e7224 */ /* 0x000fca00078e0254 */
[----:B------:R-:W-:-:S04]  /*3550*/  IADD3 R13, P2, R37, R14, RZ ;  /* 0x0000000e250d7210 */ /* 0x000fc80007f5e0ff */
[----:B------:R-:W-:Y:S02]  /*3560*/  LEA.HI.X.SX32 R82, R14, R41, 0x1, P2 ;  /* 0x000000290e527211 */ /* 0x000fe400010f0eff */
[----:B------:R-:W-:-:S04]  /*3570*/  LEA R14, P2, R13, UR10, 0x1 ;  /* 0x0000000a0d0e7c11 */ /* 0x000fc8000f8408ff */
[----:B------:R-:W-:-:S05]  /*3580*/  LEA.HI.X R15, R13, UR11, R82, 0x1, P2 ;  /* 0x0000000b0d0f7c11 */ /* 0x000fca00090f0c52 */
[----:B------:R0:W5:Y:S04]  /*3590*/  LDG.E R49, desc[UR36][R14.64] ;  /* 0x000000240e317981 */ /* 0x000168000c1e1900 */
.L_x_345:
[----:B------:R-:W-:Y:S05]  /*35a0*/  BSYNC B2 ;  /* 0x0000000000027941 */ /* 0x000fea0003800000 */
.L_x_344:
        /* <DEDUP_REMOVED lines=12> */
[----:B----4-:R-:W-:-:S05]  /*3670*/  @P5 HMUL2 R49, R49, R82 ;  /* 0x0000005231315232 */ /* 0x010fca0000000000 */
[----:B------:R0:W-:Y:S03]  /*3680*/  @!P3 STG.E desc[UR36][R14.64], R49 ;  /* 0x000000310e00b986 */ /* 0x0001e6000c101924 */
.L_x_343:
[----:B------:R-:W-:Y:S05]  /*3690*/  BSYNC B1 ;  /* 0x0000000000017941 */ /* 0x000fea0003800000 */
.L_x_342:
[----:B------:R-:W-:Y:S04]  /*36a0*/  BSSY B1, `(.L_x_346) ;  /* 0x0000020000017945 */ /* 0x000fe80003800000 */
[----:B------:R-:W-:Y:S05]  /*36b0*/  @P1 BRA `(.L_x_347) ;  /* 0x0000000000781947 */ /* 0x000fea0003800000 */
[----:B------:R-:W-:Y:S01]  /*36c0*/  IMAD R13, R11, 0x6, R12 ;  /* 0x000000060b0d7824 */ /* 0x000fe200078e020c */
[----:B------:R-:W-:Y:S01]  /*36d0*/  BSSY B2, `(.L_x_348) ;  /* 0x000000e000027945 */ /* 0x000fe20003800000 */
[----:B------:R-:W-:Y:S02]  /*36e0*/  IMAD.MOV.U32 R51, RZ, RZ, RZ ;  /* 0x000000ffff337224 */ /* 0x000fe400078e00ff */
        /* <DEDUP_REMOVED lines=12> */
.L_x_349:
[----:B------:R-:W-:Y:S05]  /*37b0*/  BSYNC B2 ;  /* 0x0000000000027941 */ /* 0x000fea0003800000 */
.L_x_348:
[----:B------:R-:W-:-:S06]  /*37c0*/  UISETP.NE.AND UP0, UPT, UR12, URZ, UPT ;  /* 0x0000003f0c00728c */ /* 0x000fcc000bf05270 */
[----:B------:R-:W-:-:S13]  /*37d0*/  PLOP3.LUT P2, PT, PT, PT, UP0, 0x80, 0x0 ;  /* 0x000000000000781c */ /* 0x000fda0003f4f008 */
[----:B------:R-:W-:Y:S05]  /*37e0*/  @P2 BRA `(.L_x_347) ;  /* 0x00000000002c2947 */ /* 0x000fea0003800000 */
[----:B------:R-:W-:-:S13]  /*37f0*/  ISETP.NE.AND P5, PT, R24, RZ, PT ;  /* 0x000000ff1800720c */ /* 0x000fda0003fa5270 */
[----:B------:R-:W4:Y:S01]  /*3800*/  @P5 LDG.E R82, desc[UR36][R80.64+0x50] ;  /* 0x0000502450525981 */ /* 0x000f22000c1e1900 */
[----:B------:R-:W-:Y:S01]  /*3810*/  ISETP.GE.AND P3, PT, R84, R39, PT ;  /* 0x000000275400720c */ /* 0x000fe20003f66270 */
[----:B0----5:R-:W-:-:S12]  /*3820*/  HFMA2.MMA R51, R51, 1, 1, R20 ;  /* 0x3c003c0033337835 */ /* 0x021fd80000000014 */
[----:B-123--:R-:W0:Y:S01]  /*3830*/  @!P3 LDC.64 R14, c[0x0][0x248] ;  /* 0x00009200ff0ebb82 */ /* 0x00ee220000000a00 */
[----:B------:R-:W-:-:S04]  /*3840*/  @!P3 IADD3 R13, P4, R36, R84, RZ ;  /* 0x00000054240db210 */ /* 0x000fc80007f9e0ff */
[----:B------:R-:W-:Y:S02]  /*3850*/  @!P3 LEA.HI.X.SX32 R84, R84, R40, 0x1, P4 ;  /* 0x000000285454b211 */ /* 0x000fe400020f0eff */
[----:B0-----:R-:W-:-:S04]  /*3860*/  @!P3 LEA R14, P4, R13, R14, 0x1 ;  /* 0x0000000e0d0eb211 */ /* 0x001fc800078808ff */
[----:B------:R-:W-:Y:S01]  /*3870*/  @!P3 LEA.HI.X R15, R13, R15, R84, 0x1, P4 ;  /* 0x0000000f0d0fb211 */ /* 0x000fe200020f0c54 */
[----:B----4-:R-:W-:-:S05]  /*3880*/  @P5 HMUL2 R51, R51, R82 ;  /* 0x0000005233335232 */ /* 0x010fca0000000000 */
[----:B------:R0:W-:Y:S03]  /*3890*/  @!P3 STG.E desc[UR36][R14.64], R51 ;  /* 0x000000330e00b986 */ /* 0x0001e6000c101924 */
.L_x_347:
[----:B------:R-:W-:Y:S05]  /*38a0*/  BSYNC B1 ;  /* 0x0000000000017941 */ /* 0x000fea0003800000 */
.L_x_346:
        /* <DEDUP_REMOVED lines=17> */
.L_x_353:
[----:B------:R-:W-:Y:S05]  /*39c0*/  BSYNC B2 ;  /* 0x0000000000027941 */ /* 0x000fea0003800000 */
.L_x_352:
        /* <DEDUP_REMOVED lines=14> */
.L_x_351:
[----:B------:R-:W-:Y:S05]  /*3ab0*/  BSYNC B1 ;  /* 0x0000000000017941 */ /* 0x000fea0003800000 */
.L_x_350:
        /* <DEDUP_REMOVED lines=17> */
.L_x_357:
[----:B------:R-:W-:Y:S05]  /*3bd0*/  BSYNC B2 ;  /* 0x0000000000027941 */ /* 0x000fea0003800000 */
.L_x_356:
        /* <DEDUP_REMOVED lines=14> */
.L_x_355:
[----:B------:R-:W-:Y:S05]  /*3cc0*/  BSYNC B1 ;  /* 0x0000000000017941 */ /* 0x000fea0003800000 */
.L_x_354:
        /* <DEDUP_REMOVED lines=17> */
.L_x_361:
[----:B------:R-:W-:Y:S05]  /*3de0*/  BSYNC B2 ;  /* 0x0000000000027941 */ /* 0x000fea0003800000 */
.L_x_360:
[----:B------:R-:W-:-:S06]  /*3df0*/  UISETP.NE.AND UP0, UPT, UR12, URZ, UPT ;  /* 0x0000003f0c00728c */ /* 0x000fcc000bf05270 */
[----:B------:R-:W-:-:S13]  /*3e00*/  PLOP3.LUT P2, PT, PT, PT, UP0, 0x80, 0x0 ;  /* 0x000000000000781c */ /* 0x000fda0003f4f008 */
[----:B------:R-:W-:Y:S05]  /*3e10*/  @P2 BRA `(.L_x_359) ;  /* 0x00000000002c2947 */ /* 0x000fea0003800000 */
[----:B------:R-:W-:-:S13]  /*3e20*/  ISETP.NE.AND P5, PT, R24, RZ, PT ;  /* 0x000000ff1800720c */ /* 0x000fda0003fa5270 */
[----:B------:R-:W2:Y:S01]  /*3e30*/  @P5 LDG.E R82, desc[UR36][R80.64+0x80] ;  /* 0x0000802450525981 */ /* 0x000ea2000c1e1900 */
[----:B------:R-:W-:Y:S01]  /*3e40*/  ISETP.GE.AND P3, PT, R84, R39, PT ;  /* 0x000000275400720c */ /* 0x000fe20003f66270 */
[----:B----45:R-:W-:-:S12]  /*3e50*/  HFMA2.MMA R53, R53, 1, 1, R26 ;  /* 0x3c003c0035357835 */ /* 0x030fd8000000001a */
[----:B0123--:R-:W0:Y:S01]  /*3e60*/  @!P3 LDC.64 R14, c[0x0][0x248] ;  /* 0x00009200ff0ebb82 */ /* 0x00fe220000000a00 */
[----:B------:R-:W-:-:S04]  /*3e70*/  @!P3 IADD3 R13, P4, R36, R84, RZ ;  /* 0x00000054240db210 */ /* 0x000fc80007f9e0ff */
[----:B------:R-:W-:Y:S02]  /*3e80*/  @!P3 LEA.HI.X.SX32 R84, R84, R40, 0x1, P4 ;  /* 0x000000285454b211 */ /* 0x000fe400020f0eff */
[----:B0-----:R-:W-:-:S04]  /*3e90*/  @!P3 LEA R14, P4, R13, R14, 0x1 ;  /* 0x0000000e0d0eb211 */ /* 0x001fc800078808ff */
[----:B------:R-:W-:Y:S01]  /*3ea0*/  @!P3 LEA.HI.X R15, R13, R15, R84, 0x1, P4 ;  /* 0x0000000f0d0fb211 */ /* 0x000fe200020f0c54 */
[----:B------:R-:W-:-:S05]  /*3eb0*/  @P5 HMUL2 R53, R53, R82 ;  /* 0x0000005235355232 */ /* 0x000fca0000000000 */
[----:B------:R0:W-:Y:S03]  /*3ec0*/  @!P3 STG.E desc[UR36][R14.64], R53 ;  /* 0x000000350e00b986 */ /* 0x0001e6000c101924 */
.L_x_359:
[----:B------:R-:W-:Y:S05]  /*3ed0*/  BSYNC B1 ;  /* 0x0000000000017941 */ /* 0x000fea0003800000 */
.L_x_358:
        /* <DEDUP_REMOVED lines=17> */
.L_x_365:
[----:B------:R-:W-:Y:S05]  /*3ff0*/  BSYNC B2 ;  /* 0x0000000000027941 */ /* 0x000fea0003800000 */
.L_x_364:
[----:B------:R-:W-:-:S06]  /*4000*/  UISETP.NE.AND UP0, UPT, UR12, URZ, UPT ;  /* 0x0000003f0c00728c */ /* 0x000fcc000bf05270 */
[----:B------:R-:W-:-:S13]  /*4010*/  PLOP3.LUT P2, PT, PT, PT, UP0, 0x80, 0x0 ;  /* 0x000000000000781c */ /* 0x000fda0003f4f008 */
[----:B------:R-:W-:Y:S05]  /*4020*/  @P2 BRA `(.L_x_363) ;  /* 0x00000000002c2947 */ /* 0x000fea0003800000 */
[----:B------:R-:W-:-:S13]  /*4030*/  ISETP.NE.AND P5, PT, R24, RZ, PT ;  /* 0x000000ff1800720c */ /* 0x000fda0003fa5270 */
[----:B------:R-:W2:Y:S01]  /*4040*/  @P5 LDG.E R13, desc[UR36][R80.64+0x90] ;  /* 0x00009024500d5981 */ /* 0x000ea2000c1e1900 */
[----:B------:R-:W-:Y:S01]  /*4050*/  ISETP.GE.AND P3, PT, R83, R39, PT ;  /* 0x000000275300720c */ /* 0x000fe20003f66270 */
[----:B0---45:R-:W-:-:S12]  /*4060*/  HADD2 R54, R54, R27 ;  /* 0x0000001b36367230 */ /* 0x031fd80000000000 */
[----:B-123--:R-:W0:Y:S01]  /*4070*/  @!P3 LDC.64 R14, c[0x0][0x248] ;  /* 0x00009200ff0ebb82 */ /* 0x00ee220000000a00 */
[----:B------:R-:W-:-:S04]  /*4080*/  @!P3 IADD3 R82, P4, R36, R83, RZ ;  /* 0x000000532452b210 */ /* 0x000fc80007f9e0ff */
[----:B------:R-:W-:Y:S02]  /*4090*/  @!P3 LEA.HI.X.SX32 R83, R83, R40, 0x1, P4 ;  /* 0x000000285353b211 */ /* 0x000fe400020f0eff */
[----:B0-----:R-:W-:-:S04]  /*40a0*/  @!P3 LEA R14, P4, R82, R14, 0x1 ;  /* 0x0000000e520eb211 */ /* 0x001fc800078808ff */
[----:B------:R-:W-:Y:S01]  /*40b0*/  @!P3 LEA.HI.X R15, R82, R15, R83, 0x1, P4 ;  /* 0x0000000f520fb211 */ /* 0x000fe200020f0c53 */
[----:B------:R-:W-:-:S07]  /*40c0*/  @P5 HFMA2.MMA R54, R54, R13, -RZ ;  /* 0x0000000d36365235 */ /* 0x000fce00001000ff */
[----:B------:R0:W-:Y:S04]  /*40d0*/  @!P3 STG.E desc[UR36][R14.64], R54 ;  /* 0x000000360e00b986 */ /* 0x0001e8000c101924 */
.L_x_363:
[----:B------:R-:W-:Y:S05]  /*40e0*/  BSYNC B1 ;  /* 0x0000000000017941 */ /* 0x000fea0003800000 */
.L_x_362:
        /* <DEDUP_REMOVED lines=17> */
.L_x_369:
[----:B------:R-:W-:Y:S05]  /*4200*/  BSYNC B2 ;  /* 0x0000000000027941 */ /* 0x000fea0003800000 */
.L_x_368:
        /* <DEDUP_REMOVED lines=14> */
.L_x_367:
[----:B------:R-:W-:Y:S05]  /*42f0*/  BSYNC B1 ;  /* 0x0000000000017941 */ /* 0x000fea0003800000 */
.L_x_366:
        /* <DEDUP_REMOVED lines=17> */
.L_x_373:
[----:B------:R-:W-:Y:S05]  /*4410*/  BSYNC B2 ;  /* 0x0000000000027941 */ /* 0x000fea0003800000 */
.L_x_372:
        /* <DEDUP_REMOVED lines=14> */
.L_x_371:
[----:B------:R-:W-:Y:S05]  /*4500*/  BSYNC B1 ;  /* 0x0000000000017941 */ /* 0x000fea0003800000 */
.L_x_370:
        /* <DEDUP_REMOVED lines=17> */
.L_x_377:
[----:B------:R-:W-:Y:S05]  /*4620*/  BSYNC B2 ;  /* 0x0000000000027941 */ /* 0x000fea0003800000 */
.L_x_376:
        /* <DEDUP_REMOVED lines=14> */
.L_x_375:
[----:B------:R-:W-:Y:S05]  /*4710*/  BSYNC B1 ;  /* 0x0000000000017941 */ /* 0x000fea0003800000 */
.L_x_374:
        /* <DEDUP_REMOVED lines=17> */
.L_x_381:
[----:B------:R-:W-:Y:S05]  /*4830*/  BSYNC B2 ;  /* 0x0000000000027941 */ /* 0x000fea0003800000 */
.L_x_380:
        /* <DEDUP_REMOVED lines=14> */
.L_x_379:
[----:B------:R-:W-:Y:S05]  /*4920*/  BSYNC B1 ;  /* 0x0000000000017941 */ /* 0x000fea0003800000 */
.L_x_378:
        /* <DEDUP_REMOVED lines=10> */
[----:B------:R-:W-:-:S04]  /*49d0*/  IMAD R12, R12, 0x60, RZ ;  /* 0x000000600c0c7824 */ /* 0x000fc800078e02ff */
[----:B------:R-:W-:-:S05]  /*49e0*/  IMAD R12, R12, R11, R82 ;  /* 0x0000000b0c0c7224 */ /* 0x000fca00078e0252 */
[----:B------:R-:W-:-:S04]  /*49f0*/  IADD3 R11, P1, R37, R12, RZ ;  /* 0x0000000c250b7210 */ /* 0x000fc80007f3e0ff */
[----:B01-3--:R-:W-:Y:S02]  /*4a00*/  LEA.HI.X.SX32 R14, R12, R41, 0x1, P1 ;  /* 0x000000290c0e7211 */ /* 0x00bfe400008f0eff */
[----:B------:R-:W-:-:S04]  /*4a10*/  LEA R12, P1, R11, UR10, 0x1 ;  /* 0x0000000a0b0c7c11 */ /* 0x000fc8000f8208ff */
[----:B------:R-:W-:-:S05]  /*4a20*/  LEA.HI.X R13, R11, UR11, R14, 0x1, P1 ;  /* 0x0000000b0b0d7c11 */ /* 0x000fca00088f0c0e */
[----:B------:R0:W5:Y:S04]  /*4a30*/  LDG.E R59, desc[UR36][R12.64] ;  /* 0x000000240c3b7981 */ /* 0x000168000c1e1900 */
.L_x_385:
[----:B------:R-:W-:Y:S05]  /*4a40*/  BSYNC B2 ;  /* 0x0000000000027941 */ /* 0x000fea0003800000 */
.L_x_384:
[----:B------:R-:W-:-:S06]  /*4a50*/  UISETP.NE.AND UP0, UPT, UR12, URZ, UPT ;  /* 0x0000003f0c00728c */ /* 0x000fcc000bf05270 */
[----:B------:R-:W-:-:S13]  /*4a60*/  PLOP3.LUT P2, PT, PT, PT, UP0, 0x80, 0x0 ;  /* 0x000000000000781c */ /* 0x000fda0003f4f008 */
[----:B------:R-:W-:Y:S05]  /*4a70*/  @P2 BRA `(.L_x_383) ;  /* 0x00000000002c2947 */ /* 0x000fea0003800000 */
[----:B------:R-:W-:-:S13]  /*4a80*/  ISETP.NE.AND P4, PT, R24, RZ, PT ;  /* 0x000000ff1800720c */ /* 0x000fda0003f85270 */
[----:B------:R-:W4:Y:S01]  /*4a90*/  @P4 LDG.E R80, desc[UR36][R80.64+0xe0] ;  /* 0x0000e02450504981 */ /* 0x000f22000c1e1900 */
[----:B------:R-:W-:Y:S01]  /*4aa0*/  ISETP.GE.AND P1, PT, R82, R39, PT ;  /* 0x000000275200720c */ /* 0x000fe20003f26270 */
[----:B-----5:R-:W-:-:S12]  /*4ab0*/  HFMA2.MMA R59, R59, 1, 1, R32 ;  /* 0x3c003c003b3b7835 */ /* 0x020fd80000000020 */
[----:B0123--:R-:W0:Y:S01]  /*4ac0*/  @!P1 LDC.64 R14, c[0x0][0x248] ;  /* 0x00009200ff0e9b82 */ /* 0x00fe220000000a00 */
[----:B------:R-:W-:-:S04]  /*4ad0*/  @!P1 IADD3 R11, P3, R36, R82, RZ ;  /* 0x00000052240b9210 */ /* 0x000fc80007f7e0ff */
[----:B------:R-:W-:Y:S02]  /*4ae0*/  @!P1 LEA.HI.X.SX32 R12, R82, R40, 0x1, P3 ;  /* 0x00000028520c9211 */ /* 0x000fe400018f0eff */
[----:B0-----:R-:W-:-:S04]  /*4af0*/  @!P1 LEA R14, P3, R11, R14, 0x1 ;  /* 0x0000000e0b0e9211 */ /* 0x001fc800078608ff */
[----:B------:R-:W-:Y:S01]  /*4b00*/  @!P1 LEA.HI.X R15, R11, R15, R12, 0x1, P3 ;  /* 0x0000000f0b0f9211 */ /* 0x000fe200018f0c0c */
[----:B----4-:R-:W-:-:S05]  /*4b10*/  @P4 HMUL2 R59, R59, R80 ;  /* 0x000000503b3b4232 */ /* 0x010fca0000000000 */
[----:B------:R0:W-:Y:S03]  /*4b20*/  @!P1 STG.E desc[UR36][R14.64], R59 ;  /* 0x0000003b0e009986 */ /* 0x0001e6000c101924 */
.L_x_383:
[----:B------:R-:W-:Y:S05]  /*4b30*/  BSYNC B1 ;  /* 0x0000000000017941 */ /* 0x000fea0003800000 */
.L_x_382:
[----:B-----5:R-:W-:Y:S01]  /*4b40*/  HFMA2.MMA R11, R75, R44, -RZ ;  /* 0x0000002c4b0b7235 */ /* 0x020fe200001000ff */
[----:B------:R-:W-:Y:S01]  /*4b50*/  UMOV UR4, 0xffffffff ;  /* 0xffffffff00047882 */ /* 0x000fe20000000000 */
[----:B------:R-:W-:-:S06]  /*4b60*/  LOP3.LUT P1, RZ, R18, 0x3, RZ, 0xc0, !PT ;  /* 0x0000000312ff7812 */ /* 0x000fcc000782c0ff */
[----:B0-----:R-:W-:-:S10]  /*4b70*/  HFMA2.MMA R11, R72, R45, R11 ;  /* 0x0000002d480b7235 */ /* 0x001fd4000000000b */
[----:B------:R-:W-:-:S06]  /*4b80*/  HFMA2 R11, R73, R46, R11 ;  /* 0x0000002e490b7231 */ /* 0x000fcc000000000b */
[----:B------:R-:W-:-:S10]  /*4b90*/  HFMA2.MMA R11, R70, R47, R11 ;  /* 0x0000002f460b7235 */ /* 0x000fd4000000000b */
        /* <DEDUP_REMOVED lines=12> */
[--C-:B------:R-:W-:Y:S02]  /*4c60*/  HADD2.F32 R13, -RZ, R11.reuse.H0_H0 ;  /* 0x2000000bff0d7230 */ /* 0x100fe40000004100 */
[----:B------:R-:W-:-:S05]  /*4c70*/  HADD2.F32 R12, -RZ, R11.H1_H1 ;  /* 0x3000000bff0c7230 */ /* 0x000fca0000004100 */
[----:B------:R-:W-:Y:S01]  /*4c80*/  FADD.FTZ R13, R13, R12 ;  /* 0x0000000c0d0d7221 */ /* 0x000fe20000010000 */
[----:B------:R-:W-:Y:S06]  /*4c90*/  BRA.DIV UR4, `(.L_x_386) ;  /* 0x0000004204647947 */ /* 0x000fec000b800000 */
[----:B-123--:R-:W0:Y:S02]  /*4ca0*/  SHFL.BFLY PT, R14, R13, 0x2, 0x1f ;  /* 0x0c401f000d0e7f89 */ /* 0x00ee2400000e0000 */
[----:B0-----:R-:W-:-:S05]  /*4cb0*/  FADD.FTZ R13, R13, R14 ;  /* 0x0000000e0d0d7221 */ /* 0x001fca0000010000 */
[----:B------:R0:W1:Y:S02]  /*4cc0*/  SHFL.BFLY PT, R14, R13, 0x1, 0x1f ;  /* 0x0c201f000d0e7f89 */ /* 0x00006400000e0000 */
.L_x_467:
[----:B------:R-:W-:Y:S01]  /*4cd0*/  ISETP.GE.OR P1, PT, R38, UR41, P1 ;  /* 0x0000002926007c0c */ /* 0x000fe20008f26670 */
[----:B-1----:R-:W-:Y:S01]  /*4ce0*/  FADD.FTZ R14, R13, R14 ;  /* 0x0000000e0d0e7221 */ /* 0x002fe20000010000 */
[----:B------:R-:W-:Y:S03]  /*4cf0*/  BSSY B1, `(.L_x_387) ;  /* 0x0000020000017945 */ /* 0x000fe60003800000 */
[----:B------:R-:W-:-:S08]  /*4d00*/  FMUL.FTZ R11, R14, UR13 ;  /* 0x0000000d0e0b7c20 */ /* 0x000fd00008410000 */
[----:B------:R-:W-:Y:S05]  /*4d10*/  @P1 BRA `(.L_x_388) ;  /* 0x0000000000741947 */ /* 0x000fea0003800000 */
[----:B------:R-:W1:Y:S01]  /*4d20*/  LDC.64 R14, c[0x0][0x2d8] ;  /* 0x0000b600ff0e7b82 */ /* 0x000e620000000a00 */
[----:B------:R-:W-:-:S04]  /*4d30*/  ISETP.NE.U32.AND P1, PT, RZ, UR14, PT ;  /* 0x0000000eff007c0c */ /* 0x000fc8000bf25070 */
[----:B------:R-:W-:-:S13]  /*4d40*/  ISETP.NE.AND.EX P3, PT, RZ, UR15, PT, P1 ;  /* 0x0000000fff007c0c */ /* 0x000fda000bf65310 */
[----:B------:R-:W2:Y:S01]  /*4d50*/  @P3 LDC R80, c[0x0][0x2d0] ;  /* 0x0000b400ff503b82 */ /* 0x000ea20000000800 */
[----:B-1----:R-:W-:-:S07]  /*4d60*/  ISETP.NE.U32.AND P1, PT, R14, RZ, PT ;  /* 0x000000ff0e00720c */ /* 0x002fce0003f25070 */
[----:B0-----:R-:W0:Y:S01]  /*4d70*/  @P3 LDC.64 R12, c[0x0][0x2c8] ;  /* 0x0000b200ff0c3b82 */ /* 0x001e220000000a00 */
[----:B------:R-:W-:-:S13]  /*4d80*/  ISETP.NE.AND.EX P1, PT, R15, RZ, PT, P1 ;  /* 0x000000ff0f00720c */ /* 0x000fda0003f25310 */
[----:B------:R-:W1:Y:S01]  /*4d90*/  @P1 LDC.64 R14, c[0x0][0x2d8] ;  /* 0x0000b600ff0e1b82 */ /* 0x000e620000000a00 */
[----:B--2---:R-:W-:-:S04]  /*4da0*/  @P3 IMAD R78, R17, R80, UR40 ;  /* 0x00000028114e3e24 */ /* 0x004fc8000f8e0250 */
[----:B------:R-:W-:-:S04]  /*4db0*/  @P3 VIADD R79, R78, 0xffffffff ;  /* 0xffffffff4e4f3836 */ /* 0x000fc80000000000 */
[----:B------:R-:W-:-:S04]  /*4dc0*/  @P3 IMAD R79, R79, R80, R38 ;  /* 0x000000504f4f3224 */ /* 0x000fc800078e0226 */
[----:B0-----:R-:W-:-:S06]  /*4dd0*/  @P3 IMAD.WIDE R12, R79, 0x2, R12 ;  /* 0x000000024f0c3825 */ /* 0x001fcc00078e020c */
[----:B------:R-:W2:Y:S01]  /*4de0*/  @P3 LDG.E.U16 R12, desc[UR36][R12.64] ;  /* 0x000000240c0c3981 */ /* 0x000ea2000c1e1500 */
[----:B-1----:R-:W-:-:S06]  /*4df0*/  @P1 IMAD.WIDE R14, R17, 0x2, R14 ;  /* 0x00000002110e1825 */ /* 0x002fcc00078e020e */
[----:B------:R-:W3:Y:S01]  /*4e00*/  @P1 LDG.E.U16 R14, desc[UR36][R14.64] ;  /* 0x000000240e0e1981 */ /* 0x000ee2000c1e1500 */
[----:B------:R-:W-:Y:S01]  /*4e10*/  IMAD.U32 R79, RZ, RZ, UR40 ;  /* 0x00000028ff4f7e24 */ /* 0x000fe2000f8e00ff */
[----:B------:R-:W-:-:S04]  /*4e20*/  @P1 ISETP.GE.AND P4, PT, R38, R43, PT ;  /* 0x0000002b2600120c */ /* 0x000fc80003f86270 */
[----:B------:R-:W-:Y:S02]  /*4e30*/  @P1 IADD3 R79, R38, 0x1, -R79 ;  /* 0x00000001264f1810 */ /* 0x000fe40007ffe84f */
[----:B------:R-:W-:-:S04]  /*4e40*/  @P1 SEL R78, R22, RZ, !P4 ;  /* 0x000000ff164e1207 */ /* 0x000fc80006000000 */
[----:B------:R-:W-:Y:S01]  /*4e50*/  @P1 IADD3 R79, R78, R79, RZ ;  /* 0x0000004f4e4f1210 */ /* 0x000fe20007ffe0ff */
[----:B------:R-:W-:-:S03]  /*4e60*/  IMAD.IADD R81, R38, 0x1, -R3 ;  /* 0x0000000126517824 */ /* 0x000fc600078e0a03 */
[----:B------:R-:W-:Y:S01]  /*4e70*/  @P1 I2FP.F32.S32 R80, R79 ;  /* 0x0000004f00501245 */ /* 0x000fe20000201400 */
[----:B--2---:R-:W-:-:S05]  /*4e80*/  @P3 HADD2.F32 R78, -RZ, R12.H0_H0 ;  /* 0x2000000cff4e3230 */ /* 0x004fca0000004100 */
[----:B------:R-:W-:Y:S01]  /*4e90*/  @P3 FADD.FTZ R11, R11, R78 ;  /* 0x0000004e0b0b3221 */ /* 0x000fe20000010000 */
[----:B---3--:R-:W-:Y:S01]  /*4ea0*/  @P1 HADD2.F32 R12, -RZ, R14.H0_H0 ;  /* 0x2000000eff0c1230 */ /* 0x008fe20000004100 */
[----:B------:R-:W-:-:S04]  /*4eb0*/  LEA R14, R81, UR39, 0x2 ;  /* 0x00000027510e7c11 */ /* 0x000fc8000f8e10ff */
[----:B------:R-:W-:-:S05]  /*4ec0*/  @P1 FFMA.FTZ R11, R80, R12, R11 ;  /* 0x0000000c500b1223 */ /* 0x000fca000001000b */
[----:B------:R1:W-:Y:S01]  /*4ed0*/  STS [R14], R11 ;  /* 0x0000000b0e007388 */ /* 0x0003e20000000800 */
[----:B------:R-:W-:-:S07]  /*4ee0*/  @!P0 FMNMX.FTZ R74, R74, R11, !PT ;  /* 0x0000000b4a4a8209 */ /* 0x000fce0007810000 */
.L_x_388:
[----:B------:R-:W-:Y:S05]  /*4ef0*/  BSYNC B1 ;  /* 0x0000000000017941 */ /* 0x000fea0003800000 */
.L_x_387:
[----:B------:R-:W-:-:S05]  /*4f00*/  VIADD R38, R38, 0x10 ;  /* 0x0000001026267836 */ /* 0x000fca0000000000 */
[----:B------:R-:W-:-:S13]  /*4f10*/  ISETP.GE.AND P0, PT, R38, R4, PT ;  /* 0x000000042600720c */ /* 0x000fda0003f06270 */
[----:B------:R-:W-:Y:S05]  /*4f20*/  @!P0 BRA `(.L_x_389) ;  /* 0xffffffd8004c8947 */ /* 0x000fea000383ffff */
.L_x_321:
[----:B------:R-:W-:Y:S05]  /*4f30*/  BSYNC B0 ;  /* 0x0000000000007941 */ /* 0x000fea0003800000 */
.L_x_320:
[----:B------:R-:W-:Y:S01]  /*4f40*/  UMOV UR4, 0xffffffff ;  /* 0xffffffff00047882 */ /* 0x000fe20000000000 */
[----:B-1----:R-:W-:Y:S02]  /*4f50*/  SHF.R.S32.HI R5, RZ, 0x1f, R18 ;  /* 0x0000001fff057819 */ /* 0x002fe40000011412 */
[----:B------:R-:W-:Y:S05]  /*4f60*/  BRA.DIV UR4, `(.L_x_390) ;  /* 0x0000003e04f07947 */ /* 0x000fea000b800000 */
[----:B------:R-:W0:Y:S02]  /*4f70*/  SHFL.BFLY PT, R14, R74, 0x10, 0x1f ;  /* 0x0e001f004a0e7f89 */ /* 0x000e2400000e0000 */
[----:B0-----:R-:W-:-:S05]  /*4f80*/  FMNMX.FTZ R13, R14, R74, !PT ;  /* 0x0000004a0e0d7209 */ /* 0x001fca0007810000 */
[----:B------:R-:W0:Y:S02]  /*4f90*/  SHFL.BFLY PT, R14, R13, 0x8, 0x1f ;  /* 0x0d001f000d0e7f89 */ /* 0x000e2400000e0000 */
[----:B0-----:R-:W-:-:S05]  /*4fa0*/  FMNMX.FTZ R0, R13, R14, !PT ;  /* 0x0000000e0d007209 */ /* 0x001fca0007810000 */
[----:B------:R0:W1:Y:S02]  /*4fb0*/  SHFL.BFLY PT, R14, R0, 0x4, 0x1f ;  /* 0x0c801f00000e7f89 */ /* 0x00006400000e0000 */
.L_x_472:
[----:B------:R-:W-:Y:S01]  /*4fc0*/  LEA.HI R4, R5, R18, RZ, 0x5 ;  /* 0x0000001205047211 */ /* 0x000fe200078f28ff */
[----:B------:R-:W-:Y:S05]  /*4fd0*/  WARPSYNC.ALL ;  /* 0x0000000000007948 */ /* 0x000fea0003800000 */
[----:B------:R-:W-:Y:S02]  /*4fe0*/  LOP3.LUT R5, R4, 0xffffffe0, RZ, 0xc0, !PT ;  /* 0xffffffe004057812 */ /* 0x000fe400078ec0ff */
[----:B-1----:R-:W-:Y:S02]  /*4ff0*/  FMNMX.FTZ R9, R0, R14, !PT ;  /* 0x0000000e00097209 */ /* 0x002fe40007810000 */
[----:B------:R-:W-:-:S04]  /*5000*/  IADD3 R5, -R5, R18, RZ ;  /* 0x0000001205057210 */ /* 0x000fc80007ffe1ff */
[----:B------:R-:W-:-:S13]  /*5010*/  ISETP.NE.AND P0, PT, R5, RZ, PT ;  /* 0x000000ff0500720c */ /* 0x000fda0003f05270 */
[----:B------:R-:W1:Y:S01]  /*5020*/  @!P0 S2R R6, SR_CgaCtaId ;  /* 0x0000000000068919 */ /* 0x000e620000008800 */
[----:B------:R-:W-:Y:S02]  /*5030*/  @!P0 MOV R7, 0x400 ;  /* 0x0000040000078802 */ /* 0x000fe40000000f00 */
[----:B------:R-:W-:Y:S02]  /*5040*/  @!P0 SHF.R.S32.HI R4, RZ, 0x5, R4 ;  /* 0x00000005ff048819 */ /* 0x000fe40000011404 */
[----:B-1----:R-:W-:-:S05]  /*5050*/  @!P0 LEA R7, R6, R7, 0x18 ;  /* 0x0000000706078211 */ /* 0x002fca00078ec0ff */
[----:B------:R-:W-:-:S05]  /*5060*/  @!P0 IMAD R4, R4, 0x4, R7 ;  /* 0x0000000404048824 */ /* 0x000fca00078e0207 */
[----:B------:R1:W-:Y:S01]  /*5070*/  @!P0 STS [R4], R9 ;  /* 0x0000000904008388 */ /* 0x0003e20000000800 */
[----:B------:R-:W-:Y:S01]  /*5080*/  BAR.SYNC.DEFER_BLOCKING 0x0 ;  /* 0x0000000000007b1d */ /* 0x000fe20000010000 */
[----:B------:R-:W-:Y:S01]  /*5090*/  ISETP.GT.AND P0, PT, R5, 0x1, PT ;  /* 0x000000010500780c */ /* 0x000fe20003f04270 */
[----:B-1----:R-:W-:Y:S02]  /*50a0*/  IMAD.MOV.U32 R4, RZ, RZ, -0x800001 ;  /* 0xff7fffffff047424 */ /* 0x002fe400078e00ff */
[----:B------:R-:W-:Y:S02]  /*50b0*/  IMAD.MOV.U32 R6, RZ, RZ, RZ ;  /* 0x000000ffff067224 */ /* 0x000fe400078e00ff */
[----:B------:R-:W-:Y:S01]  /*50c0*/  ULDC UR6, c[0x0][0x284] ;  /* 0x0000a10000067ab9 */ /* 0x000fe20000000800 */
[----:B------:R-:W-:Y:S01]  /*50d0*/  ULDC.64 UR8, c[0x0][0x2b0] ;  /* 0x0000ac0000087ab9 */ /* 0x000fe20000000a00 */
[----:B------:R-:W-:Y:S01]  /*50e0*/  ULDC.64 UR10, c[0x0][0x2b0] ;  /* 0x0000ac00000a7ab9 */ /* 0x000fe20000000a00 */
[----:B------:R-:W-:Y:S05]  /*50f0*/  BSSY B0, `(.L_x_391) ;  /* 0x0000077000007945 */ /* 0x000fea0003800000 */
[----:B------:R-:W1:Y:S01]  /*5100*/  @!P0 S2R R7, SR_CgaCtaId ;  /* 0x0000000000078919 */ /* 0x000e620000008800 */
[----:B0-----:R-:W-:-:S04]  /*5110*/  @!P0 MOV R0, 0x400 ;  /* 0x0000040000008802 */ /* 0x001fc80000000f00 */
[----:B-1----:R-:W-:-:S04]  /*5120*/  @!P0 LEA R0, R7, R0, 0x18 ;  /* 0x0000000007008211 */ /* 0x002fc800078ec0ff */
[----:B------:R-:W-:Y:S01]  /*5130*/  @!P0 LEA R5, R5, R0, 0x2 ;  /* 0x0000000005058211 */ /* 0x000fe200078e10ff */
[----:B------:R-:W-:-:S04]  /*5140*/  IMAD.IADD R0, R18, 0x1, R3 ;  /* 0x0000000112007824 */ /* 0x000fc800078e0203 */
[----:B------:R-:W0:Y:S01]  /*5150*/  @!P0 LDS R4, [R5] ;  /* 0x0000000005048984 */ /* 0x000e220000000800 */
[----:B------:R-:W-:-:S03]  /*5160*/  ISETP.GE.AND P1, PT, R0, UR40, PT ;  /* 0x0000002800007c0c */ /* 0x000fc6000bf26270 */
[----:B0-----:R-:W0:Y:S02]  /*5170*/  SHFL.BFLY PT, R7, R4, 0x1, 0x1f ;  /* 0x0c201f0004077f89 */ /* 0x001e2400000e0000 */
[----:B0-----:R-:W-:-:S05]  /*5180*/  FMNMX.FTZ R7, R7, R4, !PT ;  /* 0x0000000407077209 */ /* 0x001fca0007810000 */
[----:B------:R0:W1:Y:S03]  /*5190*/  SHFL.IDX PT, R11, R7, RZ, 0x1f ;  /* 0x00001fff070b7589 */ /* 0x00006600000e0000 */
[----:B------:R-:W-:Y:S05]  /*51a0*/  @P1 BRA `(.L_x_392) ;  /* 0x0000000400ac1947 */ /* 0x000fea0003800000 */
[----:B------:R-:W-:Y:S01]  /*51b0*/  LOP3.LUT R5, RZ, R3, RZ, 0x33, !PT ;  /* 0x00000003ff057212 */ /* 0x000fe200078e33ff */
[----:B------:R-:W-:Y:S01]  /*51c0*/  BSSY B1, `(.L_x_393) ;  /* 0x0000025000017945 */ /* 0x000fe20003800000 */
[----:B------:R-:W-:Y:S01]  /*51d0*/  HFMA2.MMA R6, -RZ, RZ, 0, 0 ;  /* 0x00000000ff067435 */ /* 0x000fe200000001ff */
[----:B------:R-:W-:Y:S01]  /*51e0*/  IMAD.MOV.U32 R10, RZ, RZ, R0 ;  /* 0x000000ffff0a7224 */ /* 0x000fe200078e0000 */
[----:B0-----:R-:W-:-:S04]  /*51f0*/  IADD3 R7, -R18, UR40, R5 ;  /* 0x0000002812077c10 */ /* 0x001fc8000fffe105 */
[----:B------:R-:W-:-:S04]  /*5200*/  LEA.HI R4, R7, 0x1, RZ, 0x1a ;  /* 0x0000000107047811 */ /* 0x000fc800078fd0ff */
[----:B------:R-:W-:-:S13]  /*5210*/  LOP3.LUT P0, R4, R4, 0x3, RZ, 0xc0, !PT ;  /* 0x0000000304047812 */ /* 0x000fda000780c0ff */
[----:B------:R-:W-:Y:S05]  /*5220*/  @!P0 BRA `(.L_x_394) ;  /* 0x0000000000788947 */ /* 0x000fea0003800000 */
[----:B------:R-:W-:Y:S01]  /*5230*/  ULDC.64 UR4, c[0x0][0x2b0] ;  /* 0x0000ac0000047ab9 */ /* 0x000fe20000000a00 */
[----:B------:R-:W-:Y:S01]  /*5240*/  IMAD.MOV.U32 R8, RZ, RZ, R4 ;  /* 0x000000ffff087224 */ /* 0x000fe200078e0004 */
[----:B------:R-:W-:Y:S01]  /*5250*/  ISETP.NE.U32.AND P0, PT, RZ, UR4, PT ;  /* 0x00000004ff007c0c */ /* 0x000fe2000bf05070 */
[----:B------:R-:W-:Y:S01]  /*5260*/  IMAD.MOV.U32 R10, RZ, RZ, R0 ;  /* 0x000000ffff0a7224 */ /* 0x000fe200078e0000 */
[----:B------:R-:W-:Y:S02]  /*5270*/  MOV R6, RZ ;  /* 0x000000ff00067202 */ /* 0x000fe40000000f00 */
[----:B------:R-:W-:-:S13]  /*5280*/  ISETP.NE.AND.EX P0, PT, RZ, UR5, PT, P0 ;  /* 0x00000005ff007c0c */ /* 0x000fda000bf05300 */
.L_x_398:
[----:B------:R-:W-:Y:S01]  /*5290*/  VIADD R8, R8, 0xffffffff ;  /* 0xffffffff08087836 */ /* 0x000fe20000000000 */
[----:B0-----:R-:W-:Y:S01]  /*52a0*/  IADD3 R4, R10, -R3, RZ ;  /* 0x800000030a047210 */ /* 0x001fe20007ffe0ff */
[----:B------:R-:W-:Y:S03]  /*52b0*/  BSSY B2, `(.L_x_395) ;  /* 0x0000011000027945 */ /* 0x000fe60003800000 */
[----:B------:R-:W-:Y:S02]  /*52c0*/  ISETP.NE.AND P3, PT, R8, RZ, PT ;  /* 0x000000ff0800720c */ /* 0x000fe40003f65270 */
[----:B--23--:R-:W-:Y:S01]  /*52d0*/  LEA R12, R4, UR39, 0x2 ;  /* 0x00000027040c7c11 */ /* 0x00cfe2000f8e10ff */
        /* <DEDUP_REMOVED lines=10> */
.L_x_396:
[----:B------:R-:W1:Y:S02]  /*5380*/  LDS R4, [R12] ;  /* 0x000000000c047984 */ /* 0x000e640000000800 */
[----:B-1----:R-:W-:-:S04]  /*5390*/  FADD.FTZ R4, -R11, R4 ;  /* 0x000000040b047221 */ /* 0x002fc80000010100 */
[----:B------:R-:W-:-:S04]  /*53a0*/  FMUL.FTZ R4, R4, 1.4426950216293334961 ;  /* 0x3fb8aa3b04047820 */ /* 0x000fc80000410000 */
[----:B------:R0:W2:Y:S03]  /*53b0*/  MUFU.EX2 R9, R4 ;  /* 0x0000000400097308 */ /* 0x0000a60000000800 */
.L_x_397:
[----:B------:R-:W-:Y:S05]  /*53c0*/  BSYNC B2 ;  /* 0x0000000000027941 */ /* 0x000fea0003800000 */
.L_x_395:
[----:B--2---:R3:W-:Y:S01]  /*53d0*/  STS [R12], R9 ;  /* 0x000000090c007388 */ /* 0x0047e20000000800 */
[----:B------:R-:W-:Y:S01]  /*53e0*/  FADD.FTZ R6, R9, R6 ;  /* 0x0000000609067221 */ /* 0x000fe20000010000 */
[----:B------:R-:W-:Y:S01]  /*53f0*/  VIADD R10, R10, 0x40 ;  /* 0x000000400a0a7836 */ /* 0x000fe20000000000 */
[----:B------:R-:W-:Y:S06]  /*5400*/  @P3 BRA `(.L_x_398) ;  /* 0xfffffffc00a03947 */ /* 0x000fec000383ffff */
.L_x_394:
[----:B------:R-:W-:Y:S05]  /*5410*/  BSYNC B1 ;  /* 0x0000000000017941 */ /* 0x000fea0003800000 */
.L_x_393:
[----:B------:R-:W-:-:S13]  /*5420*/  ISETP.GE.U32.AND P0, PT, R7, 0xc0, PT ;  /* 0x000000c00700780c */ /* 0x000fda0003f06070 */
[----:B------:R-:W-:Y:S05]  /*5430*/  @!P0 BRA `(.L_x_392) ;  /* 0x0000000400088947 */ /* 0x000fea0003800000 */
[----:B------:R-:W-:Y:S02]  /*5440*/  ULDC.64 UR4, c[0x0][0x2b0] ;  /* 0x0000ac0000047ab9 */ /* 0x000fe40000000a00 */
[----:B------:R-:W-:Y:S01]  /*5450*/  ISETP.NE.U32.AND P0, PT, RZ, UR4, PT ;  /* 0x00000004ff007c0c */ /* 0x000fe2000bf05070 */
[----:B------:R-:W-:Y:S02]  /*5460*/  ULDC UR4, c[0x0][0x284] ;  /* 0x0000a10000047ab9 */ /* 0x000fe40000000800 */
[----:B------:R-:W-:Y:S01]  /*5470*/  IMAD R13, R2, UR4, RZ ;  /* 0x00000004020d7c24 */ /* 0x000fe2000f8e02ff */
[----:B------:R-:W-:-:S04]  /*5480*/  ISETP.NE.AND.EX P0, PT, RZ, UR5, PT, P0 ;  /* 0x00000005ff007c0c */ /* 0x000fc8000bf05300 */
[----:B------:R-:W-:-:S09]  /*5490*/  SHF.R.S32.HI R14, RZ, 0x1f, R13 ;  /* 0x0000001fff0e7819 */ /* 0x000fd2000001140d */
.L_x_411:
[----:B------:R-:W-:Y:S01]  /*54a0*/  SHF.R.S32.HI R5, RZ, 0x1f, R10 ;  /* 0x0000001fff057819 */ /* 0x000fe2000001140a */
[----:B------:R-:W-:Y:S01]  /*54b0*/  BSSY B1, `(.L_x_399) ;  /* 0x0000010000017945 */ /* 0x000fe20003800000 */
[C---:B0-----:R-:W-:Y:S02]  /*54c0*/  IADD3 R4, P4, P5, R10.reuse, UR10, R13 ;  /* 0x0000000a0a047c10 */ /* 0x041fe4000fd9e00d */
[----:B--2---:R-:W-:Y:S01]  /*54d0*/  IADD3 R7, -R3, R10, RZ ;  /* 0x0000000a03077210 */ /* 0x004fe20007ffe1ff */
[----:B------:R-:W-:Y:S01]  /*54e0*/  VIADD R10, R10, 0x100 ;  /* 0x000001000a0a7836 */ /* 0x000fe20000000000 */
[----:B------:R-:W-:Y:S02]  /*54f0*/  IADD3.X R5, R5, UR11, R14, P4, P5 ;  /* 0x0000000b05057c10 */ /* 0x000fe4000a7ea40e */
[----:B------:R-:W-:Y:S02]  /*5500*/  LEA R8, R7, UR39, 0x2 ;  /* 0x0000002707087c11 */ /* 0x000fe4000f8e10ff */
[----:B------:R-:W-:Y:S01]  /*5510*/  ISETP.GE.AND P3, PT, R10, UR40, PT ;  /* 0x000000280a007c0c */ /* 0x000fe2000bf66270 */
[----:B------:R-:W-:-:S12]  /*5520*/  @!P0 BRA `(.L_x_400) ;  /* 0x0000000000108947 */ /* 0x000fd80003800000 */
[----:B------:R-:W5:Y:S02]  /*5530*/  LDG.E.U8 R7, desc[UR36][R4.64] ;  /* 0x0000002404077981 */ /* 0x000f64000c1e1100 */
[----:B-----5:R-:W-:-:S13]  /*5540*/  ISETP.NE.AND P4, PT, R7, RZ, PT ;  /* 0x000000ff0700720c */ /* 0x020fda0003f85270 */
[----:B------:R-:W-:Y:S01]  /*5550*/  @P4 IMAD.MOV.U32 R7, RZ, RZ, RZ ;  /* 0x000000ffff074224 */ /* 0x000fe200078e00ff */
[----:B------:R-:W-:Y:S06]  /*5560*/  @P4 BRA `(.L_x_401) ;  /* 0x0000000000104947 */ /* 0x000fec0003800000 */
.L_x_400:
[----:B------:R-:W1:Y:S02]  /*5570*/  LDS R7, [R8] ;  /* 0x0000000008077984 */ /* 0x000e640000000800 */
[----:B-1----:R-:W-:-:S04]  /*5580*/  FADD.FTZ R7, -R11, R7 ;  /* 0x000000070b077221 */ /* 0x002fc80000010100 */
[----:B------:R-:W-:-:S06]  /*5590*/  FMUL.FTZ R7, R7, 1.4426950216293334961 ;  /* 0x3fb8aa3b07077820 */ /* 0x000fcc0000410000 */
[----:B------:R-:W0:Y:S02]  /*55a0*/  MUFU.EX2 R7, R7 ;  /* 0x0000000700077308 */ /* 0x000e240000000800 */
.L_x_401:
[----:B------:R-:W-:Y:S05]  /*55b0*/  BSYNC B1 ;  /* 0x0000000000017941 */ /* 0x000fea0003800000 */
.L_x_399:
[----:B0-----:R0:W-:Y:S01]  /*55c0*/  STS [R8], R7 ;  /* 0x0000000708007388 */ /* 0x0011e20000000800 */
[----:B------:R-:W-:Y:S01]  /*55d0*/  BSSY B1, `(.L_x_402) ;  /* 0x000000b000017945 */ /* 0x000fe20003800000 */
[----:B---3--:R-:W-:-:S03]  /*55e0*/  FADD.FTZ R9, R7, R6 ;  /* 0x0000000607097221 */ /* 0x008fc60000010000 */
[----:B------:R-:W-:Y:S05]  /*55f0*/  @!P0 BRA `(.L_x_403) ;  /* 0x0000000000108947 */ /* 0x000fea0003800000 */
[----:B------:R-:W3:Y:S02]  /*5600*/  LDG.E.U8 R6, desc[UR36][R4.64+0x40] ;  /* 0x0000402404067981 */ /* 0x000ee4000c1e1100 */
[----:B---3--:R-:W-:-:S13]  /*5610*/  ISETP.NE.AND P4, PT, R6, RZ, PT ;  /* 0x000000ff0600720c */ /* 0x008fda0003f85270 */
[----:B------:R-:W-:Y:S01]  /*5620*/  @P4 MOV R6, RZ ;  /* 0x000000ff00064202 */ /* 0x000fe20000000f00 */
[----:B------:R-:W-:Y:S06]  /*5630*/  @P4 BRA `(.L_x_404) ;  /* 0x0000000000104947 */ /* 0x000fec0003800000 */
.L_x_403:
[----:B------:R-:W1:Y:S02]  /*5640*/  LDS R6, [R8+0x100] ;  /* 0x0001000008067984 */ /* 0x000e640000000800 */
[----:B-1----:R-:W-:-:S04]  /*5650*/  FADD.FTZ R6, -R11, R6 ;  /* 0x000000060b067221 */ /* 0x002fc80000010100 */
[----:B------:R-:W-:-:S06]  /*5660*/  FMUL.FTZ R6, R6, 1.4426950216293334961 ;  /* 0x3fb8aa3b06067820 */ /* 0x000fcc0000410000 */
[----:B------:R-:W3:Y:S02]  /*5670*/  MUFU.EX2 R6, R6 ;  /* 0x0000000600067308 */ /* 0x000ee40000000800 */
.L_x_404:
[----:B------:R-:W-:Y:S05]  /*5680*/  BSYNC B1 ;  /* 0x0000000000017941 */ /* 0x000fea0003800000 */
.L_x_402:
[----:B---3--:R3:W-:Y:S01]  /*5690*/  STS [R8+0x100], R6 ;  /* 0x0001000608007388 */ /* 0x0087e20000000800 */
[----:B------:R-:W-:Y:S01]  /*56a0*/  BSSY B1, `(.L_x_405) ;  /* 0x000000b000017945 */ /* 0x000fe20003800000 */
[----:B------:R-:W-:-:S03]  /*56b0*/  FADD.FTZ R9, R9, R6 ;  /* 0x0000000609097221 */ /* 0x000fc60000010000 */
[----:B------:R-:W-:Y:S05]  /*56c0*/  @!P0 BRA `(.L_x_406) ;  /* 0x0000000000108947 */ /* 0x000fea0003800000 */
[----:B---3--:R-:W3:Y:S02]  /*56d0*/  LDG.E.U8 R6, desc[UR36][R4.64+0x80] ;  /* 0x0000802404067981 */ /* 0x008ee4000c1e1100 */
[----:B---3--:R-:W-:-:S13]  /*56e0*/  ISETP.NE.AND P4, PT, R6, RZ, PT ;  /* 0x000000ff0600720c */ /* 0x008fda0003f85270 */
[----:B------:R-:W-:Y:S01]  /*56f0*/  @P4 IMAD.MOV.U32 R6, RZ, RZ, RZ ;  /* 0x000000ffff064224 */ /* 0x000fe200078e00ff */
[----:B------:R-:W-:Y:S06]  /*5700*/  @P4 BRA `(.L_x_407) ;  /* 0x0000000000104947 */ /* 0x000fec0003800000 */
.L_x_406:
[----:B---3--:R-:W1:Y:S02]  /*5710*/  LDS R6, [R8+0x200] ;  /* 0x0002000008067984 */ /* 0x008e640000000800 */
[----:B-1----:R-:W-:-:S04]  /*5720*/  FADD.FTZ R6, -R11, R6 ;  /* 0x000000060b067221 */ /* 0x002fc80000010100 */
[----:B------:R-:W-:-:S06]  /*5730*/  FMUL.FTZ R6, R6, 1.4426950216293334961 ;  /* 0x3fb8aa3b06067820 */ /* 0x000fcc0000410000 */
[----:B------:R-:W3:Y:S02]  /*5740*/  MUFU.EX2 R6, R6 ;  /* 0x0000000600067308 */ /* 0x000ee40000000800 */
.L_x_407:
[----:B------:R-:W-:Y:S05]  /*5750*/  BSYNC B1 ;  /* 0x0000000000017941 */ /* 0x000fea0003800000 */
.L_x_405:
[----:B---3--:R3:W-:Y:S01]  /*5760*/  STS [R8+0x200], R6 ;  /* 0x0002000608007388 */ /* 0x0087e20000000800 */
[----:B------:R-:W-:Y:S01]  /*5770*/  BSSY B1, `(.L_x_408) ;  /* 0x000000b000017945 */ /* 0x000fe20003800000 */
[----:B--2---:R-:W-:-:S03]  /*5780*/  FADD.FTZ R12, R9, R6 ;  /* 0x00000006090c7221 */ /* 0x004fc60000010000 */
[----:B------:R-:W-:Y:S05]  /*5790*/  @!P0 BRA `(.L_x_409) ;  /* 0x0000000000108947 */ /* 0x000fea0003800000 */
[----:B------:R-:W2:Y:S02]  /*57a0*/  LDG.E.U8 R4, desc[UR36][R4.64+0xc0] ;  /* 0x0000c02404047981 */ /* 0x000ea4000c1e1100 */
[----:B--2---:R-:W-:-:S13]  /*57b0*/  ISETP.NE.AND P4, PT, R4, RZ, PT ;  /* 0x000000ff0400720c */ /* 0x004fda0003f85270 */
[----:B0-----:R-:W-:Y:S01]  /*57c0*/  @P4 IMAD.MOV.U32 R7, RZ, RZ, RZ ;  /* 0x000000ffff074224 */ /* 0x001fe200078e00ff */
[----:B------:R-:W-:Y:S06]  /*57d0*/  @P4 BRA `(.L_x_410) ;  /* 0x0000000000104947 */ /* 0x000fec0003800000 */
.L_x_409:
[----:B------:R-:W1:Y:S02]  /*57e0*/  LDS R4, [R8+0x300] ;  /* 0x0003000008047984 */ /* 0x000e640000000800 */
[----:B-1----:R-:W-:-:S04]  /*57f0*/  FADD.FTZ R4, -R11, R4 ;  /* 0x000000040b047221 */ /* 0x002fc80000010100 */
[----:B------:R-:W-:-:S04]  /*5800*/  FMUL.FTZ R4, R4, 1.4426950216293334961 ;  /* 0x3fb8aa3b04047820 */ /* 0x000fc80000410000 */
[----:B0-----:R0:W2:Y:S03]  /*5810*/  MUFU.EX2 R7, R4 ;  /* 0x0000000400077308 */ /* 0x0010a60000000800 */
.L_x_410:
[----:B------:R-:W-:Y:S05]  /*5820*/  BSYNC B1 ;  /* 0x0000000000017941 */ /* 0x000fea0003800000 */
.L_x_408:
[----:B--2---:R2:W-:Y:S01]  /*5830*/  STS [R8+0x300], R7 ;  /* 0x0003000708007388 */ /* 0x0045e20000000800 */
[----:B---3--:R-:W-:Y:S01]  /*5840*/  FADD.FTZ R6, R12, R7 ;  /* 0x000000070c067221 */ /* 0x008fe20000010000 */
[----:B------:R-:W-:Y:S06]  /*5850*/  @!P3 BRA `(.L_x_411) ;  /* 0xfffffffc0010b947 */ /* 0x000fec000383ffff */
.L_x_392:
[----:B------:R-:W-:Y:S05]  /*5860*/  BSYNC B0 ;  /* 0x0000000000007941 */ /* 0x000fea0003800000 */
.L_x_391:
[----:B------:R-:W5:Y:S01]  /*5870*/  SHFL.BFLY PT, R5, R6, 0x10, 0x1f ;  /* 0x0e001f0006057f89 */ /* 0x000f6200000e0000 */
[----:B------:R-:W-:Y:S01]  /*5880*/  LOP3.LUT P0, R10, R18, 0x1f, RZ, 0xc0, !PT ;  /* 0x0000001f120a7812 */ /* 0x000fe2000780c0ff */
[----:B------:R-:W-:-:S03]  /*5890*/  ULDC.U8 UR4, c[0x0][0x31c] ;  /* 0x0000c70000047ab9 */ /* 0x000fc60000000000 */
[----:B------:R-:W-:-:S09]  /*58a0*/  ISETP.GT.U32.AND P3, PT, R10, 0x1, PT ;  /* 0x000000010a00780c */ /* 0x000fd20003f64070 */
[----:B-1----:R-:W1:Y:S04]  /*58b0*/  @!P0 S2R R11, SR_CgaCtaId ;  /* 0x00000000000b8919 */ /* 0x002e680000008800 */
[----:B------:R-:W3:Y:S01]  /*58c0*/  @!P3 S2R R13, SR_CgaCtaId ;  /* 0x00000000000db919 */ /* 0x000ee20000008800 */
[----:B-----5:R-:W-:Y:S01]  /*58d0*/  FADD.FTZ R5, R5, R6 ;  /* 0x0000000605057221 */ /* 0x020fe20000010000 */
[----:B------:R-:W-:-:S04]  /*58e0*/  @!P0 MOV R6, 0x400 ;  /* 0x0000040000068802 */ /* 0x000fc80000000f00 */
[----:B0-----:R-:W0:Y:S01]  /*58f0*/  SHFL.BFLY PT, R4, R5, 0x8, 0x1f ;  /* 0x0d001f0005047f89 */ /* 0x001e2200000e0000 */
[----:B-1----:R-:W-:Y:S01]  /*5900*/  @!P0 LEA R6, R11, R6, 0x18 ;  /* 0x000000060b068211 */ /* 0x002fe200078ec0ff */
[----:B0-----:R-:W-:Y:S01]  /*5910*/  FADD.FTZ R4, R5, R4 ;  /* 0x0000000405047221 */ /* 0x001fe20000010000 */
[----:B------:R-:W-:-:S04]  /*5920*/  @!P0 SHF.R.U32.HI R5, RZ, 0x3, R18 ;  /* 0x00000003ff058819 */ /* 0x000fc80000011612 */
[----:B--2---:R-:W0:Y:S01]  /*5930*/  SHFL.BFLY PT, R7, R4, 0x4, 0x1f ;  /* 0x0c801f0004077f89 */ /* 0x004e2200000e0000 */
[----:B------:R-:W-:-:S04]  /*5940*/  @!P0 LOP3.LUT R5, R5, 0x1ffffffc, RZ, 0xc0, !PT ;  /* 0x1ffffffc05058812 */ /* 0x000fc800078ec0ff */
[----:B------:R-:W-:Y:S01]  /*5950*/  @!P0 IADD3 R6, R6, R5, RZ ;  /* 0x0000000506068210 */ /* 0x000fe20007ffe0ff */
[----:B0-----:R-:W-:Y:S01]  /*5960*/  FADD.FTZ R7, R4, R7 ;  /* 0x0000000704077221 */ /* 0x001fe20000010000 */
[----:B------:R-:W-:-:S04]  /*5970*/  @!P3 MOV R4, 0x400 ;  /* 0x000004000004b802 */ /* 0x000fc80000000f00 */
[----:B------:R-:W0:Y:S01]  /*5980*/  SHFL.BFLY PT, R8, R7, 0x2, 0x1f ;  /* 0x0c401f0007087f89 */ /* 0x000e2200000e0000 */
[----:B---3--:R-:W-:-:S05]  /*5990*/  @!P3 LEA R13, R13, R4, 0x18 ;  /* 0x000000040d0db211 */ /* 0x008fca00078ec0ff */
        /* <DEDUP_REMOVED lines=17> */
[----:B------:R-:W3:Y:S01]  /*5ab0*/  LDC R6, c[0x0][0x284] ;  /* 0x0000a100ff067b82 */ /* 0x000ee20000000800 */
[----:B--2---:R-:W-:-:S04]  /*5ac0*/  IMAD R19, R19, R4, R5 ;  /* 0x0000000413137224 */ /* 0x004fc800078e0205 */
[----:B---3--:R-:W-:-:S05]  /*5ad0*/  IMAD R4, R19, R6, RZ ;  /* 0x0000000613047224 */ /* 0x008fca00078e02ff */
[----:B------:R-:W-:-:S07]  /*5ae0*/  SHF.R.S32.HI R5, RZ, 0x1f, R4 ;  /* 0x0000001fff057819 */ /* 0x000fce0000011404 */
.L_x_412:
[----:B------:R-:W-:Y:S01]  /*5af0*/  ULDC.64 UR6, c[0x0][0x310] ;  /* 0x0000c40000067ab9 */ /* 0x000fe20000000a00 */
[----:B------:R-:W-:Y:S01]  /*5b00*/  ULDC.64 UR8, c[0x0][0x310] ;  /* 0x0000c40000087ab9 */ /* 0x000fe20000000a00 */
[----:B------:R-:W-:Y:S04]  /*5b10*/  BSSY B0, `(.L_x_413) ;  /* 0x0000045000007945 */ /* 0x000fe80003800000 */
[----:B------:R-:W-:Y:S05]  /*5b20*/  @P1 BRA `(.L_x_414) ;  /* 0x00000004000c1947 */ /* 0x000fea0003800000 */
[----:B------:R-:W-:Y:S01]  /*5b30*/  LOP3.LUT R7, RZ, R3, RZ, 0x33, !PT ;  /* 0x00000003ff077212 */ /* 0x000fe200078e33ff */
[----:B------:R-:W-:Y:S03]  /*5b40*/  BSSY B1, `(.L_x_415) ;  /* 0x0000016000017945 */ /* 0x000fe60003800000 */
[----:B------:R-:W-:-:S04]  /*5b50*/  IADD3 R12, -R18, UR40, R7 ;  /* 0x00000028120c7c10 */ /* 0x000fc8000fffe107 */
[----:B------:R-:W-:-:S04]  /*5b60*/  LEA.HI R6, R12, 0x1, RZ, 0x1a ;  /* 0x000000010c067811 */ /* 0x000fc800078fd0ff */
[----:B0-----:R-:W-:-:S13]  /*5b70*/  LOP3.LUT P1, R8, R6, 0x3, RZ, 0xc0, !PT ;  /* 0x0000000306087812 */ /* 0x001fda000782c0ff */
[----:B------:R-:W-:Y:S05]  /*5b80*/  @!P1 BRA `(.L_x_416) ;  /* 0x0000000000449947 */ /* 0x000fea0003800000 */
.L_x_418:
[----:B01----:R-:W-:Y:S01]  /*5b90*/  IMAD.IADD R7, R0, 0x1, -R3 ;  /* 0x0000000100077824 */ /* 0x003fe200078e0a03 */
[----:B------:R-:W-:-:S04]  /*5ba0*/  IADD3 R8, R8, -0x1, RZ ;  /* 0xffffffff08087810 */ /* 0x000fc80007ffe0ff */
[C---:B------:R-:W-:Y:S02]  /*5bb0*/  LEA R6, R7.reuse, UR39, 0x2 ;  /* 0x0000002707067c11 */ /* 0x040fe4000f8e10ff */
[----:B------:R-:W-:Y:S02]  /*5bc0*/  LEA R7, R7, UR42, 0x1 ;  /* 0x0000002a07077c11 */ /* 0x000fe4000f8e08ff */
        /* <DEDUP_REMOVED lines=11> */
.L_x_417:
[----:B------:R-:W-:Y:S01]  /*5c80*/  VIADD R0, R0, 0x40 ;  /* 0x0000004000007836 */ /* 0x000fe20000000000 */
[----:B------:R-:W-:Y:S06]  /*5c90*/  @P3 BRA `(.L_x_418) ;  /* 0xfffffffc00bc3947 */ /* 0x000fec000383ffff */
.L_x_416:
[----:B------:R-:W-:Y:S05]  /*5ca0*/  BSYNC B1 ;  /* 0x0000000000017941 */ /* 0x000fea0003800000 */
.L_x_415:
[----:B------:R-:W-:-:S13]  /*5cb0*/  ISETP.GE.U32.AND P0, PT, R12, 0xc0, PT ;  /* 0x000000c00c00780c */ /* 0x000fda0003f06070 */
[----:B------:R-:W-:Y:S05]  /*5cc0*/  @!P0 BRA `(.L_x_414) ;  /* 0x0000000000a48947 */ /* 0x000fea0003800000 */
[C---:B01----:R-:W-:Y:S01]  /*5cd0*/  IMAD.SHL.U32 R7, R3.reuse, 0x4, RZ ;  /* 0x0000000403077824 */ /* 0x043fe200078e00ff */
[C---:B------:R-:W-:Y:S02]  /*5ce0*/  LEA R6, R0.reuse, UR38, 0x1 ;  /* 0x0000002600067c11 */ /* 0x040fe4000f8e08ff */
[----:B------:R-:W-:Y:S02]  /*5cf0*/  ISETP.NE.AND P1, PT, RZ, UR4, PT ;  /* 0x00000004ff007c0c */ /* 0x000fe4000bf25270 */
[----:B------:R-:W-:Y:S01]  /*5d00*/  LEA R7, R0, -R7, 0x2 ;  /* 0x8000000700077211 */ /* 0x000fe200078e10ff */
[----:B------:R-:W-:-:S04]  /*5d10*/  IMAD R6, R3, -0x2, R6 ;  /* 0xfffffffe03067824 */ /* 0x000fc800078e0206 */
[----:B------:R-:W-:Y:S02]  /*5d20*/  VIADD R8, R6, UR39 ;  /* 0x0000002706087c36 */ /* 0x000fe40008000000 */
[----:B------:R-:W-:-:S07]  /*5d30*/  VIADD R9, R7, UR39 ;  /* 0x0000002707097c36 */ /* 0x000fce0008000000 */
.L_x_419:
        /* <DEDUP_REMOVED lines=20> */
[----:B0-----:R-:W-:Y:S02]  /*5e80*/  VIADD R9, R9, 0x400 ;  /* 0x0000040009097836 */ /* 0x001fe40000000000 */
[----:B-1----:R-:W-:Y:S01]  /*5e90*/  FMUL.FTZ R21, R7, R13 ;  /* 0x0000000d07157220 */ /* 0x002fe20000410000 */
[----:B------:R-:W-:Y:S02]  /*5ea0*/  LEA.HI.X R7, R10, UR9, R11, 0x2, P0 ;  /* 0x000000090a077c11 */ /* 0x000fe400080f140b */
[----:B------:R-:W-:-:S02]  /*5eb0*/  ISETP.GE.AND P0, PT, R0, UR40, PT ;  /* 0x0000002800007c0c */ /* 0x000fc4000bf06270 */
        /* <DEDUP_REMOVED lines=10> */
.L_x_414:
[----:B------:R-:W-:Y:S05]  /*5f60*/  BSYNC B0 ;  /* 0x0000000000007941 */ /* 0x000fea0003800000 */
.L_x_413:
[----:B------:R-:W2:Y:S01]  /*5f70*/  S2R R19, SR_CTAID.X ;  /* 0x0000000000137919 */ /* 0x000ea20000002500 */
[----:B------:R-:W-:Y:S01]  /*5f80*/  SHF.R.S32.HI R5, RZ, 0x1f, R18 ;  /* 0x0000001fff057819 */ /* 0x000fe20000011412 */
[----:B------:R-:W3:Y:S01]  /*5f90*/  S2UR UR6, SR_CgaCtaId ;  /* 0x00000000000679c3 */ /* 0x000ee20000008800 */
[----:B------:R-:W-:Y:S01]  /*5fa0*/  USHF.R.S32.HI UR4, URZ, 0x1f, UR41 ;  /* 0x0000001f3f047899 */ /* 0x000fe20008011429 */
[----:B------:R-:W-:Y:S01]  /*5fb0*/  BSSY B0, `(.L_x_420) ;  /* 0x0000028000007945 */ /* 0x000fe20003800000 */
[-C--:B------:R-:W-:Y:S01]  /*5fc0*/  LEA.HI R36, R5, R18.reuse, RZ, 0x4 ;  /* 0x0000001205247211 */ /* 0x080fe200078f20ff */
[----:B------:R-:W-:Y:S01]  /*5fd0*/  ULDC UR7, c[0x0][0x288] ;  /* 0x0000a20000077ab9 */ /* 0x000fe20000000800 */
[----:B------:R-:W-:Y:S01]  /*5fe0*/  ULEA.HI UR4, UR4, UR41, URZ, 0x2 ;  /* 0x0000002904047291 */ /* 0x000fe2000f8f103f */
[----:B------:R-:W-:Y:S01]  /*5ff0*/  IMAD.U32 R50, RZ, RZ, UR7 ;  /* 0x00000007ff327e24 */ /* 0x000fe2000f8e00ff */
[----:B------:R-:W-:Y:S01]  /*6000*/  LOP3.LUT R5, R36, 0xfffffff0, RZ, 0xc0, !PT ;  /* 0xfffffff024057812 */ /* 0x000fe200078ec0ff */
[----:B------:R-:W-:Y:S01]  /*6010*/  UMOV UR5, 0x400 ;  /* 0x0000040000057882 */ /* 0x000fe20000000000 */
[----:B------:R-:W-:Y:S01]  /*6020*/  ULOP3.LUT UR4, UR4, 0xfffffffc, URZ, 0xc0, !UPT ;  /* 0xfffffffc04047892 */ /* 0x000fe2000f8ec03f */
[----:B------:R-:W-:Y:S01]  /*6030*/  SHF.R.S32.HI R36, RZ, 0x4, R36 ;  /* 0x00000004ff247819 */ /* 0x000fe20000011424 */
[----:B------:R-:W-:Y:S01]  /*6040*/  UIADD3 UR5, UR5, 0x110, URZ ;  /* 0x0000011005057890 */ /* 0x000fe2000fffe03f */
[----:B------:R-:W-:Y:S01]  /*6050*/  IADD3 R22, -R5, R18, RZ ;  /* 0x0000001205167210 */ /* 0x000fe20007ffe1ff */
[----:B------:R-:W-:Y:S01]  /*6060*/  UIADD3 UR4, UR41, -UR4, URZ ;  /* 0x8000000429047290 */ /* 0x000fe2000fffe03f */
[----:B------:R-:W-:Y:S01]  /*6070*/  CS2R R30, SRZ ;  /* 0x00000000001e7805 */ /* 0x000fe2000001ff00 */
[----:B------:R-:W-:Y:S01]  /*6080*/  ULDC UR8, c[0x0][0x284] ;  /* 0x0000a10000087ab9 */ /* 0x000fe20000000800 */
[C---:B------:R-:W-:Y:S01]  /*6090*/  ISETP.GT.OR P3, PT, R22.reuse, 0xb, P2 ;  /* 0x0000000b1600780c */ /* 0x040fe20001764670 */
[----:B------:R-:W-:Y:S01]  /*60a0*/  IMAD.U32 R51, RZ, RZ, UR8 ;  /* 0x00000008ff337e24 */ /* 0x000fe2000f8e00ff */
[C---:B------:R-:W-:Y:S01]  /*60b0*/  ISETP.GT.AND P0, PT, R22.reuse, 0xb, PT ;  /* 0x0000000b1600780c */ /* 0x040fe20003f04270 */
[----:B------:R-:W-:Y:S01]  /*60c0*/  IMAD.SHL.U32 R38, R22, 0x8, RZ ;  /* 0x0000000816267824 */ /* 0x000fe200078e00ff */
[----:B------:R-:W-:-:S02]  /*60d0*/  ISETP.NE.OR P3, PT, R36, UR4, P3 ;  /* 0x0000000424007c0c */ /* 0x000fc40009f65670 */
[----:B------:R-:W-:Y:S02]  /*60e0*/  CS2R R28, SRZ ;  /* 0x00000000001c7805 */ /* 0x000fe4000001ff00 */
[----:B------:R-:W-:Y:S01]  /*60f0*/  ISETP.NE.AND P1, PT, R36, UR4, PT ;  /* 0x0000000424007c0c */ /* 0x000fe2000bf25270 */
[----:B------:R-:W-:Y:S01]  /*6100*/  IMAD R39, R33, R51, R38 ;  /* 0x0000003321277224 */ /* 0x000fe200078e0226 */
[----:B---3--:R-:W-:-:S04]  /*6110*/  ULEA UR5, UR6, UR5, 0x18 ;  /* 0x0000000506057291 */ /* 0x008fc8000f8ec03f */
[----:B------:R-:W-:Y:S01]  /*6120*/  SHF.R.S32.HI R42, RZ, 0x1f, R39 ;  /* 0x0000001fff2a7819 */ /* 0x000fe20000011427 */
[----:B--2---:R-:W-:Y:S01]  /*6130*/  IMAD R25, R2, R50, R19 ;  /* 0x0000003202197224 */ /* 0x004fe200078e0213 */
[----:B------:R-:W-:-:S03]  /*6140*/  LEA R40, R22, UR5, 0x4 ;  /* 0x0000000516287c11 */ /* 0x000fc6000f8e20ff */
        /* <DEDUP_REMOVED lines=9> */
[----:B------:R-:W2:Y:S01]  /*61e0*/  LDC.64 R28, c[0x0][0x240] ;  /* 0x00009000ff1c7b82 */ /* 0x000ea20000000a00 */
[----:B------:R-:W-:-:S04]  /*61f0*/  IMAD R5, R19, 0x60, R38 ;  /* 0x0000006013057824 */ /* 0x000fc800078e0226 */
[----:B--2---:R-:W-:-:S06]  /*6200*/  IMAD.WIDE R28, R5, 0x2, R28 ;  /* 0x00000002051c7825 */ /* 0x004fcc00078e021c */
[----:B------:R-:W5:Y:S02]  /*6210*/  LDG.E.128 R28, desc[UR36][R28.64] ;  /* 0x000000241c1c7981 */ /* 0x000f64000c1e1d00 */
.L_x_422:
[----:B-----5:R2:W-:Y:S02]  /*6220*/  STS.128 [R40], R28 ;  /* 0x0000001c28007388 */ /* 0x0205e40000000c00 */
.L_x_421:
[----:B------:R-:W-:Y:S05]  /*6230*/  BSYNC B0 ;  /* 0x0000000000007941 */ /* 0x000fea0003800000 */
.L_x_420:
[----:B------:R-:W-:Y:S01]  /*6240*/  BAR.SYNC.DEFER_BLOCKING 0x0 ;  /* 0x0000000000007b1d */ /* 0x000fe20000010000 */
[----:B------:R-:W-:Y:S01]  /*6250*/  HFMA2.MMA R17, -RZ, RZ, 0, 0 ;  /* 0x00000000ff117435 */ /* 0x000fe200000001ff */
[----:B------:R-:W-:Y:S01]  /*6260*/  IMAD.MOV.U32 R46, RZ, RZ, RZ ;  /* 0x000000ffff2e7224 */ /* 0x000fe200078e00ff */
[----:B------:R-:W-:Y:S02]  /*6270*/  CS2R R44, SRZ ;  /* 0x00000000002c7805 */ /* 0x000fe4000001ff00 */
[----:B------:R-:W-:Y:S02]  /*6280*/  CS2R R34, SRZ ;  /* 0x0000000000227805 */ /* 0x000fe4000001ff00 */
[----:B------:R-:W-:Y:S01]  /*6290*/  CS2R R32, SRZ ;  /* 0x0000000000207805 */ /* 0x000fe2000001ff00 */
[----:B------:R-:W-:Y:S01]  /*62a0*/  ULDC UR8, c[0x0][0x288] ;  /* 0x0000a20000087ab9 */ /* 0x000fe20000000800 */
[----:B------:R-:W-:Y:S01]  /*62b0*/  ULDC UR9, c[0x0][0x284] ;  /* 0x0000a10000097ab9 */ /* 0x000fe20000000800 */
[----:B------:R-:W-:Y:S01]  /*62c0*/  ULDC.64 UR6, c[0x0][0x258] ;  /* 0x0000960000067ab9 */ /* 0x000fe20000000a00 */
[----:B------:R-:W-:Y:S01]  /*62d0*/  ULDC.64 UR10, c[0x0][0x250] ;  /* 0x00009400000a7ab9 */ /* 0x000fe20000000a00 */
[----:B------:R-:W-:Y:S04]  /*62e0*/  BSSY B0, `(.L_x_423) ;  /* 0x00001cb000007945 */ /* 0x000fe80003800000 */
[----:B------:R-:W-:Y:S05]  /*62f0*/  @P0 BRA `(.L_x_424) ;  /* 0x0000001c00240947 */ /* 0x000fea0003800000 */
[C---:B------:R-:W-:Y:S01]  /*6300*/  IMAD.IADD R43, R36.reuse, 0x1, R3 ;  /* 0x00000001242b7824 */ /* 0x040fe200078e0203 */
[----:B------:R-:W-:Y:S01]  /*6310*/  VIMNMX R54, R51, UR41, PT ;  /* 0x0000002933367c48 */ /* 0x000fe2000bfe0100 */
[----:B------:R-:W-:Y:S01]  /*6320*/  ULDC.64 UR4, c[0x0][0x250] ;  /* 0x0000940000047ab9 */ /* 0x000fe20000000a00 */
[----:B------:R-:W-:Y:S01]  /*6330*/  BSSY B1, `(.L_x_425) ;  /* 0x00000bb000017945 */ /* 0x000fe20003800000 */
[----:B------:R-:W-:Y:S01]  /*6340*/  IMAD R0, R43, 0x60, RZ ;  /* 0x000000602b007824 */ /* 0x000fe200078e02ff */
[----:B------:R-:W-:Y:S01]  /*6350*/  MOV R52, UR4 ;  /* 0x0000000400347c02 */ /* 0x000fe20008000f00 */
[----:B------:R-:W-:Y:S01]  /*6360*/  IMAD.U32 R53, RZ, RZ, UR5 ;  /* 0x00000005ff357e24 */ /* 0x000fe2000f8e00ff */
[----:B------:R-:W-:Y:S01]  /*6370*/  LEA R47, R36, UR42, 0x1 ;  /* 0x0000002a242f7c11 */ /* 0x000fe2000f8e08ff */
[----:B------:R-:W-:Y:S01]  /*6380*/  IMAD.MOV.U32 R17, RZ, RZ, RZ ;  /* 0x000000ffff117224 */ /* 0x000fe200078e00ff */
[----:B------:R-:W-:-:S04]  /*6390*/  IADD3 R4, P3, R37, R0, RZ ;  /* 0x0000000025047210 */ /* 0x000fc80007f7e0ff */
[----:B------:R-:W-:Y:S02]  /*63a0*/  LEA.HI.X.SX32 R0, R0, R41, 0x1, P3 ;  /* 0x0000002900007211 */ /* 0x000fe400018f0eff */
[----:B------:R-:W-:Y:S02]  /*63b0*/  ISETP.GE.AND P3, PT, R43, R54, PT ;  /* 0x000000362b00720c */ /* 0x000fe40003f66270 */
[----:B------:R-:W-:-:S04]  /*63c0*/  LEA R20, P4, R4, R52, 0x1 ;  /* 0x0000003404147211 */ /* 0x000fc800078808ff */
[----:B------:R-:W-:-:S07]  /*63d0*/  LEA.HI.X R21, R4, R53, R0, 0x1, P4 ;  /* 0x0000003504157211 */ /* 0x000fce00020f0c00 */
[----:B------:R-:W-:Y:S05]  /*63e0*/  @P3 BRA `(.L_x_426) ;  /* 0x0000000800bc3947 */ /* 0x000fea0003800000 */
[----:B------:R-:W-:Y:S01]  /*63f0*/  LOP3.LUT R0, RZ, R51, RZ, 0x33, !PT ;  /* 0x00000033ff007212 */ /* 0x000fe200078e33ff */
[----:B----4-:R-:W3:Y:S01]  /*6400*/  LDC.64 R26, c[0x0][0x2e8] ;  /* 0x0000ba00ff1a7b82 */ /* 0x010ee20000000a00 */
[----:B01----:R-:W-:Y:S01]  /*6410*/  IADD3 R7, RZ, -UR40, RZ ;  /* 0x80000028ff077c10 */ /* 0x003fe2000fffe0ff */
[----:B------:R-:W-:Y:S01]  /*6420*/  IMAD R5, R16, R50, R19 ;  /* 0x0000003210057224 */ /* 0x000fe200078e0213 */
[----:B------:R-:W-:Y:S01]  /*6430*/  BSSY B2, `(.L_x_427) ;  /* 0x0000041000027945 */ /* 0x000fe20003800000 */
[----:B------:R-:W-:Y:S02]  /*6440*/  CS2R R32, SRZ ;  /* 0x0000000000207805 */ /* 0x000fe4000001ff00 */
[----:B------:R-:W-:Y:S01]  /*6450*/  VIMNMX R7, R0, R7, !PT ;  /* 0x0000000700077248 */ /* 0x000fe20007fe0100 */
[----:B------:R-:W-:Y:S01]  /*6460*/  IMAD R5, R5, 0x60, R38 ;  /* 0x0000006005057824 */ /* 0x000fe200078e0226 */
[----:B------:R-:W-:Y:S02]  /*6470*/  IADD3 R0, -R3, -0x2, -R36 ;  /* 0xfffffffe03007810 */ /* 0x000fe40007ffe924 */
[----:B------:R-:W-:-:S02]  /*6480*/  CS2R R34, SRZ ;  /* 0x0000000000227805 */ /* 0x000fc4000001ff00 */
[----:B------:R-:W-:Y:S02]  /*6490*/  CS2R R44, SRZ ;  /* 0x00000000002c7805 */ /* 0x000fe4000001ff00 */
[----:B------:R-:W-:Y:S01]  /*64a0*/  MOV R46, RZ ;  /* 0x000000ff002e7202 */ /* 0x000fe20000000f00 */
[----:B------:R-:W-:Y:S02]  /*64b0*/  IMAD.MOV.U32 R17, RZ, RZ, RZ ;  /* 0x000000ffff117224 */ /* 0x000fe400078e00ff */
[----:B------:R-:W-:Y:S02]  /*64c0*/  IMAD.IADD R12, R0, 0x1, -R7 ;  /* 0x00000001000c7824 */ /* 0x000fe400078e0a07 */
[----:B------:R-:W-:-:S03]  /*64d0*/  IMAD.MOV.U32 R0, RZ, RZ, R43 ;  /* 0x000000ffff007224 */ /* 0x000fc600078e002b */
[----:B------:R-:W-:Y:S01]  /*64e0*/  LOP3.LUT P3, RZ, R12, 0x4, RZ, 0xc0, !PT ;  /* 0x000000040cff7812 */ /* 0x000fe2000786c0ff */
[----:B---3--:R-:W-:-:S12]  /*64f0*/  IMAD.WIDE R26, R5, 0x2, R26 ;  /* 0x00000002051a7825 */ /* 0x008fd800078e021a */
        /* <DEDUP_REMOVED lines=9> */
[----:B------:R-:W3:Y:S02]  /*6590*/  LDG.E R5, desc[UR36][R4.64] ;  /* 0x0000002404057981 */ /* 0x000ee4000c1e1900 */
[----:B---3--:R-:W-:-:S04]  /*65a0*/  IMAD R0, R5, R50, RZ ;  /* 0x0000003205007224 */ /* 0x008fc800078e02ff */
[----:B------:R-:W-:-:S04]  /*65b0*/  IMAD R0, R0, R51, R43 ;  /* 0x0000003300007224 */ /* 0x000fc800078e022b */
[----:B------:R-:W-:-:S05]  /*65c0*/  IMAD R0, R0, 0x60, RZ ;  /* 0x0000006000007824 */ /* 0x000fca00078e02ff */
[----:B------:R-:W-:-:S04]  /*65d0*/  IADD3 R6, P2, R39, R0, RZ ;  /* 0x0000000027067210 */ /* 0x000fc80007f5e0ff */
[----:B------:R-:W-:Y:S02]  /*65e0*/  LEA.HI.X.SX32 R0, R0, R42, 0x1, P2 ;  /* 0x0000002a00007211 */ /* 0x000fe400010f0eff */
[----:B------:R-:W-:-:S04]  /*65f0*/  LEA R32, P2, R6, R52, 0x1 ;  /* 0x0000003406207211 */ /* 0x000fc800078408ff */
[----:B------:R-:W-:Y:S02]  /*6600*/  LEA.HI.X R33, R6, R53, R0, 0x1, P2 ;  /* 0x0000003506217211 */ /* 0x000fe400010f0c00 */
[----:B------:R-:W0:Y:S04]  /*6610*/  LDS.U16 R0, [R47] ;  /* 0x000000002f007984 */ /* 0x000e280000000400 */
[----:B------:R-:W5:Y:S01]  /*6620*/  LDG.E.128 R32, desc[UR36][R32.64] ;  /* 0x0000002420207981 */ /* 0x000f62000c1e1d00 */
[----:B------:R-:W-:-:S06]  /*6630*/  UISETP.NE.AND UP0, UPT, UR4, URZ, UPT ;  /* 0x0000003f0400728c */ /* 0x000fcc000bf05270 */
[----:B------:R-:W-:Y:S01]  /*6640*/  PLOP3.LUT P2, PT, PT, PT, UP0, 0x80, 0x0 ;  /* 0x000000000000781c */ /* 0x000fe20003f4f008 */
[----:B0-----:R-:W-:-:S12]  /*6650*/  HADD2.F32 R0, -RZ, R0.H0_H0 ;  /* 0x20000000ff007230 */ /* 0x001fd80000004100 */
[----:B------:R-:W-:Y:S05]  /*6660*/  @P2 BRA `(.L_x_429) ;  /* 0x0000000000302947 */ /* 0x000fea0003800000 */
[----:B------:R-:W-:Y:S01]  /*6670*/  ISETP.NE.AND P5, PT, R24, RZ, PT ;  /* 0x000000ff1800720c */ /* 0x000fe20003fa5270 */
[----:B------:R-:W0:-:S12]  /*6680*/  LDS.128 R8, [R40] ;  /* 0x0000000028087984 */ /* 0x000e180000000c00 */
[----:B------:R-:W3:Y:S01]  /*6690*/  @P5 LDG.E.128 R4, desc[UR36][R26.64] ;  /* 0x000000241a045981 */ /* 0x000ee2000c1e1d00 */
[----:B0----5:R-:W-:Y:S01]  /*66a0*/  HFMA2.MMA R32, R32, 1, 1, R8 ;  /* 0x3c003c0020207835 */ /* 0x021fe20000000008 */
[----:B------:R-:W-:Y:S01]  /*66b0*/  HADD2 R33, R33, R9 ;  /* 0x0000000921217230 */ /* 0x000fe20000000000 */
[----:B------:R-:W-:Y:S01]  /*66c0*/  HFMA2.MMA R34, R34, 1, 1, R10 ;  /* 0x3c003c0022227835 */ /* 0x000fe2000000000a */
[----:B------:R-:W-:-:S04]  /*66d0*/  HADD2 R35, R35, R11 ;  /* 0x0000000b23237230 */ /* 0x000fc80000000000 */
[----:B---3--:R-:W-:-:S03]  /*66e0*/  @P5 HFMA2.MMA R33, R33, R5, -RZ ;  /* 0x0000000521215235 */ /* 0x008fc600001000ff */
[----:B------:R-:W-:Y:S01]  /*66f0*/  @P5 HMUL2 R32, R32, R4 ;  /* 0x0000000420205232 */ /* 0x000fe20000000000 */
[----:B------:R-:W-:Y:S01]  /*6700*/  @P5 HFMA2.MMA R35, R35, R7, -RZ ;  /* 0x0000000723235235 */ /* 0x000fe200001000ff */
[----:B------:R-:W-:-:S06]  /*6710*/  @P5 HMUL2 R34, R34, R6 ;  /* 0x0000000622225232 */ /* 0x000fcc0000000000 */
[----:B------:R0:W-:Y:S04]  /*6720*/  STG.E.128 desc[UR36][R20.64], R32 ;  /* 0x0000002014007986 */ /* 0x0001e8000c101d24 */
.L_x_429:
[--C-:B-----5:R-:W-:Y:S02]  /*6730*/  HADD2.F32 R45, -RZ, R32.reuse.H0_H0 ;  /* 0x20000020ff2d7230 */ /* 0x120fe40000004100 */
[----:B------:R-:W-:Y:S02]  /*6740*/  HADD2.F32 R5, -RZ, R32.H1_H1 ;  /* 0x30000020ff057230 */ /* 0x000fe40000004100 */
[--C-:B------:R-:W-:Y:S02]  /*6750*/  HADD2.F32 R7, -RZ, R33.reuse.H0_H0 ;  /* 0x20000021ff077230 */ /* 0x100fe40000004100 */
[C---:B0-----:R-:W-:Y:S01]  /*6760*/  FFMA.FTZ R32, R0.reuse, R45, RZ ;  /* 0x0000002d00207223 */ /* 0x041fe200000100ff */
[----:B------:R-:W-:Y:S02]  /*6770*/  HADD2.F32 R9, -RZ, R33.H1_H1 ;  /* 0x30000021ff097230 */ /* 0x000fe40000004100 */
[----:B------:R-:W-:Y:S01]  /*6780*/  FFMA.FTZ R33, R0, R5, RZ ;  /* 0x0000000500217223 */ /* 0x000fe200000100ff */
[----:B------:R-:W-:-:S02]  /*6790*/  HADD2.F32 R11, -RZ, R34.H0_H0 ;  /* 0x20000022ff0b7230 */ /* 0x000fc40000004100 */
[----:B------:R-:W-:Y:S02]  /*67a0*/  HADD2.F32 R13, -RZ, R34.H1_H1 ;  /* 0x30000022ff0d7230 */ /* 0x000fe40000004100 */
[C---:B------:R-:W-:Y:S01]  /*67b0*/  FFMA.FTZ R34, R0.reuse, R7, RZ ;  /* 0x0000000700227223 */ /* 0x040fe200000100ff */
[--C-:B------:R-:W-:Y:S02]  /*67c0*/  HADD2.F32 R15, -RZ, R35.reuse.H0_H0 ;  /* 0x20000023ff0f7230 */ /* 0x100fe40000004100 */
[C---:B------:R-:W-:Y:S01]  /*67d0*/  FFMA.FTZ R44, R0.reuse, R11, RZ ;  /* 0x0000000b002c7223 */ /* 0x040fe200000100ff */
[----:B------:R-:W-:Y:S02]  /*67e0*/  HADD2.F32 R17, -RZ, R35.H1_H1 ;  /* 0x30000023ff117230 */ /* 0x000fe40000004100 */
[C---:B------:R-:W-:Y:S01]  /*67f0*/  FFMA.FTZ R35, R0.reuse, R9, RZ ;  /* 0x0000000900237223 */ /* 0x040fe200000100ff */
[C---:B------:R-:W-:Y:S01]  /*6800*/  FFMA.FTZ R45, R0.reuse, R13, RZ ;  /* 0x0000000d002d7223 */ /* 0x040fe200000100ff */
[C---:B------:R-:W-:Y:S01]  /*6810*/  FFMA.FTZ R46, R0.reuse, R15, RZ ;  /* 0x0000000f002e7223 */ /* 0x040fe200000100ff */
[----:B------:R-:W-:Y:S01]  /*6820*/  FFMA.FTZ R17, R0, R17, RZ ;  /* 0x0000001100117223 */ /* 0x000fe200000100ff */
[----:B------:R-:W-:-:S07]  /*6830*/  VIADD R0, R43, 0x4 ;  /* 0x000000042b007836 */ /* 0x000fce0000000000 */
.L_x_428:
[----:B------:R-:W-:Y:S05]  /*6840*/  BSYNC B2 ;  /* 0x0000000000027941 */ /* 0x000fea0003800000 */
.L_x_427:
[----:B------:R-:W-:-:S13]  /*6850*/  LOP3.LUT P3, RZ, R12, 0xfffffffc, RZ, 0xc0, !PT ;  /* 0xfffffffc0cff7812 */ /* 0x000fda000786c0ff */
[----:B------:R-:W-:Y:S05]  /*6860*/  @!P3 BRA `(.L_x_426) ;  /* 0x00000004009cb947 */ /* 0x000fea0003800000 */
[----:B------:R-:W-:Y:S01]  /*6870*/  ULDC UR4, c[0x0][0x29c] ;  /* 0x0000a70000047ab9 */ /* 0x000fe20000000800 */
[----:B------:R-:W-:Y:S01]  /*6880*/  IMAD R55, R2, R51, RZ ;  /* 0x0000003302377224 */ /* 0x000fe200078e02ff */
[----:B------:R-:W-:-:S06]  /*6890*/  UISETP.NE.AND UP0, UPT, UR4, URZ, UPT ;  /* 0x0000003f0400728c */ /* 0x000fcc000bf05270 */
[----:B------:R-:W-:-:S13]  /*68a0*/  PLOP3.LUT P2, PT, PT, PT, UP0, 0x80, 0x0 ;  /* 0x000000000000781c */ /* 0x000fda0003f4f008 */
.L_x_432:
[----:B------:R-:W-:Y:S02]  /*68b0*/  SHF.R.S32.HI R4, RZ, 0x1f, R0 ;  /* 0x0000001fff047819 */ /* 0x000fe40000011400 */
[C---:B------:R-:W-:Y:S02]  /*68c0*/  IADD3 R5, P3, R55.reuse, R0, RZ ;  /* 0x0000000037057210 */ /* 0x040fe40007f7e0ff */
[----:B------:R-:W-:Y:S02]  /*68d0*/  ISETP.NE.AND P5, PT, R24, RZ, PT ;  /* 0x000000ff1800720c */ /* 0x000fe40003fa5270 */
[----:B------:R-:W-:Y:S02]  /*68e0*/  LEA.HI.X.SX32 R4, R55, R4, 0x1, P3 ;  /* 0x0000000437047211 */ /* 0x000fe400018f0eff */
[----:B------:R-:W-:-:S04]  /*68f0*/  LEA R56, P3, R5, UR6, 0x2 ;  /* 0x0000000605387c11 */ /* 0x000fc8000f8610ff */
[----:B------:R-:W-:-:S05]  /*6900*/  LEA.HI.X R57, R5, UR7, R4, 0x2, P3 ;  /* 0x0000000705397c11 */ /* 0x000fca00098f1404 */
[----:B------:R-:W3:Y:S01]  /*6910*/  LDG.E R5, desc[UR36][R56.64] ;  /* 0x0000002438057981 */ /* 0x000ee2000c1e1900 */
[----:B------:R-:W-:Y:S01]  /*6920*/  MOV R50, UR8 ;  /* 0x0000000800327c02 */ /* 0x000fe20008000f00 */
[----:B------:R-:W-:Y:S01]  /*6930*/  IMAD.U32 R51, RZ, RZ, UR9 ;  /* 0x00000009ff337e24 */ /* 0x000fe2000f8e00ff */
[----:B------:R-:W-:Y:S01]  /*6940*/  MOV R53, UR11 ;  /* 0x0000000b00357c02 */ /* 0x000fe20008000f00 */
[----:B------:R-:W-:Y:S02]  /*6950*/  IMAD R4, R0, 0x60, RZ ;  /* 0x0000006000047824 */ /* 0x000fe400078e02ff */
[----:B------:R-:W-:-:S03]  /*6960*/  IMAD.U32 R52, RZ, RZ, UR10 ;  /* 0x0000000aff347e24 */ /* 0x000fc6000f8e00ff */
[----:B------:R-:W-:-:S04]  /*6970*/  IADD3 R6, P4, R37, R4, RZ ;  /* 0x0000000425067210 */ /* 0x000fc80007f9e0ff */
[----:B------:R-:W-:Y:S02]  /*6980*/  LEA.HI.X.SX32 R7, R4, R41, 0x1, P4 ;  /* 0x0000002904077211 */ /* 0x000fe400020f0eff */
[----:B------:R-:W-:-:S04]  /*6990*/  LEA R48, P4, R6, R52, 0x1 ;  /* 0x0000003406307211 */ /* 0x000fc800078808ff */
[----:B------:R-:W-:Y:S01]  /*69a0*/  LEA.HI.X R49, R6, R53, R7, 0x1, P4 ;  /* 0x0000003506317211 */ /* 0x000fe200020f0c07 */
[----:B---3--:R-:W-:-:S04]  /*69b0*/  IMAD R5, R5, R50, RZ ;  /* 0x0000003205057224 */ /* 0x008fc800078e02ff */
        /* <DEDUP_REMOVED lines=8> */
[----:B------:R-:W3:Y:S04]  /*6a40*/  @P5 LDG.E.128 R8, desc[UR36][R26.64] ;  /* 0x000000241a085981 */ /* 0x000ee8000c1e1d00 */
[----:B------:R-:W0:Y:S02]  /*6a50*/  LDS.128 R12, [R40] ;  /* 0x00000000280c7984 */ /* 0x000e240000000c00 */
        /* <DEDUP_REMOVED lines=9> */
.L_x_430:
[----:B------:R-:W3:Y:S01]  /*6af0*/  LDG.E R57, desc[UR36][R56.64+0x10] ;  /* 0x0000102438397981 */ /* 0x000ee2000c1e1900 */
[----:B------:R-:W-:Y:S01]  /*6b00*/  IMAD.MOV.U32 R9, RZ, RZ, 0x60 ;  /* 0x00000060ff097424 */ /* 0x000fe200078e00ff */
[----:B------:R-:W-:-:S04]  /*6b10*/  IADD3 R12, R0, -R3, RZ ;  /* 0x80000003000c7210 */ /* 0x000fc80007ffe0ff */
[----:B------:R-:W-:-:S05]  /*6b20*/  LEA R58, R12, UR42, 0x1 ;  /* 0x0000002a0c3a7c11 */ /* 0x000fca000f8e08ff */
[----:B------:R-:W1:Y:S01]  /*6b30*/  LDS.U16 R12, [R58] ;  /* 0x000000003a0c7984 */ /* 0x000e620000000400 */
[----:B---3--:R-:W-:-:S04]  /*6b40*/  IMAD R8, R57, R50, RZ ;  /* 0x0000003239087224 */ /* 0x008fc800078e02ff */
[----:B------:R-:W-:-:S04]  /*6b50*/  IMAD R8, R8, R51, R0 ;  /* 0x0000003308087224 */ /* 0x000fc800078e0200 */
[----:B------:R-:W-:-:S05]  /*6b60*/  IMAD R8, R8, R9, 0x180 ;  /* 0x0000018008087424 */ /* 0x000fca00078e0209 */
[----:B------:R-:W-:-:S04]  /*6b70*/  IADD3 R9, P3, R39, R8, RZ ;  /* 0x0000000827097210 */ /* 0x000fc80007f7e0ff */
[----:B------:R-:W-:Y:S02]  /*6b80*/  LEA.HI.X.SX32 R10, R8, R42, 0x1, P3 ;  /* 0x0000002a080a7211 */ /* 0x000fe400018f0eff */
[----:B------:R-:W-:-:S04]  /*6b90*/  LEA R8, P3, R9, R52, 0x1 ;  /* 0x0000003409087211 */ /* 0x000fc800078608ff */
[----:B------:R-:W-:-:S06]  /*6ba0*/  LEA.HI.X R9, R9, R53, R10, 0x1, P3 ;  /* 0x0000003509097211 */ /* 0x000fcc00018f0c0a */
[----:B------:R-:W5:Y:S01]  /*6bb0*/  LDG.E.128 R8, desc[UR36][R8.64] ;  /* 0x0000002408087981 */ /* 0x000f62000c1e1d00 */
[----:B-1----:R-:W-:Y:S02]  /*6bc0*/  HADD2.F32 R13, -RZ, R12.H0_H0 ;  /* 0x2000000cff0d7230 */ /* 0x002fe40000004100 */
[--C-:B-----5:R-:W-:Y:S02]  /*6bd0*/  HADD2.F32 R15, -RZ, R5.reuse.H0_H0 ;  /* 0x20000005ff0f7230 */ /* 0x120fe40000004100 */
[----:B------:R-:W-:Y:S02]  /*6be0*/  HADD2.F32 R14, -RZ, R5.H1_H1 ;  /* 0x30000005ff0e7230 */ /* 0x000fe40000004100 */
[----:B------:R-:W-:Y:S02]  /*6bf0*/  HADD2.F32 R12, -RZ, R4.H0_H0 ;  /* 0x20000004ff0c7230 */ /* 0x000fe40000004100 */
[----:B------:R-:W-:Y:S01]  /*6c00*/  FFMA.FTZ R34, R13, R15, R34 ;  /* 0x0000000f0d227223 */ /* 0x000fe20000010022 */
[----:B0-----:R-:W-:-:S02]  /*6c10*/  HADD2.F32 R5, -RZ, R6.H0_H0 ;  /* 0x20000006ff057230 */ /* 0x001fc40000004100 */
[C---:B------:R-:W-:Y:S01]  /*6c20*/  FFMA.FTZ R62, R13.reuse, R14, R35 ;  /* 0x0000000e0d3e7223 */ /* 0x040fe20000010023 */
[----:B------:R-:W-:Y:S02]  /*6c30*/  HADD2.F32 R4, -RZ, R4.H1_H1 ;  /* 0x30000004ff047230 */ /* 0x000fe40000004100 */
[C---:B------:R-:W-:Y:S01]  /*6c40*/  FFMA.FTZ R59, R13.reuse, R12, R32 ;  /* 0x0000000c0d3b7223 */ /* 0x040fe20000010020 */
[----:B------:R-:W-:Y:S02]  /*6c50*/  HADD2.F32 R6, -RZ, R6.H1_H1 ;  /* 0x30000006ff067230 */ /* 0x000fe40000004100 */
[C---:B------:R-:W-:Y:S01]  /*6c60*/  FFMA.FTZ R44, R13.reuse, R5, R44 ;  /* 0x000000050d2c7223 */ /* 0x040fe2000001002c */
[--C-:B------:R-:W-:Y:S02]  /*6c70*/  HADD2.F32 R57, -RZ, R7.reuse.H0_H0 ;  /* 0x20000007ff397230 */ /* 0x100fe40000004100 */
[----:B------:R-:W-:Y:S01]  /*6c80*/  FFMA.FTZ R60, R13, R4, R33 ;  /* 0x000000040d3c7223 */ /* 0x000fe20000010021 */
[----:B------:R-:W-:-:S02]  /*6c90*/  HADD2.F32 R56, -RZ, R7.H1_H1 ;  /* 0x30000007ff387230 */ /* 0x000fc40000004100 */
[C---:B------:R-:W-:Y:S01]  /*6ca0*/  FFMA.FTZ R64, R13.reuse, R6, R45 ;  /* 0x000000060d407223 */ /* 0x040fe2000001002d */
[C---:B------:R-:W-:Y:S02]  /*6cb0*/  FFMA.FTZ R46, R13.reuse, R57, R46 ;  /* 0x000000390d2e7223 */ /* 0x040fe4000001002e */
[----:B------:R-:W-:Y:S01]  /*6cc0*/  FFMA.FTZ R56, R13, R56, R17 ;  /* 0x000000380d387223 */ /* 0x000fe20000010011 */
[----:B------:R-:W-:Y:S06]  /*6cd0*/  @P2 BRA `(.L_x_431) ;  /* 0x00000000002c2947 */ /* 0x000fec0003800000 */
[----:B------:R-:W3:Y:S04]  /*6ce0*/  @P5 LDG.E.128 R4, desc[UR36][R26.64] ;  /* 0x000000241a045981 */ /* 0x000ee8000c1e1d00 */
[----:B------:R-:W0:Y:S02]  /*6cf0*/  LDS.128 R12, [R40] ;  /* 0x00000000280c7984 */ /* 0x000e240000000c00 */
[----:B0-----:R-:W-:Y:S01]  /*6d00*/  HFMA2.MMA R8, R8, 1, 1, R12 ;  /* 0x3c003c0008087835 */ /* 0x001fe2000000000c */
        /* <DEDUP_REMOVED lines=8> */
.L_x_431:
[----:B------:R-:W1:Y:S01]  /*6d90*/  LDS.U16 R4, [R58+0x8] ;  /* 0x000008003a047984 */ /* 0x000e620000000400 */
[----:B------:R-:W-:Y:S02]  /*6da0*/  VIADD R0, R0, 0x8 ;  /* 0x0000000800007836 */ /* 0x000fe40000000000 */
[----:B------:R-:W-:Y:S02]  /*6db0*/  HADD2.F32 R7, -RZ, R9.H0_H0 ;  /* 0x20000009ff077230 */ /* 0x000fe40000004100 */
[----:B------:R-:W-:Y:S01]  /*6dc0*/  HADD2.F32 R15, -RZ, R11.H0_H0 ;  /* 0x2000000bff0f7230 */ /* 0x000fe20000004100 */
[----:B------:R-:W-:Y:S01]  /*6dd0*/  ISETP.GE.AND P3, PT, R0, R54, PT ;  /* 0x000000360000720c */ /* 0x000fe20003f66270 */
[--C-:B------:R-:W-:Y:S02]  /*6de0*/  HADD2.F32 R5, -RZ, R8.reuse.H0_H0 ;  /* 0x20000008ff057230 */ /* 0x100fe40000004100 */
[----:B------:R-:W-:Y:S02]  /*6df0*/  HADD2.F32 R33, -RZ, R8.H1_H1 ;  /* 0x30000008ff217230 */ /* 0x000fe40000004100 */
[----:B0-----:R-:W-:-:S02]  /*6e00*/  HADD2.F32 R9, -RZ, R9.H1_H1 ;  /* 0x30000009ff097230 */ /* 0x001fc40000004100 */
[--C-:B------:R-:W-:Y:S02]  /*6e10*/  HADD2.F32 R13, -RZ, R10.reuse.H0_H0 ;  /* 0x2000000aff0d7230 */ /* 0x100fe40000004100 */
[----:B------:R-:W-:Y:S02]  /*6e20*/  HADD2.F32 R45, -RZ, R10.H1_H1 ;  /* 0x3000000aff2d7230 */ /* 0x000fe40000004100 */
[----:B------:R-:W-:Y:S02]  /*6e30*/  HADD2.F32 R11, -RZ, R11.H1_H1 ;  /* 0x3000000bff0b7230 */ /* 0x000fe40000004100 */
[----:B-1----:R-:W-:-:S05]  /*6e40*/  HADD2.F32 R4, -RZ, R4.H0_H0 ;  /* 0x20000004ff047230 */ /* 0x002fca0000004100 */
        /* <DEDUP_REMOVED lines=9> */
.L_x_426:
[----:B------:R-:W-:Y:S05]  /*6ee0*/  BSYNC B1 ;  /* 0x0000000000017941 */ /* 0x000fea0003800000 */
.L_x_425:
[----:B------:R-:W-:-:S13]  /*6ef0*/  ISETP.GE.AND P3, PT, R43, UR41, PT ;  /* 0x000000292b007c0c */ /* 0x000fda000bf66270 */
[----:B------:R-:W-:Y:S05]  /*6f00*/  @P3 BRA `(.L_x_424) ;  /* 0x0000001000203947 */ /* 0x000fea0003800000 */
[----:B------:R-:W-:Y:S01]  /*6f10*/  MOV R5, UR40 ;  /* 0x0000002800057c02 */ /* 0x000fe20008000f00 */
[----:B----4-:R-:W3:Y:S01]  /*6f20*/  LDC.64 R26, c[0x0][0x2e8] ;  /* 0x0000ba00ff1a7b82 */ /* 0x010ee20000000a00 */
[----:B------:R-:W-:Y:S02]  /*6f30*/  BSSY B1, `(.L_x_433) ;  /* 0x0000055000017945 */ /* 0x000fe40003800000 */
[----:B------:R-:W-:Y:S01]  /*6f40*/  IADD3 R0, -R36, -0x2, R5 ;  /* 0xfffffffe24007810 */ /* 0x000fe20007ffe105 */
[----:B------:R-:W-:-:S04]  /*6f50*/  IMAD R5, R16, R50, R19 ;  /* 0x0000003210057224 */ /* 0x000fc800078e0213 */
[----:B------:R-:W-:Y:S02]  /*6f60*/  IMAD.IADD R0, R0, 0x1, -R3 ;  /* 0x0000000100007824 */ /* 0x000fe400078e0a03 */
[----:B------:R-:W-:-:S03]  /*6f70*/  IMAD R5, R5, 0x60, R38 ;  /* 0x0000006005057824 */ /* 0x000fc600078e0226 */
[----:B------:R-:W-:Y:S01]  /*6f80*/  LOP3.LUT P3, RZ, R0, 0x4, RZ, 0xc0, !PT ;  /* 0x0000000400ff7812 */ /* 0x000fe2000786c0ff */
[----:B---3--:R-:W-:-:S12]  /*6f90*/  IMAD.WIDE R26, R5, 0x2, R26 ;  /* 0x00000002051a7825 */ /* 0x008fd800078e021a */
[----:B------:R-:W-:Y:S05]  /*6fa0*/  @P3 BRA `(.L_x_434) ;  /* 0x0000000400343947 */ /* 0x000fea0003800000 */
[----:B------:R-:W-:Y:S01]  /*6fb0*/  ISETP.GE.AND P3, PT, R43, R51, PT ;  /* 0x000000332b00720c */ /* 0x000fe20003f66270 */
[----:B------:R-:W-:-:S12]  /*6fc0*/  BSSY B2, `(.L_x_435) ;  /* 0x000004a000027945 */ /* 0x000fd80003800000 */
[----:B------:R-:W-:Y:S05]  /*6fd0*/  @!P3 BRA `(.L_x_436) ;  /* 0x000000040020b947 */ /* 0x000fea0003800000 */
[----:B01----:R-:W-:Y:S01]  /*6fe0*/  IABS R7, R51 ;  /* 0x0000003300077213 */ /* 0x003fe20000000000 */
[----:B------:R-:W-:Y:S01]  /*6ff0*/  ULDC.64 UR4, c[0x0][0x258] ;  /* 0x0000960000047ab9 */ /* 0x000fe20000000a00 */
[----:B------:R-:W-:Y:S01]  /*7000*/  IABS R10, R43 ;  /* 0x0000002b000a7213 */ /* 0x000fe20000000000 */
[----:B------:R-:W0:Y:S01]  /*7010*/  LDS.U16 R47, [R47] ;  /* 0x000000002f2f7984 */ /* 0x000e220000000400 */
        /* <DEDUP_REMOVED lines=37> */
[----:B0-----:R-:W-:-:S05]  /*7270*/  HADD2.F32 R49, -RZ, R47.H0_H0 ;  /* 0x2000002fff317230 */ /* 0x001fca0000004100 */
[----:B------:R-:W-:-:S13]  /*7280*/  PLOP3.LUT P2, PT, PT, PT, UP0, 0x80, 0x0 ;  /* 0x000000000000781c */ /* 0x000fda0003f4f008 */
        /* <DEDUP_REMOVED lines=13> */
.L_x_437:
[--C-:B-----5:R-:W-:Y:S02]  /*7360*/  HADD2.F32 R9, -RZ, R5.reuse.H0_H0 ;  /* 0x20000005ff097230 */ /* 0x120fe40000004100 */
[----:B------:R-:W-:Y:S02]  /*7370*/  HADD2.F32 R10, -RZ, R5.H1_H1 ;  /* 0x30000005ff0a7230 */ /* 0x000fe40000004100 */
[----:B------:R-:W-:Y:S02]  /*7380*/  HADD2.F32 R8, -RZ, R4.H0_H0 ;  /* 0x20000004ff087230 */ /* 0x000fe40000004100 */
[C---:B------:R-:W-:Y:S01]  /*7390*/  FFMA.FTZ R34, R49.reuse, R9, R34 ;  /* 0x0000000931227223 */ /* 0x040fe20000010022 */
[----:B0-----:R-:W-:Y:S02]  /*73a0*/  HADD2.F32 R5, -RZ, R6.H0_H0 ;  /* 0x20000006ff057230 */ /* 0x001fe40000004100 */
[----:B------:R-:W-:Y:S01]  /*73b0*/  FFMA.FTZ R35, R49, R10, R35 ;  /* 0x0000000a31237223 */ /* 0x000fe20000010023 */
[----:B------:R-:W-:-:S02]  /*73c0*/  HADD2.F32 R4, -RZ, R4.H1_H1 ;  /* 0x30000004ff047230 */ /* 0x000fc40000004100 */
[C---:B------:R-:W-:Y:S01]  /*73d0*/  FFMA.FTZ R32, R49.reuse, R8, R32 ;  /* 0x0000000831207223 */ /* 0x040fe20000010020 */
[----:B------:R-:W-:Y:S02]  /*73e0*/  HADD2.F32 R6, -RZ, R6.H1_H1 ;  /* 0x30000006ff067230 */ /* 0x000fe40000004100 */
[C---:B------:R-:W-:Y:S01]  /*73f0*/  FFMA.FTZ R44, R49.reuse, R5, R44 ;  /* 0x00000005312c7223 */ /* 0x040fe2000001002c */
[--C-:B------:R-:W-:Y:S02]  /*7400*/  HADD2.F32 R11, -RZ, R7.reuse.H0_H0 ;  /* 0x20000007ff0b7230 */ /* 0x100fe40000004100 */
[C---:B------:R-:W-:Y:S01]  /*7410*/  FFMA.FTZ R33, R49.reuse, R4, R33 ;  /* 0x0000000431217223 */ /* 0x040fe20000010021 */
[----:B------:R-:W-:Y:S02]  /*7420*/  HADD2.F32 R12, -RZ, R7.H1_H1 ;  /* 0x30000007ff0c7230 */ /* 0x000fe40000004100 */
[C---:B------:R-:W-:Y:S01]  /*7430*/  FFMA.FTZ R45, R49.reuse, R6, R45 ;  /* 0x00000006312d7223 */ /* 0x040fe2000001002d */
[----:B------:R-:W-:-:S02]  /*7440*/  FFMA.FTZ R46, R49, R11, R46 ;  /* 0x0000000b312e7223 */ /* 0x000fc4000001002e */
[----:B------:R-:W-:-:S07]  /*7450*/  FFMA.FTZ R17, R49, R12, R17 ;  /* 0x0000000c31117223 */ /* 0x000fce0000010011 */
.L_x_436:
[----:B------:R-:W-:Y:S05]  /*7460*/  BSYNC B2 ;  /* 0x0000000000027941 */ /* 0x000fea0003800000 */
.L_x_435:
[----:B------:R-:W-:-:S07]  /*7470*/  IADD3 R43, R43, 0x4, RZ ;  /* 0x000000042b2b7810 */ /* 0x000fce0007ffe0ff */
.L_x_434:
[----:B------:R-:W-:Y:S05]  /*7480*/  BSYNC B1 ;  /* 0x0000000000017941 */ /* 0x000fea0003800000 */
.L_x_433:
[----:B------:R-:W-:-:S13]  /*7490*/  LOP3.LUT P3, RZ, R0, 0xfffffffc, RZ, 0xc0, !PT ;  /* 0xfffffffc00ff7812 */ /* 0x000fda000786c0ff */
[----:B------:R-:W-:Y:S05]  /*74a0*/  @!P3 BRA `(.L_x_424) ;  /* 0x0000000800b8b947 */ /* 0x000fea0003800000 */
[----:B------:R-:W-:Y:S01]  /*74b0*/  LEA R0, R43, UR38, 0x1 ;  /* 0x000000262b007c11 */ /* 0x000fe2000f8e08ff */
[----:B------:R-:W-:-:S04]  /*74c0*/  IMAD.MOV.U32 R4, RZ, RZ, 0x60 ;  /* 0x00000060ff047424 */ /* 0x000fc800078e00ff */
[----:B------:R-:W-:Y:S01]  /*74d0*/  IMAD R51, R3, -0x2, R0 ;  /* 0xfffffffe03337824 */ /* 0x000fe200078e0200 */
[----:B------:R-:W-:Y:S01]  /*74e0*/  MOV R0, RZ ;  /* 0x000000ff00007202 */ /* 0x000fe20000000f00 */
[----:B------:R-:W-:Y:S02]  /*74f0*/  IMAD R47, R43, R4, 0x180 ;  /* 0x000001802b2f7424 */ /* 0x000fe400078e0204 */
[----:B------:R-:W-:-:S07]  /*7500*/  VIADD R51, R51, UR39 ;  /* 0x0000002733337c36 */ /* 0x000fce0008000000 */
.L_x_444:
[----:B------:R-:W3:Y:S01]  /*7510*/  LDC R53, c[0x0][0x284] ;  /* 0x0000a100ff357b82 */ /* 0x000ee20000000800 */
[----:B------:R-:W-:Y:S01]  /*7520*/  IADD3 R4, R47, -0x180, RZ ;  /* 0xfffffe802f047810 */ /* 0x000fe20007ffe0ff */
[----:B------:R-:W-:Y:S01]  /*7530*/  BSSY B1, `(.L_x_438) ;  /* 0x0000052000017945 */ /* 0x000fe20003800000 */
[----:B------:R-:W-:Y:S02]  /*7540*/  IMAD.IADD R50, R51, 0x1, R0 ;  /* 0x0000000133327824 */ /* 0x000fe400078e0200 */
[----:B------:R-:W-:-:S03]  /*7550*/  IADD3 R5, P3, R37, R4, RZ ;  /* 0x0000000425057210 */ /* 0x000fc60007f7e0ff */
[----:B------:R-:W4:Y:S01]  /*7560*/  LDC.64 R48, c[0x0][0x250] ;  /* 0x00009400ff307b82 */ /* 0x000f220000000a00 */
[----:B------:R-:W-:Y:S02]  /*7570*/  LEA.HI.X.SX32 R4, R4, R41, 0x1, P3 ;  /* 0x0000002904047211 */ /* 0x000fe400018f0eff */
[----:B---3--:R-:W-:Y:S02]  /*7580*/  ISETP.GE.AND P3, PT, R43, R53, PT ;  /* 0x000000352b00720c */ /* 0x008fe40003f66270 */
[----:B----4-:R-:W-:-:S04]  /*7590*/  LEA R20, P4, R5, R48, 0x1 ;  /* 0x0000003005147211 */ /* 0x010fc800078808ff */
[----:B------:R-:W-:-:S07]  /*75a0*/  LEA.HI.X R21, R5, R49, R4, 0x1, P4 ;  /* 0x0000003105157211 */ /* 0x000fce00020f0c04 */
[----:B------:R-:W-:Y:S05]  /*75b0*/  @!P3 BRA `(.L_x_439) ;  /* 0x000000040024b947 */ /* 0x000fea0003800000 */
[----:B01----:R-:W-:Y:S01]  /*75c0*/  IABS R7, R53 ;  /* 0x0000003500077213 */ /* 0x003fe20000000000 */
[----:B------:R-:W-:Y:S01]  /*75d0*/  ULDC.64 UR4, c[0x0][0x258] ;  /* 0x0000960000047ab9 */ /* 0x000fe20000000a00 */
[----:B------:R-:W-:Y:S02]  /*75e0*/  IABS R10, R43 ;  /* 0x0000002b000a7213 */ /* 0x000fe40000000000 */
        /* <DEDUP_REMOVED lines=8> */
[----:B------:R-:W-:-:S10]  /*7670*/  HFMA2.MMA R4, -RZ, RZ, 0, 0 ;  /* 0x00000000ff047435 */ /* 0x000fd400000001ff */
[----:B------:R-:W-:-:S04]  /*7680*/  IMAD.HI.U32 R4, R5, R9, R4 ;  /* 0x0000000905047227 */ /* 0x000fc800078e0004 */
[----:B------:R-:W-:Y:S02]  /*7690*/  IMAD.MOV.U32 R5, RZ, RZ, R10 ;  /* 0x000000ffff057224 */ /* 0x000fe400078e000a */
[----:B------:R-:W0:Y:S02]  /*76a0*/  LDS.U16 R10, [R50] ;  /* 0x00000000320a7984 */ /* 0x000e240000000400 */
        /* <DEDUP_REMOVED lines=16> */
[----:B------:R-:W3:Y:S02]  /*77b0*/  LDG.E R8, desc[UR36][R8.64] ;  /* 0x0000002408087981 */ /* 0x000ee4000c1e1900 */
[----:B---3--:R-:W-:Y:S01]  /*77c0*/  IMAD R5, R8, UR4, RZ ;  /* 0x0000000408057c24 */ /* 0x008fe2000f8e02ff */
        /* <DEDUP_REMOVED lines=24> */
.L_x_440:
        /* <DEDUP_REMOVED lines=16> */
.L_x_439:
[----:B------:R-:W-:Y:S05]  /*7a50*/  BSYNC B1 ;  /* 0x0000000000017941 */ /* 0x000fea0003800000 */
.L_x_438:
[----:B-1----:R-:W-:Y:S01]  /*7a60*/  IADD3 R6, R43, 0x4, RZ ;  /* 0x000000042b067810 */ /* 0x002fe20007ffe0ff */
[----:B------:R-:W-:Y:S03]  /*7a70*/  BSSY B1, `(.L_x_441) ;  /* 0x000004c000017945 */ /* 0x000fe60003800000 */
[----:B------:R-:W-:-:S13]  /*7a80*/  ISETP.GE.AND P3, PT, R6, R53, PT ;  /* 0x000000350600720c */ /* 0x000fda0003f66270 */
[----:B------:R-:W-:Y:S05]  /*7a90*/  @!P3 BRA `(.L_x_442) ;  /* 0x000000040024b947 */ /* 0x000fea0003800000 */
[----:B0-----:R-:W-:Y:S01]  /*7aa0*/  IABS R7, R53 ;  /* 0x0000003500077213 */ /* 0x001fe20000000000 */
[----:B------:R-:W-:Y:S01]  /*7ab0*/  ULDC.64 UR4, c[0x0][0x258] ;  /* 0x0000960000047ab9 */ /* 0x000fe20000000a00 */
[----:B------:R-:W-:Y:S01]  /*7ac0*/  IABS R10, R6 ;  /* 0x00000006000a7213 */ /* 0x000fe20000000000 */
[----:B------:R-:W0:Y:S01]  /*7ad0*/  LDS.U16 R50, [R50+0x8] ;  /* 0x0000080032327984 */ /* 0x000e220000000400 */
        /* <DEDUP_REMOVED lines=53> */
.L_x_443:
        /* <DEDUP_REMOVED lines=16> */
.L_x_442:
[----:B------:R-:W-:Y:S05]  /*7f30*/  BSYNC B1 ;  /* 0x0000000000017941 */ /* 0x000fea0003800000 */
.L_x_441:
[----:B------:R-:W-:Y:S01]  /*7f40*/  VIADD R43, R43, 0x8 ;  /* 0x000000082b2b7836 */ /* 0x000fe20000000000 */
[----:B------:R-:W-:Y:S01]  /*7f50*/  IADD3 R0, R0, 0x10, RZ ;  /* 0x0000001000007810 */ /* 0x000fe20007ffe0ff */
[----:B------:R-:W-:-:S03]  /*7f60*/  VIADD R47, R47, 0x300 ;  /* 0x000003002f2f7836 */ /* 0x000fc60000000000 */
[----:B------:R-:W-:-:S13]  /*7f70*/  ISETP.GE.AND P3, PT, R43, UR41, PT ;  /* 0x000000292b007c0c */ /* 0x000fda000bf66270 */
[----:B------:R-:W-:Y:S05]  /*7f80*/  @!P3 BRA `(.L_x_444) ;  /* 0xfffffff40060b947 */ /* 0x000fea000383ffff */
.L_x_424:
[----:B------:R-:W-:Y:S05]  /*7f90*/  BSYNC B0 ;  /* 0x0000000000007941 */ /* 0x000fea0003800000 */
.L_x_423:
[----:B------:R-:W-:Y:S01]  /*7fa0*/  ISETP.GT.OR P1, PT, R22, 0xb, P1 ;  /* 0x0000000b1600780c */ /* 0x000fe20000f24670 */
[----:B------:R-:W-:-:S12]  /*7fb0*/  BSSY B0, `(.L_x_445) ;  /* 0x0000037000007945 */ /* 0x000fd80003800000 */
[----:B------:R-:W-:Y:S05]  /*7fc0*/  @P1 BRA `(.L_x_446) ;  /* 0x0000000000d41947 */ /* 0x000fea0003800000 */
[----:B------:R-:W3:Y:S01]  /*7fd0*/  LDC.64 R14, c[0x0][0x250] ;  /* 0x00009400ff0e7b82 */ /* 0x000ee20000000a00 */
[----:B------:R-:W-:Y:S02]  /*7fe0*/  UMOV UR4, 0x60 ;  /* 0x0000006000047882 */ /* 0x000fe40000000000 */
[----:B------:R-:W-:-:S06]  /*7ff0*/  UIMAD UR4, UR40, UR4, -0x60 ;  /* 0xffffffa0280474a4 */ /* 0x000fcc000f8e0204 */
[----:B------:R-:W-:Y:S02]  /*8000*/  IADD3 R0, P1, R37, UR4, RZ ;  /* 0x0000000425007c10 */ /* 0x000fe4000ff3e0ff */
[----:B------:R-:W-:-:S04]  /*8010*/  MOV R2, UR4 ;  /* 0x0000000400027c02 */ /* 0x000fc80008000f00 */
[----:B------:R-:W-:Y:S02]  /*8020*/  LEA.HI.X.SX32 R2, R2, R41, 0x1, P1 ;  /* 0x0000002902027211 */ /* 0x000fe400008f0eff */
[----:B---3--:R-:W-:-:S04]  /*8030*/  LEA R4, P1, R0, R14, 0x1 ;  /* 0x0000000e00047211 */ /* 0x008fc800078208ff */
[----:B------:R-:W-:-:S06]  /*8040*/  LEA.HI.X R5, R0, R15, R2, 0x1, P1 ;  /* 0x0000000f00057211 */ /* 0x000fcc00008f0c02 */
[----:B01----:R-:W5:Y:S01]  /*8050*/  LDG.E.128 R4, desc[UR36][R4.64] ;  /* 0x0000002404047981 */ /* 0x003f62000c1e1d00 */
[----:B------:R-:W-:Y:S01]  /*8060*/  IADD3 R0, -R3, UR41, RZ ;  /* 0x0000002903007c10 */ /* 0x000fe2000fffe1ff */
[----:B------:R-:W-:Y:S03]  /*8070*/  BSSY B1, `(.L_x_447) ;  /* 0x000001a000017945 */ /* 0x000fe60003800000 */
[----:B------:R-:W-:-:S06]  /*8080*/  LEA R0, R0, UR42, 0x1 ;  /* 0x0000002a00007c11 */ /* 0x000fcc000f8e08ff */
        /* <DEDUP_REMOVED lines=8> */
[----:B-1----:R-:W-:-:S06]  /*8110*/  @P3 IMAD.WIDE R8, R9, 0x2, R2 ;  /* 0x0000000209083825 */ /* 0x002fcc00078e0202 */
[----:B------:R-:W3:Y:S01]  /*8120*/  @P3 LDG.E.128 R8, desc[UR36][R8.64] ;  /* 0x0000002408083981 */ /* 0x000ee2000c1e1d00 */
        /* <DEDUP_REMOVED lines=9> */
[----:B---3--:R-:W-:Y:S01]  /*81c0*/  @P3 HFMA2.MMA R5, R5, R9, -RZ ;  /* 0x0000000905053235 */ /* 0x008fe200001000ff */
[----:B------:R-:W-:Y:S01]  /*81d0*/  @P3 HMUL2 R4, R4, R8 ;  /* 0x0000000804043232 */ /* 0x000fe20000000000 */
[----:B------:R-:W-:Y:S01]  /*81e0*/  @P3 HFMA2.MMA R7, R7, R11, -RZ ;  /* 0x0000000b07073235 */ /* 0x000fe200001000ff */
[----:B------:R-:W-:-:S06]  /*81f0*/  @P3 HMUL2 R6, R6, R10 ;  /* 0x0000000a06063232 */ /* 0x000fcc0000000000 */
[----:B------:R0:W-:Y:S04]  /*8200*/  STG.E.128 desc[UR36][R2.64], R4 ;  /* 0x0000000402007986 */ /* 0x0001e8000c101d24 */
.L_x_448:
[----:B------:R-:W-:Y:S05]  /*8210*/  BSYNC B1 ;  /* 0x0000000000017941 */ /* 0x000fea0003800000 */
.L_x_447:
[--C-:B0----5:R-:W-:Y:S02]  /*8220*/  HADD2.F32 R3, -RZ, R5.reuse.H0_H0 ;  /* 0x20000005ff037230 */ /* 0x121fe40000004100 */
[----:B------:R-:W-:Y:S02]  /*8230*/  HADD2.F32 R2, -RZ, R5.H1_H1 ;  /* 0x30000005ff027230 */ /* 0x000fe40000004100 */
[----:B------:R-:W-:Y:S02]  /*8240*/  HADD2.F32 R0, -RZ, R4.H0_H0 ;  /* 0x20000004ff007230 */ /* 0x000fe40000004100 */
[C---:B------:R-:W-:Y:S01]  /*8250*/  FFMA.FTZ R34, R13.reuse, R3, R34 ;  /* 0x000000030d227223 */ /* 0x040fe20000010022 */
[----:B------:R-:W-:Y:S02]  /*8260*/  HADD2.F32 R5, -RZ, R6.H0_H0 ;  /* 0x20000006ff057230 */ /* 0x000fe40000004100 */
        /* <DEDUP_REMOVED lines=11> */
.L_x_446:
[----:B------:R-:W-:Y:S05]  /*8320*/  BSYNC B0 ;  /* 0x0000000000007941 */ /* 0x000fea0003800000 */
.L_x_445:
[----:B------:R-:W-:Y:S06]  /*8330*/  BAR.SYNC.DEFER_BLOCKING 0x0 ;  /* 0x0000000000007b1d */ /* 0x000fec0000010000 */
[----:B------:R-:W-:Y:S05]  /*8340*/  @P0 BRA `(.L_x_449) ;  /* 0x00000004000c0947 */ /* 0x000fea0003800000 */
[----:B------:R-:W-:Y:S01]  /*8350*/  LOP3.LUT R0, R18, 0xffffffe0, RZ, 0xc0, !PT ;  /* 0xffffffe012007812 */ /* 0x000fe200078ec0ff */
[----:B------:R-:W-:Y:S01]  /*8360*/  IMAD R36, R36, 0x60, R38 ;  /* 0x0000006024247824 */ /* 0x000fe200078e0226 */
[----:B------:R-:W-:Y:S02]  /*8370*/  LOP3.LUT R2, R18, 0xfffffff0, RZ, 0xc0, !PT ;  /* 0xfffffff012027812 */ /* 0x000fe400078ec0ff */
[----:B------:R-:W-:Y:S02]  /*8380*/  ISETP.NE.AND P1, PT, R0, 0x20, PT ;  /* 0x000000200000780c */ /* 0x000fe40003f25270 */
[----:B------:R-:W-:Y:S02]  /*8390*/  ISETP.GT.AND P4, PT, R18, 0x1f, PT ;  /* 0x0000001f1200780c */ /* 0x000fe40003f84270 */
[----:B------:R-:W-:Y:S02]  /*83a0*/  ISETP.NE.AND P2, PT, R2, 0x10, PT ;  /* 0x000000100200780c */ /* 0x000fe40003f45270 */
[----:B------:R-:W-:-:S02]  /*83b0*/  ISETP.GT.AND P3, PT, R18, 0xf, PT ;  /* 0x0000000f1200780c */ /* 0x000fc40003f64270 */
[----:B------:R-:W-:-:S05]  /*83c0*/  LEA R36, R36, UR39, 0x1 ;  /* 0x0000002724247c11 */ /* 0x000fca000f8e08ff */
[----:B------:R-:W-:Y:S06]  /*83d0*/  @P1 BRA `(.L_x_450) ;  /* 0x0000000000141947 */ /* 0x000fec0003800000 */
[----:B------:R-:W-:Y:S02]  /*83e0*/  F2FP.F16.F32.PACK_AB R4, R33, R32 ;  /* 0x000000202104723e */ /* 0x000fe400000000ff */
[----:B------:R-:W-:Y:S02]  /*83f0*/  F2FP.F16.F32.PACK_AB R5, R35, R34 ;  /* 0x000000222305723e */ /* 0x000fe400000000ff */
[----:B-1----:R-:W-:Y:S02]  /*8400*/  F2FP.F16.F32.PACK_AB R6, R45, R44 ;  /* 0x0000002c2d06723e */ /* 0x002fe400000000ff */
[----:B0-----:R-:W-:-:S05]  /*8410*/  F2FP.F16.F32.PACK_AB R7, R17, R46 ;  /* 0x0000002e1107723e */ /* 0x001fca00000000ff */
[----:B------:R3:W-:Y:S02]  /*8420*/  STS.128 [R36+-0x180], R4 ;  /* 0xfffe800424007388 */ /* 0x0007e40000000c00 */
.L_x_450:
[----:B------:R-:W-:Y:S05]  /*8430*/  WARPSYNC.ALL ;  /* 0x0000000000007948 */ /* 0x000fea0003800000 */
[----:B------:R-:W-:Y:S06]  /*8440*/  BAR.SYNC.DEFER_BLOCKING 0x0 ;  /* 0x0000000000007b1d */ /* 0x000fec0000010000 */
[----:B------:R-:W-:Y:S04]  /*8450*/  BSSY B0, `(.L_x_451) ;  /* 0x0000013000007945 */ /* 0x000fe80003800000 */
[----:B------:R-:W-:Y:S05]  /*8460*/  @P4 BRA `(.L_x_452) ;  /* 0x0000000000444947 */ /* 0x000fea0003800000 */
[----:B01-3--:R-:W0:Y:S02]  /*8470*/  LDS.128 R4, [R36] ;  /* 0x0000000024047984 */ /* 0x00be240000000c00 */
[--C-:B0-----:R-:W-:Y:S02]  /*8480*/  HADD2.F32 R9, -RZ, R5.reuse.H0_H0 ;  /* 0x20000005ff097230 */ /* 0x101fe40000004100 */
[----:B------:R-:W-:Y:S02]  /*8490*/  HADD2.F32 R0, -RZ, R5.H1_H1 ;  /* 0x30000005ff007230 */ /* 0x000fe40000004100 */
[----:B------:R-:W-:Y:S02]  /*84a0*/  HADD2.F32 R3, -RZ, R4.H0_H0 ;  /* 0x20000004ff037230 */ /* 0x000fe40000004100 */
[----:B------:R-:W-:Y:S01]  /*84b0*/  FADD.FTZ R34, R34, R9 ;  /* 0x0000000922227221 */ /* 0x000fe20000010000 */
[----:B------:R-:W-:Y:S02]  /*84c0*/  HADD2.F32 R5, -RZ, R6.H0_H0 ;  /* 0x20000006ff057230 */ /* 0x000fe40000004100 */
[----:B------:R-:W-:Y:S01]  /*84d0*/  FADD.FTZ R35, R35, R0 ;  /* 0x0000000023237221 */ /* 0x000fe20000010000 */
[----:B------:R-:W-:-:S02]  /*84e0*/  HADD2.F32 R4, -RZ, R4.H1_H1 ;  /* 0x30000004ff047230 */ /* 0x000fc40000004100 */
        /* <DEDUP_REMOVED lines=9> */
.L_x_452:
[----:B------:R-:W-:Y:S05]  /*8580*/  BSYNC B0 ;  /* 0x0000000000007941 */ /* 0x000fea0003800000 */
.L_x_451:
[----:B------:R-:W-:Y:S06]  /*8590*/  BAR.SYNC.DEFER_BLOCKING 0x0 ;  /* 0x0000000000007b1d */ /* 0x000fec0000010000 */
[----:B------:R-:W-:Y:S04]  /*85a0*/  BSSY B0, `(.L_x_453) ;  /* 0x0000007000007945 */ /* 0x000fe80003800000 */
[----:B------:R-:W-:Y:S05]  /*85b0*/  @P2 BRA `(.L_x_454) ;  /* 0x0000000000142947 */ /* 0x000fea0003800000 */
[----:B---3--:R-:W-:Y:S02]  /*85c0*/  F2FP.F16.F32.PACK_AB R4, R33, R32 ;  /* 0x000000202104723e */ /* 0x008fe400000000ff */
[----:B------:R-:W-:Y:S02]  /*85d0*/  F2FP.F16.F32.PACK_AB R5, R35, R34 ;  /* 0x000000222305723e */ /* 0x000fe400000000ff */
[----:B-1----:R-:W-:Y:S02]  /*85e0*/  F2FP.F16.F32.PACK_AB R6, R45, R44 ;  /* 0x0000002c2d06723e */ /* 0x002fe400000000ff */
[----:B0-----:R-:W-:-:S05]  /*85f0*/  F2FP.F16.F32.PACK_AB R7, R17, R46 ;  /* 0x0000002e1107723e */ /* 0x001fca00000000ff */
[----:B------:R0:W-:Y:S02]  /*8600*/  STS.128 [R36+-0xc0], R4 ;  /* 0xffff400424007388 */ /* 0x0001e40000000c00 */
.L_x_454:
[----:B------:R-:W-:Y:S05]  /*8610*/  BSYNC B0 ;  /* 0x0000000000007941 */ /* 0x000fea0003800000 */
.L_x_453:
        /* <DEDUP_REMOVED lines=20> */
.L_x_456:
[----:B------:R-:W-:Y:S05]  /*8760*/  BSYNC B0 ;  /* 0x0000000000007941 */ /* 0x000fea0003800000 */
.L_x_455:
[----:B------:R-:W-:Y:S06]  /*8770*/  BAR.SYNC.DEFER_BLOCKING 0x0 ;  /* 0x0000000000007b1d */ /* 0x000fec0000010000 */
.L_x_449:
[----:B------:R-:W-:-:S05]  /*8780*/  VIADD R18, R18, 0xf ;  /* 0x0000000f12127836 */ /* 0x000fca0000000000 */
        /* <DEDUP_REMOVED lines=17> */
.L_x_457:
        /* <DEDUP_REMOVED lines=15> */
[----:B------:R-:W3:Y:S01]  /*8990*/  F2I.S8.NTZ R35, R35 ;  /* 0x0000002300237305 */ /* 0x000ee20000202100 */
[----:B------:R-:W-:Y:S02]  /*89a0*/  PRMT R0, R0, 0x7710, RZ ;  /* 0x0000771000007816 */ /* 0x000fe400000000ff */
[----:B0-----:R-:W-:-:S05]  /*89b0*/  PRMT R3, R34, 0x8880, RZ ;  /* 0x0000888022037816 */ /* 0x001fca00000000ff */
[----:B------:R-:W0:Y:S01]  /*89c0*/  F2I.S8.NTZ R44, R44 ;  /* 0x0000002c002c7305 */ /* 0x000e220000202100 */
[----:B------:R-:W-:Y:S02]  /*89d0*/  LOP3.LUT R9, R0, 0xff, RZ, 0xc0, !PT ;  /* 0x000000ff00097812 */ /* 0x000fe400078ec0ff */
[----:B------:R-:W-:Y:S02]  /*89e0*/  PRMT R3, R3, 0x7710, RZ ;  /* 0x0000771003037816 */ /* 0x000fe400000000ff */
[----:B------:R-:W-:Y:S02]  /*89f0*/  SHF.L.U64.HI R0, R9, 0x8, RZ ;  /* 0x0000000809007819 */ /* 0x000fe400000102ff */
[----:B---3--:R-:W-:Y:S01]  /*8a00*/  PRMT R4, R35, 0x8880, RZ ;  /* 0x0000888023047816 */ /* 0x008fe200000000ff */
[----:B------:R-:W3:Y:S01]  /*8a10*/  F2I.S8.NTZ R32, R32 ;  /* 0x0000002000207305 */ /* 0x000ee20000202100 */
[----:B------:R-:W-:Y:S02]  /*8a20*/  LOP3.LUT R8, R3, 0xff, RZ, 0xc0, !PT ;  /* 0x000000ff03087812 */ /* 0x000fe400078ec0ff */
[----:B------:R-:W-:-:S02]  /*8a30*/  PRMT R4, R4, 0x7710, RZ ;  /* 0x0000771004047816 */ /* 0x000fc400000000ff */
[----:B-1----:R-:W-:Y:S02]  /*8a40*/  SHF.L.U64.HI R7, R8, 0x10, RZ ;  /* 0x0000001008077819 */ /* 0x002fe400000102ff */
[----:B------:R-:W-:Y:S01]  /*8a50*/  LOP3.LUT R6, R4, 0xff, RZ, 0xc0, !PT ;  /* 0x000000ff04067812 */ /* 0x000fe200078ec0ff */
[----:B------:R-:W1:Y:S01]  /*8a60*/  F2I.S8.NTZ R45, R45 ;  /* 0x0000002d002d7305 */ /* 0x000e620000202100 */
[----:B0-----:R-:W-:Y:S02]  /*8a70*/  PRMT R3, R44, 0x8880, RZ ;  /* 0x000088802c037816 */ /* 0x001fe400000000ff */
[----:B------:R-:W-:Y:S02]  /*8a80*/  SHF.L.U64.HI R4, R6, 0x18, RZ ;  /* 0x0000001806047819 */ /* 0x000fe400000102ff */
[----:B------:R-:W-:Y:S02]  /*8a90*/  PRMT R3, R3, 0x7710, RZ ;  /* 0x0000771003037816 */ /* 0x000fe400000000ff */
[----:B---3--:R-:W-:Y:S01]  /*8aa0*/  PRMT R32, R32, 0x8880, RZ ;  /* 0x0000888020207816 */ /* 0x008fe200000000ff */
[----:B------:R-:W0:Y:S01]  /*8ab0*/  F2I.S8.NTZ R46, R46 ;  /* 0x0000002e002e7305 */ /* 0x000e220000202100 */
[----:B------:R-:W-:-:S02]  /*8ac0*/  LOP3.LUT R4, R4, R7, R0, 0xfe, !PT ;  /* 0x0000000704047212 */ /* 0x000fc400078efe00 */
[----:B------:R-:W-:Y:S02]  /*8ad0*/  PRMT R0, R32, 0x7710, RZ ;  /* 0x0000771020007816 */ /* 0x000fe400000000ff */
[----:B------:R-:W-:Y:S02]  /*8ae0*/  LOP3.LUT R3, R3, 0xff, RZ, 0xc0, !PT ;  /* 0x000000ff03037812 */ /* 0x000fe400078ec0ff */
[----:B-1----:R-:W-:Y:S01]  /*8af0*/  PRMT R45, R45, 0x8880, RZ ;  /* 0x000088802d2d7816 */ /* 0x002fe200000000ff */
[----:B------:R1:W3:Y:S01]  /*8b00*/  F2I.S8.NTZ R5, R2 ;  /* 0x0000000200057305 */ /* 0x0002e20000202100 */
[----:B------:R-:W-:Y:S02]  /*8b10*/  PRMT R10, R0, 0x6540, R9 ;  /* 0x00006540000a7816 */ /* 0x000fe40000000009 */
[----:B------:R-:W-:Y:S02]  /*8b20*/  LOP3.LUT R3, R3, 0xffffff00, R4, 0xf8, !PT ;  /* 0xffffff0003037812 */ /* 0x000fe400078ef804 */
[----:B------:R-:W-:-:S02]  /*8b30*/  SHF.L.U32 R7, R8, 0x10, RZ ;  /* 0x0000001008077819 */ /* 0x000fc400000006ff */
[----:B0-----:R-:W-:Y:S02]  /*8b40*/  PRMT R46, R46, 0x8880, RZ ;  /* 0x000088802e2e7816 */ /* 0x001fe400000000ff */
[----:B-1----:R-:W-:Y:S02]  /*8b50*/  PRMT R2, R45, 0x7710, RZ ;  /* 0x000077102d027816 */ /* 0x002fe400000000ff */
[----:B------:R-:W-:Y:S02]  /*8b60*/  PRMT R0, R46, 0x7710, RZ ;  /* 0x000077102e007816 */ /* 0x000fe400000000ff */
[----:B------:R-:W-:Y:S02]  /*8b70*/  PRMT R2, R2, 0x7604, RZ ;  /* 0x0000760402027816 */ /* 0x000fe400000000ff */
[----:B------:R-:W-:Y:S02]  /*8b80*/  PRMT R0, R0, 0x7054, RZ ;  /* 0x0000705400007816 */ /* 0x000fe400000000ff */
[----:B------:R-:W-:-:S02]  /*8b90*/  LOP3.LUT R3, R2, 0xffff00ff, R3, 0xf8, !PT ;  /* 0xffff00ff02037812 */ /* 0x000fc400078ef803 */
[----:B---3--:R-:W-:Y:S02]  /*8ba0*/  PRMT R5, R5, 0x8880, RZ ;  /* 0x0000888005057816 */ /* 0x008fe400000000ff */
[----:B------:R-:W-:Y:S02]  /*8bb0*/  LOP3.LUT R3, R0, 0xff00ffff, R3, 0xf8, !PT ;  /* 0xff00ffff00037812 */ /* 0x000fe400078ef803 */
[----:B------:R-:W-:Y:S02]  /*8bc0*/  LOP3.LUT R7, R7, 0xff00ffff, R10, 0xf8, !PT ;  /* 0xff00ffff07077812 */ /* 0x000fe400078ef80a */
[----:B------:R-:W-:Y:S02]  /*8bd0*/  IADD3 R4, P0, R25, UR4, RZ ;  /* 0x0000000419047c10 */ /* 0x000fe4000ff1e0ff */
[----:B------:R-:W-:Y:S02]  /*8be0*/  PRMT R0, R5, 0x7710, RZ ;  /* 0x0000771005007816 */ /* 0x000fe400000000ff */
[----:B------:R-:W-:-:S02]  /*8bf0*/  PRMT R2, R7, 0x4210, R6 ;  /* 0x0000421007027816 */ /* 0x000fc40000000006 */
[----:B------:R-:W-:Y:S02]  /*8c00*/  LEA.HI.X.SX32 R5, R25, UR5, 0x1, P0 ;  /* 0x0000000519057c11 */ /* 0x000fe400080f0eff */
[----:B------:R-:W-:-:S05]  /*8c10*/  PRMT R3, R3, 0x4210, R0 ;  /* 0x0000421003037816 */ /* 0x000fca0000000000 */
[----:B------:R-:W-:Y:S01]  /*8c20*/  STG.E.64 desc[UR36][R4.64], R2 ;  /* 0x0000000204007986 */ /* 0x000fe2000c101b24 */
[----:B------:R-:W-:Y:S05]  /*8c30*/  EXIT ;  /* 0x000000000000794d */ /* 0x000fea0003800000 */
.L_x_317:
[----:B------:R-:W-:Y:S01]  /*8c40*/  IMAD.MOV.U32 R12, RZ, RZ, 0x10 ;  /* 0x00000010ff0c7424 */ /* 0x000fe200078e00ff */
[----:B------:R-:W-:Y:S01]  /*8c50*/  MOV R11, 0x1f ;  /* 0x0000001f000b7802 */ /* 0x000fe20000000f00 */
[----:B------:R-:W-:-:S07]  /*8c60*/  IMAD.MOV.U32 R15, RZ, RZ, -0x1 ;  /* 0xffffffffff0f7424 */ /* 0x000fce00078e00ff */
[----:B-1----:R-:W-:Y:S05]  /*8c70*/  WARPSYNC.COLLECTIVE R15, `(.L_x_458) ;  /* 0x000000000f087348 */ /* 0x002fea0003c00000 */
[----:B------:R0:W2:Y:S02]  /*8c80*/  SHFL.BFLY P6, R14, R13, R12, R11 ;  /* 0x0c00000c0d0e7389 */ /* 0x0000a400000c000b */
[----:B012---:R-:W-:Y:S01]  /*8c90*/  ENDCOLLECTIVE ;  /* 0x000000000000791b */ /* 0x007fe20003800000 */
.L_x_458:
[----:B------:R-:W-:Y:S02]  /*8ca0*/  IMAD.MOV.U32 R12, RZ, RZ, 0x8 ;  /* 0x00000008ff0c7424 */ /* 0x000fe400078e00ff */
[----:B------:R-:W-:-:S05]  /*8cb0*/  FADD.FTZ R0, R13, R14 ;  /* 0x0000000e0d007221 */ /* 0x000fca0000010000 */
[----:B------:R-:W-:-:S07]  /*8cc0*/  MOV R13, R0 ;  /* 0x00000000000d7202 */ /* 0x000fce0000000f00 */
[----:B------:R-:W-:Y:S05]  /*8cd0*/  WARPSYNC.COLLECTIVE R15, `(.L_x_459) ;  /* 0x000000000f087348 */ /* 0x000fea0003c00000 */
[----:B------:R0:W1:Y:S02]  /*8ce0*/  SHFL.BFLY P6, R14, R13, R12, R11 ;  /* 0x0c00000c0d0e7389 */ /* 0x00006400000c000b */
[----:B01----:R-:W-:Y:S01]  /*8cf0*/  ENDCOLLECTIVE ;  /* 0x000000000000791b */ /* 0x003fe20003800000 */
.L_x_459:
[----:B------:R-:W-:Y:S02]  /*8d00*/  IMAD.MOV.U32 R12, RZ, RZ, 0x4 ;  /* 0x00000004ff0c7424 */ /* 0x000fe400078e00ff */
[----:B------:R-:W-:-:S05]  /*8d10*/  FADD.FTZ R3, R0, R14 ;  /* 0x0000000e00037221 */ /* 0x000fca0000010000 */
[----:B------:R-:W-:-:S07]  /*8d20*/  MOV R13, R3 ;  /* 0x00000003000d7202 */ /* 0x000fce0000000f00 */
[----:B------:R-:W-:Y:S05]  /*8d30*/  WARPSYNC.COLLECTIVE R15, `(.L_x_460) ;  /* 0x000000000f087348 */ /* 0x000fea0003c00000 */
[----:B------:R0:W1:Y:S02]  /*8d40*/  SHFL.BFLY P6, R14, R13, R12, R11 ;  /* 0x0c00000c0d0e7389 */ /* 0x00006400000c000b */
[----:B01----:R-:W-:Y:S01]  /*8d50*/  ENDCOLLECTIVE ;  /* 0x000000000000791b */ /* 0x003fe20003800000 */
.L_x_460:
[----:B------:R-:W-:Y:S02]  /*8d60*/  IMAD.MOV.U32 R12, RZ, RZ, 0x2 ;  /* 0x00000002ff0c7424 */ /* 0x000fe400078e00ff */
[----:B------:R-:W-:-:S05]  /*8d70*/  FADD.FTZ R4, R3, R14 ;  /* 0x0000000e03047221 */ /* 0x000fca0000010000 */
[----:B------:R-:W-:-:S07]  /*8d80*/  MOV R13, R4 ;  /* 0x00000004000d7202 */ /* 0x000fce0000000f00 */
[----:B------:R-:W-:Y:S05]  /*8d90*/  WARPSYNC.COLLECTIVE R15, `(.L_x_461) ;  /* 0x000000000f087348 */ /* 0x000fea0003c00000 */
[----:B------:R0:W1:Y:S02]  /*8da0*/  SHFL.BFLY P6, R14, R13, R12, R11 ;  /* 0x0c00000c0d0e7389 */ /* 0x00006400000c000b */
[----:B01----:R-:W-:Y:S01]  /*8db0*/  ENDCOLLECTIVE ;  /* 0x000000000000791b */ /* 0x003fe20003800000 */
.L_x_461:
[----:B------:R-:W-:Y:S02]  /*8dc0*/  IMAD.MOV.U32 R12, RZ, RZ, 0x1 ;  /* 0x00000001ff0c7424 */ /* 0x000fe400078e00ff */
[----:B------:R-:W-:-:S05]  /*8dd0*/  FADD.FTZ R5, R4, R14 ;  /* 0x0000000e04057221 */ /* 0x000fca0000010000 */
[----:B------:R-:W-:-:S07]  /*8de0*/  MOV R13, R5 ;  /* 0x00000005000d7202 */ /* 0x000fce0000000f00 */
[----:B------:R-:W-:Y:S05]  /*8df0*/  WARPSYNC.COLLECTIVE R15, `(.L_x_462) ;  /* 0x000000000f087348 */ /* 0x000fea0003c00000 */
[----:B------:R0:W1:Y:S02]  /*8e00*/  SHFL.BFLY P6, R14, R13, R12, R11 ;  /* 0x0c00000c0d0e7389 */ /* 0x00006400000c000b */
[----:B01----:R-:W-:Y:S01]  /*8e10*/  ENDCOLLECTIVE ;  /* 0x000000000000791b */ /* 0x003fe20003800000 */
.L_x_462:
[----:B------:R-:W-:Y:S05]  /*8e20*/  BRA `(.L_x_463) ;  /* 0xffffff9000b07947 */ /* 0x000fea000383ffff */
.L_x_386:
[----:B------:R-:W-:Y:S01]  /*8e30*/  BSSY B1, `(.L_x_464) ;  /* 0x0000007000017945 */ /* 0x000fe20003800000 */
[----:B------:R-:W-:Y:S01]  /*8e40*/  MOV R12, 0x2 ;  /* 0x00000002000c7802 */ /* 0x000fe20000000f00 */
[----:B------:R-:W-:Y:S01]  /*8e50*/  IMAD.MOV.U32 R11, RZ, RZ, 0x1f ;  /* 0x0000001fff0b7424 */ /* 0x000fe200078e00ff */
[----:B-123--:R-:W-:-:S07]  /*8e60*/  MOV R15, 0xffffffff ;  /* 0xffffffff000f7802 */ /* 0x00efce0000000f00 */
[----:B----4-:R-:W-:Y:S05]  /*8e70*/  WARPSYNC.COLLECTIVE R15, `(.L_x_465) ;  /* 0x000000000f087348 */ /* 0x010fea0003c00000 */
[----:B------:R0:W1:Y:S02]  /*8e80*/  SHFL.BFLY P6, R14, R13, R12, R11 ;  /* 0x0c00000c0d0e7389 */ /* 0x00006400000c000b */
[----:B01--4-:R-:W-:Y:S01]  /*8e90*/  ENDCOLLECTIVE ;  /* 0x000000000000791b */ /* 0x013fe20003800000 */
.L_x_465:
[----:B------:R-:W-:Y:S05]  /*8ea0*/  BSYNC B1 ;  /* 0x0000000000017941 */ /* 0x000fea0003800000 */
.L_x_464:
[----:B------:R-:W-:Y:S01]  /*8eb0*/  HFMA2.MMA R11, -RZ, RZ, 0, 1.847743988037109375e-06 ;  /* 0x0000001fff0b7435 */ /* 0x000fe200000001ff */
[----:B------:R-:W-:Y:S01]  /*8ec0*/  FADD.FTZ R13, R13, R14 ;  /* 0x0000000e0d0d7221 */ /* 0x000fe20000010000 */
[----:B------:R-:W-:Y:S02]  /*8ed0*/  IMAD.MOV.U32 R12, RZ, RZ, 0x1 ;  /* 0x00000001ff0c7424 */ /* 0x000fe400078e00ff */
[----:B------:R-:W-:-:S07]  /*8ee0*/  IMAD.MOV.U32 R15, RZ, RZ, -0x1 ;  /* 0xffffffffff0f7424 */ /* 0x000fce00078e00ff */
[----:B------:R-:W-:Y:S05]  /*8ef0*/  WARPSYNC.COLLECTIVE R15, `(.L_x_466) ;  /* 0x000000000f087348 */ /* 0x000fea0003c00000 */
[----:B------:R0:W1:Y:S02]  /*8f00*/  SHFL.BFLY P6, R14, R13, R12, R11 ;  /* 0x0c00000c0d0e7389 */ /* 0x00006400000c000b */
[----:B01----:R-:W-:Y:S01]  /*8f10*/  ENDCOLLECTIVE ;  /* 0x000000000000791b */ /* 0x003fe20003800000 */
.L_x_466:
[----:B------:R-:W-:Y:S05]  /*8f20*/  BRA `(.L_x_467) ;  /* 0xffffffbc00687947 */ /* 0x000fea000383ffff */
.L_x_390:
[----:B------:R-:W-:Y:S01]  /*8f30*/  HFMA2.MMA R11, -RZ, RZ, 0, 1.847743988037109375e-06 ;  /* 0x0000001fff0b7435 */ /* 0x000fe200000001ff */
[----:B------:R-:W-:Y:S01]  /*8f40*/  BSSY B0, `(.L_x_468) ;  /* 0x0000007000007945 */ /* 0x000fe20003800000 */
[----:B0-----:R-:W-:Y:S01]  /*8f50*/  MOV R13, R74 ;  /* 0x0000004a000d7202 */ /* 0x001fe20000000f00 */
[----:B--2---:R-:W-:Y:S02]  /*8f60*/  IMAD.MOV.U32 R12, RZ, RZ, 0x10 ;  /* 0x00000010ff0c7424 */ /* 0x004fe400078e00ff */
[----:B------:R-:W-:-:S07]  /*8f70*/  IMAD.MOV.U32 R15, RZ, RZ, -0x1 ;  /* 0xffffffffff0f7424 */ /* 0x000fce00078e00ff */
[----:B----4-:R-:W-:Y:S05]  /*8f80*/  WARPSYNC.COLLECTIVE R15, `(.L_x_469) ;  /* 0x000000000f087348 */ /* 0x010fea0003c00000 */
[----:B------:R0:W1:Y:S02]  /*8f90*/  SHFL.BFLY P6, R14, R13, R12, R11 ;  /* 0x0c00000c0d0e7389 */ /* 0x00006400000c000b */
[----:B01--4-:R-:W-:Y:S01]  /*8fa0*/  ENDCOLLECTIVE ;  /* 0x000000000000791b */ /* 0x013fe20003800000 */
.L_x_469:
[----:B------:R-:W-:Y:S05]  /*8fb0*/  BSYNC B0 ;  /* 0x0000000000007941 */ /* 0x000fea0003800000 */
.L_x_468:
[----:B------:R-:W-:Y:S01]  /*8fc0*/  FMNMX.FTZ R13, R14, R74, !PT ;  /* 0x0000004a0e0d7209 */ /* 0x000fe20007810000 */
[----:B------:R-:W-:Y:S01]  /*8fd0*/  IMAD.MOV.U32 R11, RZ, RZ, 0x1f ;  /* 0x0000001fff0b7424 */ /* 0x000fe200078e00ff */
[----:B------:R-:W-:Y:S02]  /*8fe0*/  MOV R12, 0x8 ;  /* 0x00000008000c7802 */ /* 0x000fe40000000f00 */
[----:B------:R-:W-:-:S07]  /*8ff0*/  MOV R15, 0xffffffff ;  /* 0xffffffff000f7802 */ /* 0x000fce0000000f00 */
[----:B------:R-:W-:Y:S05]  /*9000*/  WARPSYNC.COLLECTIVE R15, `(.L_x_470) ;  /* 0x000000000f087348 */ /* 0x000fea0003c00000 */
[----:B------:R0:W1:Y:S02]  /*9010*/  SHFL.BFLY P6, R14, R13, R12, R11 ;  /* 0x0c00000c0d0e7389 */ /* 0x00006400000c000b */
[----:B01----:R-:W-:Y:S01]  /*9020*/  ENDCOLLECTIVE ;  /* 0x000000000000791b */ /* 0x003fe20003800000 */
.L_x_470:
[----:B------:R-:W-:Y:S01]  /*9030*/  HFMA2.MMA R12, -RZ, RZ, 0, 2.384185791015625e-07 ;  /* 0x00000004ff0c7435 */ /* 0x000fe200000001ff */
[----:B------:R-:W-:-:S05]  /*9040*/  FMNMX.FTZ R0, R13, R14, !PT ;  /* 0x0000000e0d007209 */ /* 0x000fca0007810000 */
[----:B------:R-:W-:-:S07]  /*9050*/  IMAD.MOV.U32 R13, RZ, RZ, R0 ;  /* 0x000000ffff0d7224 */ /* 0x000fce00078e0000 */
[----:B------:R-:W-:Y:S05]  /*9060*/  WARPSYNC.COLLECTIVE R15, `(.L_x_471) ;  /* 0x000000000f087348 */ /* 0x000fea0003c00000 */
[----:B------:R0:W1:Y:S02]  /*9070*/  SHFL.BFLY P6, R14, R13, R12, R11 ;  /* 0x0c00000c0d0e7389 */ /* 0x00006400000c000b */
[----:B01----:R-:W-:Y:S01]  /*9080*/  ENDCOLLECTIVE ;  /* 0x000000000000791b */ /* 0x003fe20003800000 */
.L_x_471:
[----:B------:R-:W-:Y:S05]  /*9090*/  BRA `(.L_x_472) ;  /* 0xffffffbc00c87947 */ /* 0x000fea000383ffff */
.L_x_473:
        /* <DEDUP_REMOVED lines=14> */
.L_x_3321:


//--------------------- .text._ZN4mmha33masked_multihead_attention_kernelItLi96ELi128ELi1ELi16ELi256ELb1ELb0EEEv26Multihead_attention_paramsIT_XT5_EE --------------------------
	.section	.text._ZN4mmha33masked_multihead_attention_kernelItLi96ELi128ELi1ELi16ELi256ELb1ELb0EEEv26Multihead_attention_paramsIT_XT5_EE,"ax",@progbits
	.align	128
        .global         _ZN4mmha33masked_multihead_attention_kernelItLi96ELi128ELi1ELi16ELi256ELb1ELb0EEEv26Multihead_attention_paramsIT_XT5_EE
        .type           _ZN4mmha33masked_multihead_attention_kernelItLi96ELi128ELi1ELi16ELi256ELb1ELb0EEEv26Multihead_attention_paramsIT_XT5_EE,@function
        .size           _ZN4mmha33masked_multihead_attention_kernelItLi96ELi128ELi1ELi16ELi256ELb1ELb0EEEv26Multihead_attention_paramsIT_XT5_EE,(.L_x_3322 - _ZN4mmha33masked_multihead_attention_kernelItLi96ELi128ELi1ELi16ELi256ELb1ELb0EEEv26Multihead_attention_paramsIT_XT5_EE)
        .other          _ZN4mmha33masked_multihead_attention_kernelItLi96ELi128ELi1ELi16ELi256ELb1ELb0EEEv26Multihead_attention_paramsIT_XT5_EE,@"STO_CUDA_ENTRY STV_DEFAULT"
_ZN4mmha33masked_multihead_attention_kernelItLi96ELi128ELi1ELi16ELi256ELb1ELb0EEEv26Multihead_attention_paramsIT_XT5_EE:
.text._ZN4mmha33masked_multihead_attention_kernelItLi96ELi128ELi1ELi16ELi256ELb1ELb0EEEv26Multihead_attention_paramsIT_XT5_EE:
        /* <DEDUP_REMOVED lines=12> */
.L_x_474:
        /* <DEDUP_REMOVED lines=24> */
[----:B--2---:R-:W-:Y:S01]  /*0240*/  HFMA2.MMA R4, -RZ, RZ, 0, 0 ;  /* 0x00000000ff047435 */ /* 0x004fe200000001ff */
[----:B---3--:R-:W-:-:S04]  /*0250*/  IMAD.MOV R3, RZ, RZ, -R5 ;  /* 0x000000ffff037224 */ /* 0x008fc800078e0a05 */
[----:B------:R-:W-:-:S05]  /*0260*/  IMAD R3, R3, R6, RZ ;  /* 0x0000000603037224 */ /* 0x000fca00078e02ff */
[----:B------:R-:W-:-:S04]  /*0270*/  IMAD.HI.U32 R5, R5, R3, R4 ;  /* 0x0000000305057227 */ /* 0x000fc800078e0004 */
[----:B------:R-:W-:-:S04]  /*0280*/  IMAD.MOV.U32 R3, RZ, RZ, R7 ;  /* 0x000000ffff037224 */ /* 0x000fc800078e0007 */
        /* <DEDUP_REMOVED lines=58> */
.L_x_476:
[----:B------:R-:W-:Y:S05]  /*0630*/  BSYNC B0 ;  /* 0x0000000000007941 */ /* 0x000fea0003800000 */
.L_x_475:
[----:B------:R-:W1:Y:S01]  /*0640*/  LDC R25, c[0x0][0x284] ;  /* 0x0000a100ff197b82 */ /* 0x000e620000000800 */
[C---:B------:R-:W-:Y:S01]  /*0650*/  ISETP.LT.AND P2, PT, R84.reuse, 0x20, P3 ;  /* 0x000000205400780c */ /* 0x040fe20001f41270 */
[----:B-----5:R-:W-:Y:S01]  /*0660*/  VIADD R22, R17, 0xffffffff ;  /* 0xffffffff11167836 */ /* 0x020fe20000000000 */
[----:B------:R-:W-:Y:S01]  /*0670*/  LEA.HI R0, R84, R84, RZ, 0x1 ;  /* 0x0000005454007211 */ /* 0x000fe200078f08ff */
[----:B------:R-:W-:Y:S01]  /*0680*/  ULDC.64 UR6, c[0x0][0x220] ;  /* 0x0000880000067ab9 */ /* 0x000fe20000000a00 */
[----:B------:R-:W-:Y:S01]  /*0690*/  ISETP.NE.U32.AND P3, PT, R12, RZ, PT ;  /* 0x000000ff0c00720c */ /* 0x000fe20003f65070 */
[----:B------:R-:W-:Y:S01]  /*06a0*/  IMAD.MOV.U32 R23, RZ, RZ, RZ ;  /* 0x000000ffff177224 */ /* 0x000fe200078e00ff */
[C---:B------:R-:W-:Y:S01]  /*06b0*/  LOP3.LUT R7, R0.reuse, 0x3ffffffe, RZ, 0xc0, !PT ;  /* 0x3ffffffe00077812 */ /* 0x040fe200078ec0ff */
[----:B0-----:R-:W0:Y:S01]  /*06c0*/  @!P0 LDC.64 R4, c[0x0][0x248] ;  /* 0x00009200ff048b82 */ /* 0x001e220000000a00 */
[----:B------:R-:W-:Y:S01]  /*06d0*/  IMAD.SHL.U32 R0, R0, 0x4, RZ ;  /* 0x0000000400007824 */ /* 0x000fe200078e00ff */
[----:B------:R-:W-:-:S02]  /*06e0*/  ISETP.NE.AND.EX P3, PT, R13, RZ, PT, P3 ;  /* 0x000000ff0d00720c */ /* 0x000fc40003f65330 */
[----:B------:R-:W-:Y:S02]  /*06f0*/  CS2R R28, SRZ ;  /* 0x00000000001c7805 */ /* 0x000fe4000001ff00 */
[----:B------:R-:W-:Y:S02]  /*0700*/  IADD3 R7, -R7, R84, RZ ;  /* 0x0000005407077210 */ /* 0x000fe40007ffe1ff */
[----:B------:R-:W-:Y:S02]  /*0710*/  CS2R R20, SRZ ;  /* 0x0000000000147805 */ /* 0x000fe4000001ff00 */
[----:B------:R-:W-:Y:S01]  /*0720*/  LOP3.LUT R35, R0, 0xfffffff8, RZ, 0xc0, !PT ;  /* 0xfffffff800237812 */ /* 0x000fe200078ec0ff */
[----:B------:R-:W2:Y:S01]  /*0730*/  @P2 LDC.64 R8, c[0x0][0x2e0] ;  /* 0x0000b800ff082b82 */ /* 0x000ea20000000a00 */
[----:B------:R-:W-:-:S03]  /*0740*/  SHF.L.U32 R37, R7, 0x2, RZ ;  /* 0x0000000207257819 */ /* 0x000fc600000006ff */
[----:B------:R-:W-:Y:S01]  /*0750*/  IMAD.IADD R35, R218, 0x1, R35 ;  /* 0x00000001da237824 */ /* 0x000fe200078e0223 */
[----:B------:R-:W-:Y:S02]  /*0760*/  SHF.R.S32.HI R15, RZ, 0x1f, R2 ;  /* 0x0000001fff0f7819 */ /* 0x000fe40000011402 */
[----:B------:R-:W-:Y:S02]  /*0770*/  @!P0 LEA R0, R22, R37, 0x3 ;  /* 0x0000002516008211 */ /* 0x000fe400078e18ff */
[----:B------:R-:W-:Y:S02]  /*0780*/  @P3 LEA R10, P4, R2, R12, 0x2 ;  /* 0x0000000c020a3211 */ /* 0x000fe400078810ff */
[----:B------:R-:W-:Y:S01]  /*0790*/  ISETP.EQ.U32.AND P1, PT, RZ, UR6, PT ;  /* 0x00000006ff007c0c */ /* 0x000fe2000bf22070 */
[----:B-1----:R-:W-:-:S03]  /*07a0*/  @!P0 IMAD R11, R35, R25, R0 ;  /* 0x00000019230b8224 */ /* 0x002fc600078e0200 */
[----:B------:R-:W-:Y:S01]  /*07b0*/  ISETP.EQ.OR.EX P1, PT, RZ, UR7, P0, P1 ;  /* 0x00000007ff007c0c */ /* 0x000fe20008722710 */
[----:B0-----:R-:W-:Y:S01]  /*07c0*/  @!P0 IMAD.WIDE R4, R11, 0x2, R4 ;  /* 0x000000020b048825 */ /* 0x001fe200078e0204 */
[----:B------:R-:W-:Y:S02]  /*07d0*/  @P3 LEA.HI.X R11, R2, R13, R15, 0x2, P4 ;  /* 0x0000000d020b3211 */ /* 0x000fe400020f140f */
[----:B------:R-:W-:Y:S01]  /*07e0*/  IADD3 R15, R3, R14, RZ ;  /* 0x0000000e030f7210 */ /* 0x000fe20007ffe0ff */
[----:B------:R-:W-:Y:S01]  /*07f0*/  @P2 IMAD R13, R16, UR5, R19 ;  /* 0x00000005100d2c24 */ /* 0x000fe2000f8e0213 */
[----:B------:R-:W5:Y:S03]  /*0800*/  @!P0 LDG.E.64 R28, desc[UR36][R4.64] ;  /* 0x00000024041c8981 */ /* 0x000f66000c1e1b00 */
[----:B------:R-:W-:Y:S01]  /*0810*/  @P2 IMAD R13, R13, 0x60, R14 ;  /* 0x000000600d0d2824 */ /* 0x000fe200078e020e */
[----:B------:R-:W5:Y:S03]  /*0820*/  @P3 LDG.E R23, desc[UR36][R10.64] ;  /* 0x000000240a173981 */ /* 0x000f66000c1e1900 */
[----:B------:R-:W0:Y:S01]  /*0830*/  @!P1 LDC.64 R6, c[0x0][0x220] ;  /* 0x00008800ff069b82 */ /* 0x000e220000000a00 */
        /* <DEDUP_REMOVED lines=24> */
[----:B------:R-:W-:Y:S01]  /*09c0*/  VIADD R0, R25, 0x4 ;  /* 0x0000000419007836 */ /* 0x000fe20000000000 */
[----:B------:R-:W-:-:S09]  /*09d0*/  CS2R R30, SRZ ;  /* 0x00000000001e7805 */ /* 0x000fd2000001ff00 */
[----:B------:R-:W-:Y:S02]  /*09e0*/  @!P3 IADD3 R24, R24, -R3, RZ ;  /* 0x800000031818b210 */ /* 0x000fe40007ffe0ff */
[----:B------:R-:W-:Y:S02]  /*09f0*/  SHF.R.S32.HI R3, RZ, 0x1f, R0 ;  /* 0x0000001fff037819 */ /* 0x000fe40000011400 */
        /* <DEDUP_REMOVED lines=14> */
.L_x_478:
[----:B------:R-:W-:Y:S05]  /*0ae0*/  BSYNC B0 ;  /* 0x0000000000007941 */ /* 0x000fea0003800000 */
.L_x_477:
        /* <DEDUP_REMOVED lines=69> */
.L_x_481:
        /* <DEDUP_REMOVED lines=9> */
.L_x_482:
        /* <DEDUP_REMOVED lines=61> */
.L_x_486:
        /* <DEDUP_REMOVED lines=62> */
.L_x_489:
[----:B------:R-:W-:Y:S05]  /*1780*/  BSYNC B2 ;  /* 0x0000000000027941 */ /* 0x000fea0003800000 */
.L_x_488:
[C-C-:B------:R-:W-:Y:S02]  /*1790*/  PRMT R0, R28.reuse, 0x5410, R29.reuse ;  /* 0x000054101c007816 */ /* 0x140fe4000000001d */
[----:B------:R-:W-:-:S03]  /*17a0*/  PRMT R3, R28, 0x7632, R29 ;  /* 0x000076321c037816 */ /* 0x000fc6000000001d */
[----:B------:R0:W-:Y:S04]  /*17b0*/  STS [R21], R0 ;  /* 0x0000000015007388 */ /* 0x0001e80000000800 */
[----:B------:R0:W-:Y:S02]  /*17c0*/  STS [R12], R3 ;  /* 0x000000030c007388 */ /* 0x0001e40000000800 */
.L_x_487:
[----:B------:R-:W-:Y:S05]  /*17d0*/  BSYNC B1 ;  /* 0x0000000000017941 */ /* 0x000fea0003800000 */
.L_x_485:
[C-C-:B0-----:R-:W-:Y:S02]  /*17e0*/  PRMT R0, R32.reuse, 0x5410, R33.reuse ;  /* 0x0000541020007816 */ /* 0x141fe40000000021 */
[----:B------:R-:W-:-:S03]  /*17f0*/  PRMT R3, R32, 0x7632, R33 ;  /* 0x0000763220037816 */ /* 0x000fc60000000021 */
[----:B------:R1:W-:Y:S04]  /*1800*/  STS [R15], R0 ;  /* 0x000000000f007388 */ /* 0x0003e80000000800 */
[----:B------:R1:W-:Y:S02]  /*1810*/  STS [R20], R3 ;  /* 0x0000000314007388 */ /* 0x0003e40000000800 */
.L_x_484:
[----:B------:R-:W-:Y:S05]  /*1820*/  BSYNC B0 ;  /* 0x0000000000007941 */ /* 0x000fea0003800000 */
.L_x_483:
[----:B------:R-:W-:Y:S06]  /*1830*/  BAR.SYNC.DEFER_BLOCKING 0x0 ;  /* 0x0000000000007b1d */ /* 0x000fec0000010000 */
[----:B------:R-:W-:Y:S04]  /*1840*/  BSSY B0, `(.L_x_490) ;  /* 0x0000005000007945 */ /* 0x000fe80003800000 */
[----:B------:R-:W-:Y:S05]  /*1850*/  @!P6 BRA `(.L_x_491) ;  /* 0x00000000000ce947 */ /* 0x000fea0003800000 */
[----:B------:R-:W-:Y:S01]  /*1860*/  ISETP.NE.AND P0, PT, R34, RZ, PT ;  /* 0x000000ff2200720c */ /* 0x000fe20003f05270 */
[----:B0-----:R2:W3:-:S12]  /*1870*/  LDS.64 R32, [R13] ;  /* 0x000000000d207984 */ /* 0x0014d80000000a00 */
[----:B------:R2:W4:Y:S02]  /*1880*/  @!P0 LDS.64 R28, [R14] ;  /* 0x000000000e1c8984 */ /* 0x0005240000000a00 */
.L_x_491:
[----:B------:R-:W-:Y:S05]  /*1890*/  BSYNC B0 ;  /* 0x0000000000007941 */ /* 0x000fea0003800000 */
.L_x_490:
[----:B------:R-:W-:Y:S06]  /*18a0*/  BAR.SYNC.DEFER_BLOCKING 0x0 ;  /* 0x0000000000007b1d */ /* 0x000fec0000010000 */
[----:B------:R-:W-:Y:S05]  /*18b0*/  BRA `(.L_x_480) ;  /* 0x0000000400707947 */ /* 0x000fea0003800000 */
.L_x_479:
        /* <DEDUP_REMOVED lines=41> */
.L_x_492:
        /* <DEDUP_REMOVED lines=50> */
.L_x_493:
[----:B------:R-:W-:Y:S05]  /*1e70*/  BSYNC B0 ;  /* 0x0000000000007941 */ /* 0x000fea0003800000 */
.L_x_480:
        /* <DEDUP_REMOVED lines=39> */
.L_x_616:
[----:B-1----:R-:W-:-:S07]  /*20f0*/  FADD.FTZ R14, R5, R14 ;  /* 0x0000000e050e7221 */ /* 0x002fce0000010000 */
.L_x_495:
[----:B------:R-:W-:Y:S05]  /*2100*/  BSYNC B0 ;  /* 0x0000000000007941 */ /* 0x000fea0003800000 */
.L_x_494:
        /* <DEDUP_REMOVED lines=22> */
.L_x_497:
[----:B------:R-:W-:Y:S05]  /*2270*/  WARPSYNC.ALL ;  /* 0x0000000000007948 */ /* 0x000fea0003800000 */
[----:B------:R-:W5:Y:S08]  /*2280*/  S2UR UR5, SR_CgaCtaId ;  /* 0x00000000000579c3 */ /* 0x000f700000008800 */
[----:B------:R-:W-:Y:S01]  /*2290*/  BAR.SYNC.DEFER_BLOCKING 0x0 ;  /* 0x0000000000007b1d */ /* 0x000fe20000010000 */
[--C-:B-1----:R-:W-:Y:S01]  /*22a0*/  IADD3 R0, R22, 0x1f, -R215.reuse ;  /* 0x0000001f16007810 */ /* 0x102fe20007ffe8d7 */
[----:B------:R-:W-:-:S03]  /*22b0*/  IMAD.IADD R214, R84, 0x1, R215 ;  /* 0x0000000154d67824 */ /* 0x000fc600078e02d7 */
[----:B------:R-:W-:Y:S01]  /*22c0*/  SHF.R.S32.HI R3, RZ, 0x1f, R0 ;  /* 0x0000001fff037819 */ /* 0x000fe20000011400 */
[----:B------:R-:W-:-:S03]  /*22d0*/  UMOV UR4, 0x400 ;  /* 0x0000040000047882 */ /* 0x000fc60000000000 */
        /* <DEDUP_REMOVED lines=44> */
.L_x_498:
[----:B------:R-:W-:Y:S01]  /*25a0*/  ULDC UR8, c[0x0][0x2a0] ;  /* 0x0000a80000087ab9 */ /* 0x000fe20000000800 */
[----:B------:R-:W-:Y:S01]  /*25b0*/  ULDC.64 UR6, c[0x0][0x2b0] ;  /* 0x0000ac0000067ab9 */ /* 0x000fe20000000a00 */
[----:B------:R-:W-:Y:S01]  /*25c0*/  ULDC.64 UR10, c[0x0][0x2c8] ;  /* 0x0000b200000a7ab9 */ /* 0x000fe20000000a00 */
[----:B------:R-:W-:Y:S01]  /*25d0*/  BSSY B0, `(.L_x_499) ;  /* 0x00002be000007945 */ /* 0x000fe20003800000 */
[----:B------:R-:W-:-:S03]  /*25e0*/  IMAD R212, R212, 0x60, RZ ;  /* 0x00000060d4d47824 */ /* 0x000fc600078e02ff */
[----:B------:R-:W-:Y:S05]  /*25f0*/  @P0 BRA `(.L_x_500) ;  /* 0x0000002800ec0947 */ /* 0x000fea0003800000 */
[-C--:B------:R-:W-:Y:S01]  /*2600*/  IABS R0, R149.reuse ;  /* 0x0000009500007213 */ /* 0x080fe20000000000 */
[----:B------:R-:W1:Y:S01]  /*2610*/  LDC R217, c[0x0][0x2c0] ;  /* 0x0000b000ffd97b82 */ /* 0x000e620000000800 */
[-C--:B------:R-:W-:Y:S01]  /*2620*/  IMAD R218, R218, R149.reuse, RZ ;  /* 0x00000095dada7224 */ /* 0x080fe200078e02ff */
[----:B------:R-:W-:Y:S01]  /*2630*/  ULDC UR4, c[0x0][0x298] ;  /* 0x0000a60000047ab9 */ /* 0x000fe20000000800 */
[----:B------:R-:W3:Y:S01]  /*2640*/  I2F.RP R6, R0 ;  /* 0x0000000000067306 */ /* 0x000ee20000209400 */
[----:B------:R-:W-:Y:S02]  /*2650*/  IMAD R21, R212, R149, RZ ;  /* 0x00000095d4157224 */ /* 0x000fe400078e02ff */
[----:B------:R-:W-:Y:S01]  /*2660*/  IMAD R216, R149, 0x60, RZ ;  /* 0x0000006095d87824 */ /* 0x000fe200078e02ff */
[----:B------:R-:W-:Y:S02]  /*2670*/  SHF.R.S32.HI R213, RZ, 0x1f, R218 ;  /* 0x0000001fffd57819 */ /* 0x000fe400000114da */
[----:B------:R-:W-:-:S02]  /*2680*/  SHF.R.S32.HI R20, RZ, 0x1f, R21 ;  /* 0x0000001fff147819 */ /* 0x000fc40000011415 */
        /* <DEDUP_REMOVED lines=8> */
.L_x_535:
[----:B0-----:R-:W0:Y:S01]  /*2710*/  LDC R223, c[0x0][0x284] ;  /* 0x0000a100ffdf7b82 */ /* 0x001e220000000800 */
[----:B------:R-:W-:-:S04]  /*2720*/  ISETP.NE.U32.AND P0, PT, RZ, UR6, PT ;  /* 0x00000006ff007c0c */ /* 0x000fc8000bf05070 */
[----:B------:R-:W-:Y:S02]  /*2730*/  ISETP.NE.AND.EX P0, PT, RZ, UR7, PT, P0 ;  /* 0x00000007ff007c0c */ /* 0x000fe4000bf05300 */
[----:B------:R-:W-:Y:S01]  /*2740*/  IABS R222, R214 ;  /* 0x000000d600de7213 */ /* 0x000fe20000000000 */
[----:B-1----:R-:W1:Y:S10]  /*2750*/  LDC.64 R226, c[0x0][0x2e0] ;  /* 0x0000b800ffe27b82 */ /* 0x002e740000000a00 */
[----:B------:R-:W-:Y:S01]  /*2760*/  @P0 SHF.R.S32.HI R210, RZ, 0x1f, R214 ;  /* 0x0000001fffd20819 */ /* 0x000fe200000114d6 */
[----:B0-----:R-:W-:-:S05]  /*2770*/  @P0 IMAD R209, R2, R223, RZ ;  /* 0x000000df02d10224 */ /* 0x001fca00078e02ff */
[--C-:B------:R-:W-:Y:S02]  /*2780*/  @P0 SHF.R.S32.HI R211, RZ, 0x1f, R209.reuse ;  /* 0x0000001fffd30819 */ /* 0x100fe400000114d1 */
[----:B------:R-:W-:-:S04]  /*2790*/  @P0 IADD3 R208, P1, P3, R214, UR6, R209 ;  /* 0x00000006d6d00c10 */ /* 0x000fc8000fb3e0d1 */
[----:B------:R-:W-:-:S05]  /*27a0*/  @P0 IADD3.X R209, R210, UR7, R211, P1, P3 ;  /* 0x00000007d2d10c10 */ /* 0x000fca0008fe64d3 */
[----:B---3--:R0:W3:Y:S01]  /*27b0*/  @P0 LDG.E.U8 R208, desc[UR36][R208.64] ;  /* 0x00000024d0d00981 */ /* 0x0080e2000c1e1100 */
[----:B------:R-:W-:Y:S01]  /*27c0*/  IMAD.HI.U32 R210, R3, R222, RZ ;  /* 0x000000de03d27227 */ /* 0x000fe200078e00ff */
[----:B------:R-:W-:Y:S01]  /*27d0*/  IABS R221, R223 ;  /* 0x000000df00dd7213 */ /* 0x000fe20000000000 */
[----:B------:R-:W-:Y:S01]  /*27e0*/  BSSY B1, `(.L_x_501) ;  /* 0x0000037000017945 */ /* 0x000fe20003800000 */
[----:B------:R-:W-:Y:S01]  /*27f0*/  ISETP.GE.AND P4, PT, R214, RZ, PT ;  /* 0x000000ffd600720c */ /* 0x000fe20003f86270 */
[----:B------:R-:W-:Y:S02]  /*2800*/  IMAD.MOV R211, RZ, RZ, -R210 ;  /* 0x000000ffffd37224 */ /* 0x000fe400078e0ad2 */
[----:B------:R-:W0:Y:S01]  /*2810*/  LDC R210, c[0x0][0x288] ;  /* 0x0000a200ffd27b82 */ /* 0x000e220000000800 */
[----:B----4-:R-:W-:Y:S02]  /*2820*/  IMAD.MOV.U32 R224, RZ, RZ, 0x60 ;  /* 0x00000060ffe07424 */ /* 0x010fe400078e00ff */
[----:B------:R-:W-:-:S05]  /*2830*/  IMAD R222, R221, R211, R222 ;  /* 0x000000d3ddde7224 */ /* 0x000fca00078e02de */
[----:B------:R-:W-:-:S13]  /*2840*/  ISETP.GT.U32.AND P1, PT, R0, R222, PT ;  /* 0x000000de0000720c */ /* 0x000fda0003f24070 */
[----:B------:R-:W-:Y:S02]  /*2850*/  @!P1 IADD3 R222, R222, -R221, RZ ;  /* 0x800000dddede9210 */ /* 0x000fe40007ffe0ff */
[----:B------:R-:W-:Y:S01]  /*2860*/  ISETP.NE.AND P1, PT, R223, RZ, PT ;  /* 0x000000ffdf00720c */ /* 0x000fe20003f25270 */
[----:B0-----:R-:W-:Y:S01]  /*2870*/  IMAD R209, R16, R210, R19 ;  /* 0x000000d210d17224 */ /* 0x001fe200078e0213 */
[----:B------:R-:W-:-:S03]  /*2880*/  ISETP.GT.U32.AND P3, PT, R0, R222, PT ;  /* 0x000000de0000720c */ /* 0x000fc60003f64070 */
[----:B------:R-:W-:-:S04]  /*2890*/  IMAD R209, R209, R224, 0x8 ;  /* 0x00000008d1d17424 */ /* 0x000fc800078e02e0 */
[----:B-1----:R-:W-:-:S06]  /*28a0*/  IMAD.WIDE R226, R209, 0x2, R226 ;  /* 0x00000002d1e27825 */ /* 0x002fcc00078e02e2 */
[----:B------:R-:W-:Y:S02]  /*28b0*/  @!P3 IADD3 R222, R222, -R221, RZ ;  /* 0x800000dddedeb210 */ /* 0x000fe40007ffe0ff */
[----:B------:R-:W-:Y:S02]  /*28c0*/  ISETP.GE.AND P3, PT, R214, R22, PT ;  /* 0x00000016d600720c */ /* 0x000fe40003f66270 */
[----:B------:R-:W-:Y:S02]  /*28d0*/  @!P4 IADD3 R222, -R222, RZ, RZ ;  /* 0x000000ffdedec210 */ /* 0x000fe40007ffe1ff */
[----:B------:R-:W-:-:S05]  /*28e0*/  @!P1 LOP3.LUT R222, RZ, R223, RZ, 0x33, !PT ;  /* 0x000000dfffde9212 */ /* 0x000fca00078e33ff */
[----:B------:R-:W-:Y:S01]  /*28f0*/  IMAD R221, R223, 0xf, R222 ;  /* 0x0000000fdfdd7824 */ /* 0x000fe200078e02de */
[----:B---3--:R-:W-:-:S03]  /*2900*/  ISETP.NE.AND P0, PT, R208, RZ, P0 ;  /* 0x000000ffd000720c */ /* 0x008fc60000705270 */
[----:B-----5:R-:W-:Y:S10]  /*2910*/  @P3 BRA `(.L_x_502) ;  /* 0x00000000008c3947 */ /* 0x020ff40003800000 */
[----:B------:R-:W-:Y:S02]  /*2920*/  SHF.L.U32 R229, R222, 0x3, RZ ;  /* 0x00000003dee57819 */ /* 0x000fe400000006ff */
[----:B------:R-:W-:Y:S02]  /*2930*/  CS2R R150, SRZ ;  /* 0x0000000000967805 */ /* 0x000fe4000001ff00 */
[----:B------:R-:W-:-:S13]  /*2940*/  ISETP.GE.AND P1, PT, R229, R216, PT ;  /* 0x000000d8e500720c */ /* 0x000fda0003f26270 */
[----:B------:R-:W0:Y:S01]  /*2950*/  @!P1 LDC.64 R208, c[0x0][0x248] ;  /* 0x00009200ffd09b82 */ /* 0x000e220000000a00 */
[----:B------:R-:W-:-:S04]  /*2960*/  @!P1 IADD3 R148, P2, R21, R229, RZ ;  /* 0x000000e515949210 */ /* 0x000fc80007f5e0ff */
[----:B------:R-:W-:Y:S02]  /*2970*/  @!P1 LEA.HI.X.SX32 R149, R229, R20, 0x1, P2 ;  /* 0x00000014e5959211 */ /* 0x000fe400010f0eff */
[----:B0-----:R-:W-:-:S04]  /*2980*/  @!P1 LEA R208, P2, R148, R208, 0x1 ;  /* 0x000000d094d09211 */ /* 0x001fc800078408ff */
[----:B------:R-:W-:Y:S02]  /*2990*/  @!P1 LEA.HI.X R209, R148, R209, R149, 0x1, P2 ;  /* 0x000000d194d19211 */ /* 0x000fe400010f0c95 */
[----:B------:R-:W-:-:S06]  /*29a0*/  CS2R R148, SRZ ;  /* 0x0000000000947805 */ /* 0x000fcc000001ff00 */
[----:B------:R0:W5:Y:S01]  /*29b0*/  @!P1 LDG.E.128 R148, desc[UR36][R208.64] ;  /* 0x00000024d0949981 */ /* 0x000162000c1e1d00 */
[----:B------:R-:W-:-:S06]  /*29c0*/  UISETP.NE.AND UP0, UPT, UR5, URZ, UPT ;  /* 0x0000003f0500728c */ /* 0x000fcc000bf05270 */
        /* <DEDUP_REMOVED lines=24> */
.L_x_502:
[----:B------:R-:W-:Y:S05]  /*2b50*/  BSYNC B1 ;  /* 0x0000000000017941 */ /* 0x000fea0003800000 */
.L_x_501:
[----:B------:R-:W-:Y:S04]  /*2b60*/  BSSY B1, `(.L_x_503) ;  /* 0x0000020000017945 */ /* 0x000fe80003800000 */
[----:B------:R-:W-:Y:S05]  /*2b70*/  @P3 BRA `(.L_x_504) ;  /* 0x0000000000783947 */ /* 0x000fea0003800000 */
[----:B------:R-:W-:Y:S01]  /*2b80*/  IMAD.IADD R4, R222, 0x1, R223 ;  /* 0x00000001de047824 */ /* 0x000fe200078e02df */
[----:B--2---:R-:W-:-:S04]  /*2b90*/  CS2R R6, SRZ ;  /* 0x0000000000067805 */ /* 0x004fc8000001ff00 */
[----:B------:R-:W-:-:S04]  /*2ba0*/  SHF.L.U32 R229, R4, 0x3, RZ ;  /* 0x0000000304e57819 */ /* 0x000fc800000006ff */
[----:B------:R-:W-:-:S13]  /*2bb0*/  ISETP.GE.AND P1, PT, R229, R216, PT ;  /* 0x000000d8e500720c */ /* 0x000fda0003f26270 */
[----:B------:R-:W1:Y:S01]  /*2bc0*/  @!P1 LDC.64 R208, c[0x0][0x248] ;  /* 0x00009200ffd09b82 */ /* 0x000e620000000a00 */
[----:B------:R-:W-:-:S04]  /*2bd0*/  @!P1 IADD3 R4, P2, R21, R229, RZ ;  /* 0x000000e515049210 */ /* 0x000fc80007f5e0ff */
[----:B------:R-:W-:Y:S02]  /*2be0*/  @!P1 LEA.HI.X.SX32 R5, R229, R20, 0x1, P2 ;  /* 0x00000014e5059211 */ /* 0x000fe400010f0eff */
        /* <DEDUP_REMOVED lines=23> */
.L_x_504:
[----:B------:R-:W-:Y:S05]  /*2d60*/  BSYNC B1 ;  /* 0x0000000000017941 */ /* 0x000fea0003800000 */
.L_x_503:
[----:B------:R-:W-:Y:S04]  /*2d70*/  BSSY B1, `(.L_x_505) ;  /* 0x0000021000017945 */ /* 0x000fe80003800000 */
[----:B------:R-:W-:Y:S05]  /*2d80*/  @P3 BRA `(.L_x_506) ;  /* 0x00000000007c3947 */ /* 0x000fea0003800000 */
[----:B------:R-:W-:Y:S02]  /*2d90*/  LEA R152, R223, R222, 0x1 ;  /* 0x000000dedf987211 */ /* 0x000fe400078e08ff */
[----:B------:R-:W-:-:S03]  /*2da0*/  CS2R R154, SRZ ;  /* 0x00000000009a7805 */ /* 0x000fc6000001ff00 */
[----:B------:R-:W-:-:S05]  /*2db0*/  IMAD.SHL.U32 R229, R152, 0x8, RZ ;  /* 0x0000000898e57824 */ /* 0x000fca00078e00ff */
[----:B------:R-:W-:-:S13]  /*2dc0*/  ISETP.GE.AND P1, PT, R229, R216, PT ;  /* 0x000000d8e500720c */ /* 0x000fda0003f26270 */
[----:B------:R-:W3:Y:S01]  /*2dd0*/  @!P1 LDC.64 R208, c[0x0][0x248] ;  /* 0x00009200ffd09b82 */ /* 0x000ee20000000a00 */
[----:B------:R-:W-:-:S04]  /*2de0*/  @!P1 IADD3 R152, P2, R21, R229, RZ ;  /* 0x000000e515989210 */ /* 0x000fc80007f5e0ff */
[----:B------:R-:W-:Y:S02]  /*2df0*/  @!P1 LEA.HI.X.SX32 R153, R229, R20, 0x1, P2 ;  /* 0x00000014e5999211 */ /* 0x000fe400010f0eff */
[----:B---3--:R-:W-:-:S04]  /*2e00*/  @!P1 LEA R208, P2, R152, R208, 0x1 ;  /* 0x000000d098d09211 */ /* 0x008fc800078408ff */
[----:B------:R-:W-:Y:S02]  /*2e10*/  @!P1 LEA.HI.X R209, R152, R209, R153, 0x1, P2 ;  /* 0x000000d198d19211 */ /* 0x000fe400010f0c99 */
[----:B------:R-:W-:-:S06]  /*2e20*/  CS2R R152, SRZ ;  /* 0x0000000000987805 */ /* 0x000fcc000001ff00 */
[----:B------:R3:W5:Y:S01]  /*2e30*/  @!P1 LDG.E.128 R152, desc[UR36][R208.64] ;  /* 0x00000024d0989981 */ /* 0x000762000c1e1d00 */
[----:B------:R-:W-:-:S06]  /*2e40*/  UISETP.NE.AND UP0, UPT, UR5, URZ, UPT ;  /* 0x0000003f0500728c */ /* 0x000fcc000bf05270 */
[----:B------:R-:W-:-:S13]  /*2e50*/  PLOP3.LUT P2, PT, PT, PT, UP0, 0x80, 0x0 ;  /* 0x000000000000781c */ /* 0x000fda0003f4f008 */
[----:B---3--:R-:W-:Y:S05]  /*2e60*/  @P2 BRA `(.L_x_506) ;  /* 0x0000000000442947 */ /* 0x008fea0003800000 */
[----:B------:R-:W-:-:S13]  /*2e70*/  LOP3.LUT P5, RZ, R27, 0x1, RZ, 0xc0, !PT ;  /* 0x000000011bff7812 */ /* 0x000fda00078ac0ff */
[----:B------:R-:W3:Y:S01]  /*2e80*/  @P5 LDG.E.128 R208, desc[UR36][R226.64+0x10] ;  /* 0x00001024e2d05981 */ /* 0x000ee2000c1e1d00 */
[----:B------:R-:W-:Y:S01]  /*2e90*/  ISETP.GE.AND P1, PT, R229, R216, PT ;  /* 0x000000d8e500720c */ /* 0x000fe20003f26270 */
[----:B-----5:R-:W-:Y:S01]  /*2ea0*/  HFMA2.MMA R153, R153, 1, 1, R93 ;  /* 0x3c003c0099997835 */ /* 0x020fe2000000005d */
[----:B------:R-:W-:Y:S01]  /*2eb0*/  HADD2 R152, R152, R92 ;  /* 0x0000005c98987230 */ /* 0x000fe20000000000 */
[----:B------:R-:W-:Y:S01]  /*2ec0*/  HFMA2.MMA R155, R155, 1, 1, R95 ;  /* 0x3c003c009b9b7835 */ /* 0x000fe2000000005f */
[----:B------:R-:W-:-:S09]  /*2ed0*/  HADD2 R154, R154, R94 ;  /* 0x0000005e9a9a7230 */ /* 0x000fd20000000000 */
[----:B01----:R-:W0:Y:S01]  /*2ee0*/  @!P1 LDC.64 R224, c[0x0][0x248] ;  /* 0x00009200ffe09b82 */ /* 0x003e220000000a00 */
        /* <DEDUP_REMOVED lines=9> */
.L_x_506:
[----:B------:R-:W-:Y:S05]  /*2f80*/  BSYNC B1 ;  /* 0x0000000000017941 */ /* 0x000fea0003800000 */
.L_x_505:
[----:B------:R-:W-:Y:S04]  /*2f90*/  BSSY B1, `(.L_x_507) ;  /* 0x0000021000017945 */ /* 0x000fe80003800000 */
[----:B------:R-:W-:Y:S05]  /*2fa0*/  @P3 BRA `(.L_x_508) ;  /* 0x00000000007c3947 */ /* 0x000fea0003800000 */
[----:B------:R-:W-:Y:S01]  /*2fb0*/  IMAD R156, R223, 0x3, R222 ;  /* 0x00000003df9c7824 */ /* 0x000fe200078e02de */
[----:B------:R-:W-:-:S04]  /*2fc0*/  CS2R R158, SRZ ;  /* 0x00000000009e7805 */ /* 0x000fc8000001ff00 */
[----:B------:R-:W-:-:S04]  /*2fd0*/  SHF.L.U32 R229, R156, 0x3, RZ ;  /* 0x000000039ce57819 */ /* 0x000fc800000006ff */
[----:B------:R-:W-:-:S13]  /*2fe0*/  ISETP.GE.AND P1, PT, R229, R216, PT ;  /* 0x000000d8e500720c */ /* 0x000fda0003f26270 */
[----:B------:R-:W4:Y:S01]  /*2ff0*/  @!P1 LDC.64 R208, c[0x0][0x248] ;  /* 0x00009200ffd09b82 */ /* 0x000f220000000a00 */
[----:B------:R-:W-:-:S04]  /*3000*/  @!P1 IADD3 R156, P2, R21, R229, RZ ;  /* 0x000000e5159c9210 */ /* 0x000fc80007f5e0ff */
[----:B------:R-:W-:Y:S02]  /*3010*/  @!P1 LEA.HI.X.SX32 R157, R229, R20, 0x1, P2 ;  /* 0x00000014e59d9211 */ /* 0x000fe400010f0eff */
[----:B----4-:R-:W-:-:S04]  /*3020*/  @!P1 LEA R208, P2, R156, R208, 0x1 ;  /* 0x000000d09cd09211 */ /* 0x010fc800078408ff */
[----:B------:R-:W-:Y:S02]  /*3030*/  @!P1 LEA.HI.X R209, R156, R209, R157, 0x1, P2 ;  /* 0x000000d19cd19211 */ /* 0x000fe400010f0c9d */
[----:B------:R-:W-:-:S06]  /*3040*/  CS2R R156, SRZ ;  /* 0x00000000009c7805 */ /* 0x000fcc000001ff00 */
[----:B------:R4:W5:Y:S01]  /*3050*/  @!P1 LDG.E.128 R156, desc[UR36][R208.64] ;  /* 0x00000024d09c9981 */ /* 0x000962000c1e1d00 */
[----:B------:R-:W-:-:S06]  /*3060*/  UISETP.NE.AND UP0, UPT, UR5, URZ, UPT ;  /* 0x0000003f0500728c */ /* 0x000fcc000bf05270 */
        /* <DEDUP_REMOVED lines=9> */
[----:B01-3--:R-:W0:Y:S01]  /*3100*/  @!P1 LDC.64 R224, c[0x0][0x248] ;  /* 0x00009200ffe09b82 */ /* 0x00be220000000a00 */
        /* <DEDUP_REMOVED lines=9> */
.L_x_508:
[----:B------:R-:W-:Y:S05]  /*31a0*/  BSYNC B1 ;  /* 0x0000000000017941 */ /* 0x000fea0003800000 */
.L_x_507:
[----:B------:R-:W-:Y:S04]  /*31b0*/  BSSY B1, `(.L_x_509) ;  /* 0x0000021000017945 */ /* 0x000fe80003800000 */
[----:B------:R-:W-:Y:S05]  /*31c0*/  @P3 BRA `(.L_x_510) ;  /* 0x00000000007c3947 */ /* 0x000fea0003800000 */
[----:B------:R-:W-:Y:S02]  /*31d0*/  LEA R160, R223, R222, 0x2 ;  /* 0x000000dedfa07211 */ /* 0x000fe400078e10ff */
[----:B------:R-:W-:-:S03]  /*31e0*/  CS2R R162, SRZ ;  /* 0x0000000000a27805 */ /* 0x000fc6000001ff00 */
[----:B------:R-:W-:-:S05]  /*31f0*/  IMAD.SHL.U32 R229, R160, 0x8, RZ ;  /* 0x00000008a0e57824 */ /* 0x000fca00078e00ff */
        /* <DEDUP_REMOVED lines=28> */
.L_x_510:
[----:B------:R-:W-:Y:S05]  /*33c0*/  BSYNC B1 ;  /* 0x0000000000017941 */ /* 0x000fea0003800000 */
.L_x_509:
[----:B------:R-:W-:Y:S04]  /*33d0*/  BSSY B1, `(.L_x_511) ;  /* 0x0000021000017945 */ /* 0x000fe80003800000 */
[----:B------:R-:W-:Y:S05]  /*33e0*/  @P3 BRA `(.L_x_512) ;  /* 0x00000000007c3947 */ /* 0x000fea0003800000 */
[----:B------:R-:W-:Y:S01]  /*33f0*/  IMAD R164, R223, 0x5, R222 ;  /* 0x00000005dfa47824 */ /* 0x000fe200078e02de */
[----:B------:R-:W-:-:S04]  /*3400*/  CS2R R166, SRZ ;  /* 0x0000000000a67805 */ /* 0x000fc8000001ff00 */
[----:B------:R-:W-:-:S04]  /*3410*/  SHF.L.U32 R229, R164, 0x3, RZ ;  /* 0x00000003a4e57819 */ /* 0x000fc800000006ff */
        /* <DEDUP_REMOVED lines=28> */
.L_x_512:
[----:B------:R-:W-:Y:S05]  /*35e0*/  BSYNC B1 ;  /* 0x0000000000017941 */ /* 0x000fea0003800000 */
.L_x_511:
        /* <DEDUP_REMOVED lines=33> */
.L_x_514:
[----:B------:R-:W-:Y:S05]  /*3800*/  BSYNC B1 ;  /* 0x0000000000017941 */ /* 0x000fea0003800000 */
.L_x_513:
[----:B------:R-:W-:Y:S04]  /*3810*/  BSSY B1, `(.L_x_515) ;  /* 0x0000021000017945 */ /* 0x000fe80003800000 */
[----:B------:R-:W-:Y:S05]  /*3820*/  @P3 BRA `(.L_x_516) ;  /* 0x00000000007c3947 */ /* 0x000fea0003800000 */
[----:B------:R-:W-:Y:S01]  /*3830*/  IMAD R172, R223, 0x7, R222 ;  /* 0x00000007dfac7824 */ /* 0x000fe200078e02de */
        /* <DEDUP_REMOVED lines=30> */
.L_x_516:
[----:B------:R-:W-:Y:S05]  /*3a20*/  BSYNC B1 ;  /* 0x0000000000017941 */ /* 0x000fea0003800000 */
.L_x_515:
[----:B------:R-:W-:Y:S04]  /*3a30*/  BSSY B1, `(.L_x_517) ;  /* 0x0000021000017945 */ /* 0x000fe80003800000 */
[----:B------:R-:W-:Y:S05]  /*3a40*/  @P3 BRA `(.L_x_518) ;  /* 0x00000000007c3947 */ /* 0x000fea0003800000 */
[----:B------:R-:W-:Y:S02]  /*3a50*/  LEA R176, R223, R222, 0x3 ;  /* 0x000000dedfb07211 */ /* 0x000fe400078e18ff */
[----:B------:R-:W-:Y:S02]  /*3a60*/  CS2R R178, SRZ ;  /* 0x0000000000b27805 */ /* 0x000fe4000001ff00 */
        /* <DEDUP_REMOVED lines=29> */
.L_x_518:
[----:B------:R-:W-:Y:S05]  /*3c40*/  BSYNC B1 ;  /* 0x0000000000017941 */ /* 0x000fea0003800000 */
.L_x_517:
        /* <DEDUP_REMOVED lines=33> */
.L_x_520:
[----:B------:R-:W-:Y:S05]  /*3e60*/  BSYNC B1 ;  /* 0x0000000000017941 */ /* 0x000fea0003800000 */
.L_x_519:
        /* <DEDUP_REMOVED lines=33> */
.L_x_522:
[----:B------:R-:W-:Y:S05]  /*4080*/  BSYNC B1 ;  /* 0x0000000000017941 */ /* 0x000fea0003800000 */
.L_x_521:
        /* <DEDUP_REMOVED lines=33> */
.L_x_524:
[----:B------:R-:W-:Y:S05]  /*42a0*/  BSYNC B1 ;  /* 0x0000000000017941 */ /* 0x000fea0003800000 */
.L_x_523:
        /* <DEDUP_REMOVED lines=33> */
.L_x_526:
[----:B------:R-:W-:Y:S05]  /*44c0*/  BSYNC B1 ;  /* 0x0000000000017941 */ /* 0x000fea0003800000 */
.L_x_525:
        /* <DEDUP_REMOVED lines=33> */
.L_x_528:
[----:B------:R-:W-:Y:S05]  /*46e0*/  BSYNC B1 ;  /* 0x0000000000017941 */ /* 0x000fea0003800000 */
.L_x_527:
[----:B------:R-:W-:Y:S04]  /*46f0*/  BSSY B1, `(.L_x_529) ;  /* 0x0000021000017945 */ /* 0x000fe80003800000 */
[----:B------:R-:W-:Y:S05]  /*4700*/  @P3 BRA `(.L_x_530) ;  /* 0x00000000007c3947 */ /* 0x000fea0003800000 */
[----:B------:R-:W-:Y:S01]  /*4710*/  IMAD R222, R223, 0xe, R222 ;  /* 0x0000000edfde7824 */ /* 0x000fe200078e02de */
[----:B------:R-:W-:-:S04]  /*4720*/  CS2R R202, SRZ ;  /* 0x0000000000ca7805 */ /* 0x000fc8000001ff00 */
[----:B01-34-:R-:W-:-:S04]  /*4730*/  SHF.L.U32 R225, R222, 0x3, RZ ;  /* 0x00000003dee17819 */ /* 0x01bfc800000006ff */
        /* <DEDUP_REMOVED lines=28> */
.L_x_530:
[----:B------:R-:W-:Y:S05]  /*4900*/  BSYNC B1 ;  /* 0x0000000000017941 */ /* 0x000fea0003800000 */
.L_x_529:
[----:B------:R-:W-:Y:S04]  /*4910*/  BSSY B1, `(.L_x_531) ;  /* 0x0000020000017945 */ /* 0x000fe80003800000 */
[----:B------:R-:W-:Y:S05]  /*4920*/  @P3 BRA `(.L_x_532) ;  /* 0x0000000000783947 */ /* 0x000fea0003800000 */
[----:B01-34-:R-:W-:Y:S01]  /*4930*/  IMAD.SHL.U32 R225, R221, 0x8, RZ ;  /* 0x00000008dde17824 */ /* 0x01bfe200078e00ff */
[----:B------:R-:W-:-:S04]  /*4940*/  CS2R R206, SRZ ;  /* 0x0000000000ce7805 */ /* 0x000fc8000001ff00 */
        /* <DEDUP_REMOVED lines=28> */
.L_x_532:
[----:B------:R-:W-:Y:S05]  /*4b10*/  BSYNC B1 ;  /* 0x0000000000017941 */ /* 0x000fea0003800000 */
.L_x_531:
[----:B------:R-:W-:Y:S04]  /*4b20*/  BSSY B1, `(.L_x_533) ;  /* 0x0000065000017945 */ /* 0x000fe80003800000 */
[----:B------:R-:W-:Y:S05]  /*4b30*/  @P3 BRA `(.L_x_534) ;  /* 0x00000004008c3947 */ /* 0x000fea0003800000 */
[----:B------:R-:W1:Y:S01]  /*4b40*/  LDC.64 R208, c[0x0][0x2d8] ;  /* 0x0000b600ffd07b82 */ /* 0x000e620000000a00 */
[----:B------:R-:W-:-:S04]  /*4b50*/  ISETP.NE.U32.AND P1, PT, RZ, UR10, PT ;  /* 0x0000000aff007c0c */ /* 0x000fc8000bf25070 */
[----:B------:R-:W-:-:S13]  /*4b60*/  ISETP.NE.AND.EX P3, PT, RZ, UR11, PT, P1 ;  /* 0x0000000bff007c0c */ /* 0x000fda000bf65310 */
[----:B0-----:R-:W0:Y:S01]  /*4b70*/  @P3 LDC R222, c[0x0][0x2d0] ;  /* 0x0000b400ffde3b82 */ /* 0x001e220000000800 */
[----:B-1----:R-:W-:-:S07]  /*4b80*/  ISETP.NE.U32.AND P1, PT, R208, RZ, PT ;  /* 0x000000ffd000720c */ /* 0x002fce0003f25070 */
[----:B------:R-:W1:Y:S01]  /*4b90*/  @P3 LDC.64 R210, c[0x0][0x2c8] ;  /* 0x0000b200ffd23b82 */ /* 0x000e620000000a00 */
[----:B------:R-:W-:-:S13]  /*4ba0*/  ISETP.NE.AND.EX P1, PT, R209, RZ, PT, P1 ;  /* 0x000000ffd100720c */ /* 0x000fda0003f25310 */
[----:B------:R-:W2:Y:S01]  /*4bb0*/  @P1 LDC.64 R208, c[0x0][0x2d8] ;  /* 0x0000b600ffd01b82 */ /* 0x000ea20000000a00 */
[----:B0-----:R-:W-:-:S05]  /*4bc0*/  @P3 IMAD R221, R19, R222, R17 ;  /* 0x000000de13dd3224 */ /* 0x001fca00078e0211 */
[----:B------:R-:W-:-:S05]  /*4bd0*/  @P3 IADD3 R221, R221, -0x1, RZ ;  /* 0xffffffffdddd3810 */ /* 0x000fca0007ffe0ff */
[----:B------:R-:W-:-:S04]  /*4be0*/  @P3 IMAD R221, R221, R222, R214 ;  /* 0x000000dedddd3224 */ /* 0x000fc800078e02d6 */
[----:B-1----:R-:W-:-:S04]  /*4bf0*/  @P3 IMAD.WIDE R210, R221, 0x2, R210 ;  /* 0x00000002ddd23825 */ /* 0x002fc800078e02d2 */
[----:B--2---:R-:W-:Y:S02]  /*4c00*/  @P1 IMAD.WIDE R222, R19, 0x2, R208 ;  /* 0x0000000213de1825 */ /* 0x004fe400078e02d0 */
[----:B------:R0:W2:Y:S04]  /*4c10*/  @P3 LDG.E.U16 R208, desc[UR36][R210.64] ;  /* 0x00000024d2d03981 */ /* 0x0000a8000c1e1500 */
[----:B------:R1:W2:Y:S01]  /*4c20*/  @P1 LDG.E.U16 R209, desc[UR36][R222.64] ;  /* 0x00000024ded11981 */ /* 0x0002a2000c1e1500 */
[----:B-----5:R-:W-:Y:S01]  /*4c30*/  HFMA2.MMA R221, R9, R149, -RZ ;  /* 0x0000009509dd7235 */ /* 0x020fe200001000ff */
[C---:B------:R-:W-:Y:S01]  /*4c40*/  @P1 ISETP.GE.AND P4, PT, R214.reuse, R217, PT ;  /* 0x000000d9d600120c */ /* 0x040fe20003f86270 */
[----:B0-----:R-:W-:Y:S01]  /*4c50*/  HMUL2 R211, R8, R148 ;  /* 0x0000009408d37232 */ /* 0x001fe20000000000 */
[----:B-1----:R-:W-:-:S07]  /*4c60*/  @P1 IADD3 R222, R214, 0x1, -R17 ;  /* 0x00000001d6de1810 */ /* 0x002fce0007ffe811 */
[----:B------:R-:W-:Y:S01]  /*4c70*/  HFMA2 R221, R13, R5, R221 ;  /* 0x000000050ddd7231 */ /* 0x000fe200000000dd */
[----:B------:R-:W-:Y:S01]  /*4c80*/  HFMA2.MMA R223, R12, R4, R211 ;  /* 0x000000040cdf7235 */ /* 0x000fe200000000d3 */
[----:B------:R-:W-:Y:S02]  /*4c90*/  HMUL2 R211, R10, R150 ;  /* 0x000000960ad37232 */ /* 0x000fe40000000000 */
[----:B---34-:R-:W-:-:S04]  /*4ca0*/  HFMA2 R224, R29, R153, R221 ;  /* 0x000000991de07231 */ /* 0x018fc800000000dd */
[----:B------:R-:W-:Y:S01]  /*4cb0*/  HFMA2.MMA R221, R14, R6, R211 ;  /* 0x000000060edd7235 */ /* 0x000fe200000000d3 */
[----:B------:R-:W-:Y:S01]  /*4cc0*/  HMUL2 R211, R11, R151 ;  /* 0x000000970bd37232 */ /* 0x000fe20000000000 */
[----:B------:R-:W-:Y:S02]  /*4cd0*/  HFMA2.MMA R224, R33, R157, R224 ;  /* 0x0000009d21e07235 */ /* 0x000fe400000000e0 */
[----:B------:R-:W-:-:S03]  /*4ce0*/  HFMA2.MMA R223, R28, R152, R223 ;  /* 0x000000981cdf7235 */ /* 0x000fc600000000df */
[----:B------:R-:W-:-:S03]  /*4cf0*/  HFMA2.MMA R211, R15, R7, R211 ;  /* 0x000000070fd37235 */ /* 0x000fc600000000d3 */
[----:B------:R-:W-:Y:S01]  /*4d00*/  HFMA2.MMA R224, R37, R161, R224 ;  /* 0x000000a125e07235 */ /* 0x000fe200000000e0 */
[----:B------:R-:W-:-:S03]  /*4d10*/  HFMA2 R221, R30, R154, R221 ;  /* 0x0000009a1edd7231 */ /* 0x000fc600000000dd */
[----:B------:R-:W-:Y:S01]  /*4d20*/  HFMA2 R223, R32, R156, R223 ;  /* 0x0000009c20df7231 */ /* 0x000fe200000000df */
[----:B------:R-:W-:Y:S01]  /*4d30*/  HFMA2.MMA R211, R31, R155, R211 ;  /* 0x0000009b1fd37235 */ /* 0x000fe200000000d3 */
[----:B------:R-:W-:Y:S02]  /*4d40*/  HFMA2 R221, R34, R158, R221 ;  /* 0x0000009e22dd7231 */ /* 0x000fe400000000dd */
[----:B------:R-:W-:Y:S01]  /*4d50*/  HFMA2.MMA R224, R41, R165, R224 ;  /* 0x000000a529e07235 */ /* 0x000fe200000000e0 */
[----:B------:R-:W-:Y:S02]  /*4d60*/  HFMA2 R223, R36, R160, R223 ;  /* 0x000000a024df7231 */ /* 0x000fe400000000df */
[----:B------:R-:W-:Y:S02]  /*4d70*/  HFMA2 R221, R38, R162, R221 ;  /* 0x000000a226dd7231 */ /* 0x000fe400000000dd */
[----:B------:R-:W-:Y:S01]  /*4d80*/  HFMA2.MMA R211, R35, R159, R211 ;  /* 0x0000009f23d37235 */ /* 0x000fe200000000d3 */
[----:B------:R-:W-:-:S02]  /*4d90*/  HFMA2 R223, R40, R164, R223 ;  /* 0x000000a428df7231 */ /* 0x000fc400000000df */
[----:B------:R-:W-:Y:S01]  /*4da0*/  HFMA2.MMA R224, R45, R169, R224 ;  /* 0x000000a92de07235 */ /* 0x000fe200000000e0 */
[----:B------:R-:W-:Y:S02]  /*4db0*/  HFMA2 R221, R42, R166, R221 ;  /* 0x000000a62add7231 */ /* 0x000fe400000000dd */
[----:B------:R-:W-:Y:S02]  /*4dc0*/  HFMA2 R223, R44, R168, R223 ;  /* 0x000000a82cdf7231 */ /* 0x000fe400000000df */
[----:B------:R-:W-:Y:S01]  /*4dd0*/  HFMA2.MMA R211, R39, R163, R211 ;  /* 0x000000a327d37235 */ /* 0x000fe200000000d3 */
[----:B------:R-:W-:Y:S02]  /*4de0*/  HFMA2 R221, R46, R170, R221 ;  /* 0x000000aa2edd7231 */ /* 0x000fe400000000dd */
[----:B------:R-:W-:Y:S01]  /*4df0*/  HFMA2.MMA R224, R49, R173, R224 ;  /* 0x000000ad31e07235 */ /* 0x000fe200000000e0 */
[----:B------:R-:W-:Y:S02]  /*4e00*/  HFMA2 R223, R48, R172, R223 ;  /* 0x000000ac30df7231 */ /* 0x000fe400000000df */
[----:B------:R-:W-:-:S02]  /*4e10*/  HFMA2 R221, R50, R174, R221 ;  /* 0x000000ae32dd7231 */ /* 0x000fc400000000dd */
[----:B------:R-:W-:Y:S01]  /*4e20*/  HFMA2.MMA R211, R43, R167, R211 ;  /* 0x000000a72bd37235 */ /* 0x000fe200000000d3 */
[----:B------:R-:W-:Y:S02]  /*4e30*/  HFMA2 R223, R52, R176, R223 ;  /* 0x000000b034df7231 */ /* 0x000fe400000000df */
[----:B------:R-:W-:Y:S01]  /*4e40*/  HFMA2.MMA R224, R53, R177, R224 ;  /* 0x000000b135e07235 */ /* 0x000fe200000000e0 */
[----:B------:R-:W-:Y:S02]  /*4e50*/  HFMA2 R221, R54, R178, R221 ;  /* 0x000000b236dd7231 */ /* 0x000fe400000000dd */
[----:B------:R-:W-:Y:S02]  /*4e60*/  HFMA2 R223, R56, R180, R223 ;  /* 0x000000b438df7231 */ /* 0x000fe400000000df */
[----:B------:R-:W-:Y:S01]  /*4e70*/  HFMA2.MMA R211, R47, R171, R211 ;  /* 0x000000ab2fd37235 */ /* 0x000fe200000000d3 */
[----:B------:R-:W-:Y:S02]  /*4e80*/  HFMA2 R221, R58, R182, R221 ;  /* 0x000000b63add7231 */ /* 0x000fe400000000dd */
[----:B------:R-:W-:Y:S01]  /*4e90*/  HFMA2.MMA R224, R57, R181, R224 ;  /* 0x000000b539e07235 */ /* 0x000fe200000000e0 */
[----:B------:R-:W-:-:S02]  /*4ea0*/  HFMA2 R223, R60, R184, R223 ;  /* 0x000000b83cdf7231 */ /* 0x000fc400000000df */
[----:B------:R-:W-:Y:S02]  /*4eb0*/  HFMA2 R221, R62, R186, R221 ;  /* 0x000000ba3edd7231 */ /* 0x000fe400000000dd */
        /* <DEDUP_REMOVED lines=17> */
[----:B------:R-:W-:-:S05]  /*4fd0*/  HFMA2.MMA R224, R73, R197, R224 ;  /* 0x000000c549e07235 */ /* 0x000fca00000000e0 */
[----:B------:R-:W-:-:S03]  /*4fe0*/  HFMA2.MMA R211, R67, R191, R211 ;  /* 0x000000bf43d37235 */ /* 0x000fc600000000d3 */
[----:B------:R-:W-:-:S05]  /*4ff0*/  HFMA2.MMA R224, R77, R201, R224 ;  /* 0x000000c94de07235 */ /* 0x000fca00000000e0 */
[----:B------:R-:W-:-:S03]  /*5000*/  HFMA2.MMA R211, R71, R195, R211 ;  /* 0x000000c347d37235 */ /* 0x000fc600000000d3 */
[----:B------:R-:W-:-:S05]  /*5010*/  HFMA2.MMA R224, R81, R205, R224 ;  /* 0x000000cd51e07235 */ /* 0x000fca00000000e0 */
[----:B------:R-:W-:-:S05]  /*5020*/  HFMA2.MMA R211, R75, R199, R211 ;  /* 0x000000c74bd37235 */ /* 0x000fca00000000d3 */
[----:B------:R-:W-:-:S03]  /*5030*/  HADD2 R223, R223, R224 ;  /* 0x000000e0dfdf7230 */ /* 0x000fc60000000000 */
[----:B------:R-:W-:Y:S01]  /*5040*/  HFMA2.MMA R211, R79, R203, R211 ;  /* 0x000000cb4fd37235 */ /* 0x000fe200000000d3 */
[----:B------:R-:W-:-:S09]  /*5050*/  HADD2 R221, R223, R221 ;  /* 0x000000dddfdd7230 */ /* 0x000fd20000000000 */
[----:B------:R-:W-:-:S06]  /*5060*/  HFMA2 R211, R83, R207, R211 ;  /* 0x000000cf53d37231 */ /* 0x000fcc00000000d3 */
[----:B------:R-:W-:Y:S01]  /*5070*/  HFMA2.MMA R211, R221, 1, 1, R211 ;  /* 0x3c003c00ddd37835 */ /* 0x000fe200000000d3 */
[----:B------:R-:W-:-:S04]  /*5080*/  @P1 SEL R221, R23, RZ, !P4 ;  /* 0x000000ff17dd1207 */ /* 0x000fc80006000000 */
[----:B------:R-:W-:Y:S01]  /*5090*/  @P1 IADD3 R221, R221, R222, RZ ;  /* 0x000000dedddd1210 */ /* 0x000fe20007ffe0ff */
[----:B------:R-:W-:-:S04]  /*50a0*/  IMAD.IADD R222, R214, 0x1, -R215 ;  /* 0x00000001d6de7824 */ /* 0x000fc800078e0ad7 */
[--C-:B------:R-:W-:Y:S01]  /*50b0*/  HADD2.F32 R210, -RZ, R211.reuse.H0_H0 ;  /* 0x200000d3ffd27230 */ /* 0x100fe20000004100 */
[----:B------:R-:W-:Y:S01]  /*50c0*/  LEA R222, R222, UR38, 0x2 ;  /* 0x00000026dede7c11 */ /* 0x000fe2000f8e10ff */
[----:B------:R-:W-:-:S05]  /*50d0*/  HADD2.F32 R211, -RZ, R211.H1_H1 ;  /* 0x300000d3ffd37230 */ /* 0x000fca0000004100 */
[----:B------:R-:W-:-:S04]  /*50e0*/  FADD.FTZ R210, R210, R211 ;  /* 0x000000d3d2d27221 */ /* 0x000fc80000010000 */
[----:B------:R-:W-:Y:S01]  /*50f0*/  FMUL.FTZ R211, R210, UR8 ;  /* 0x00000008d2d37c20 */ /* 0x000fe20008410000 */
[----:B------:R-:W-:Y:S01]  /*5100*/  @P1 I2FP.F32.S32 R210, R221 ;  /* 0x000000dd00d21245 */ /* 0x000fe20000201400 */
[----:B--2---:R-:W-:Y:S02]  /*5110*/  @P3 HADD2.F32 R208, -RZ, R208.H0_H0 ;  /* 0x200000d0ffd03230 */ /* 0x004fe40000004100 */
[----:B------:R-:W-:-:S03]  /*5120*/  @P1 HADD2.F32 R209, -RZ, R209.H0_H0 ;  /* 0x200000d1ffd11230 */ /* 0x000fc60000004100 */
[----:B------:R-:W-:-:S04]  /*5130*/  @P3 FADD.FTZ R211, R211, R208 ;  /* 0x000000d0d3d33221 */ /* 0x000fc80000010000 */
[----:B------:R-:W-:-:S05]  /*5140*/  @P1 FFMA.FTZ R211, R210, R209, R211 ;  /* 0x000000d1d2d31223 */ /* 0x000fca00000100d3 */
[----:B------:R0:W-:Y:S01]  /*5150*/  STS [R222], R211 ;  /* 0x000000d3de007388 */ /* 0x0001e20000000800 */
[----:B------:R-:W-:-:S07]  /*5160*/  @!P0 FMNMX.FTZ R220, R220, R211, !PT ;  /* 0x000000d3dcdc8209 */ /* 0x000fce0007810000 */
.L_x_534:
[----:B------:R-:W-:Y:S05]  /*5170*/  BSYNC B1 ;  /* 0x0000000000017941 */ /* 0x000fea0003800000 */
.L_x_533:
[----:B------:R-:W-:-:S04]  /*5180*/  IADD3 R214, R214, 0x100, RZ ;  /* 0x00000100d6d67810 */ /* 0x000fc80007ffe0ff */
[----:B------:R-:W-:-:S13]  /*5190*/  ISETP.GE.AND P0, PT, R214, R219, PT ;  /* 0x000000dbd600720c */ /* 0x000fda0003f06270 */
[----:B------:R-:W-:Y:S05]  /*51a0*/  @!P0 BRA `(.L_x_535) ;  /* 0xffffffd400588947 */ /* 0x000fea000383ffff */
.L_x_500:
[----:B------:R-:W-:Y:S05]  /*51b0*/  BSYNC B0 ;  /* 0x0000000000007941 */ /* 0x000fea0003800000 */
.L_x_499:
        /* <DEDUP_REMOVED lines=56> */
.L_x_543:
        /* <DEDUP_REMOVED lines=15> */
.L_x_541:
[----:B------:R-:W1:Y:S02]  /*5630*/  LDS R5, [R12] ;  /* 0x000000000c057984 */ /* 0x000e640000000800 */
[----:B-1----:R-:W-:-:S04]  /*5640*/  FADD.FTZ R5, -R13, R5 ;  /* 0x000000050d057221 */ /* 0x002fc80000010100 */
[----:B------:R-:W-:-:S06]  /*5650*/  FMUL.FTZ R5, R5, 1.4426950216293334961 ;  /* 0x3fb8aa3b05057820 */ /* 0x000fcc0000410000 */
[----:B------:R-:W0:Y:S02]  /*5660*/  MUFU.EX2 R5, R5 ;  /* 0x0000000500057308 */ /* 0x000e240000000800 */
.L_x_542:
[----:B------:R-:W-:Y:S05]  /*5670*/  BSYNC B2 ;  /* 0x0000000000027941 */ /* 0x000fea0003800000 */
.L_x_540:
[----:B0-----:R2:W-:Y:S01]  /*5680*/  STS [R12], R5 ;  /* 0x000000050c007388 */ /* 0x0015e20000000800 */
[----:B------:R-:W-:Y:S01]  /*5690*/  FADD.FTZ R8, R5, R8 ;  /* 0x0000000805087221 */ /* 0x000fe20000010000 */
[----:B------:R-:W-:Y:S01]  /*56a0*/  IADD3 R10, R10, 0x100, RZ ;  /* 0x000001000a0a7810 */ /* 0x000fe20007ffe0ff */
[----:B------:R-:W-:Y:S06]  /*56b0*/  @P3 BRA `(.L_x_543) ;  /* 0xfffffffc00a03947 */ /* 0x000fec000383ffff */
.L_x_539:
[----:B------:R-:W-:Y:S05]  /*56c0*/  BSYNC B1 ;  /* 0x0000000000017941 */ /* 0x000fea0003800000 */
.L_x_538:
        /* <DEDUP_REMOVED lines=8> */
.L_x_556:
        /* <DEDUP_REMOVED lines=13> */
.L_x_545:
[----:B------:R-:W1:Y:S02]  /*5820*/  LDS R0, [R5] ;  /* 0x0000000005007984 */ /* 0x000e640000000800 */
[----:B-1----:R-:W-:-:S04]  /*5830*/  FADD.FTZ R0, -R13, R0 ;  /* 0x000000000d007221 */ /* 0x002fc80000010100 */
[----:B------:R-:W-:-:S04]  /*5840*/  FMUL.FTZ R0, R0, 1.4426950216293334961 ;  /* 0x3fb8aa3b00007820 */ /* 0x000fc80000410000 */
[----:B------:R0:W2:Y:S03]  /*5850*/  MUFU.EX2 R3, R0 ;  /* 0x0000000000037308 */ /* 0x0000a60000000800 */
.L_x_546:
[----:B------:R-:W-:Y:S05]  /*5860*/  BSYNC B1 ;  /* 0x0000000000017941 */ /* 0x000fea0003800000 */
.L_x_544:
        /* <DEDUP_REMOVED lines=8> */
.L_x_548:
[----:B0-----:R-:W1:Y:S02]  /*58f0*/  LDS R0, [R5+0x400] ;  /* 0x0004000005007984 */ /* 0x001e640000000800 */
[----:B-1----:R-:W-:-:S04]  /*5900*/  FADD.FTZ R0, -R13, R0 ;  /* 0x000000000d007221 */ /* 0x002fc80000010100 */
[----:B------:R-:W-:-:S06]  /*5910*/  FMUL.FTZ R0, R0, 1.4426950216293334961 ;  /* 0x3fb8aa3b00007820 */ /* 0x000fcc0000410000 */
[----:B------:R-:W0:Y:S02]  /*5920*/  MUFU.EX2 R0, R0 ;  /* 0x0000000000007308 */ /* 0x000e240000000800 */
.L_x_549:
[----:B------:R-:W-:Y:S05]  /*5930*/  BSYNC B1 ;  /* 0x0000000000017941 */ /* 0x000fea0003800000 */
.L_x_547:
        /* <DEDUP_REMOVED lines=8> */
.L_x_551:
[----:B0-----:R-:W1:Y:S02]  /*59c0*/  LDS R0, [R5+0x800] ;  /* 0x0008000005007984 */ /* 0x001e640000000800 */
[----:B-1----:R-:W-:-:S04]  /*59d0*/  FADD.FTZ R0, -R13, R0 ;  /* 0x000000000d007221 */ /* 0x002fc80000010100 */
[----:B------:R-:W-:-:S06]  /*59e0*/  FMUL.FTZ R0, R0, 1.4426950216293334961 ;  /* 0x3fb8aa3b00007820 */ /* 0x000fcc0000410000 */
[----:B------:R-:W0:Y:S02]  /*59f0*/  MUFU.EX2 R0, R0 ;  /* 0x0000000000007308 */ /* 0x000e240000000800 */
.L_x_552:
[----:B------:R-:W-:Y:S05]  /*5a00*/  BSYNC B1 ;  /* 0x0000000000017941 */ /* 0x000fea0003800000 */
.L_x_550:
        /* <DEDUP_REMOVED lines=8> */
.L_x_554:
[----:B0-----:R-:W1:Y:S02]  /*5a90*/  LDS R0, [R5+0xc00] ;  /* 0x000c000005007984 */ /* 0x001e640000000800 */
[----:B-1----:R-:W-:-:S04]  /*5aa0*/  FADD.FTZ R0, -R13, R0 ;  /* 0x000000000d007221 */ /* 0x002fc80000010100 */
[----:B------:R-:W-:-:S06]  /*5ab0*/  FMUL.FTZ R0, R0, 1.4426950216293334961 ;  /* 0x3fb8aa3b00007820 */ /* 0x000fcc0000410000 */
[----:B------:R-:W0:Y:S02]  /*5ac0*/  MUFU.EX2 R0, R0 ;  /* 0x0000000000007308 */ /* 0x000e240000000800 */
.L_x_555:
[----:B------:R-:W-:Y:S05]  /*5ad0*/  BSYNC B1 ;  /* 0x0000000000017941 */ /* 0x000fea0003800000 */
.L_x_553:
[----:B0-----:R0:W-:Y:S01]  /*5ae0*/  STS [R5+0xc00], R0 ;  /* 0x000c000005007388 */ /* 0x0011e20000000800 */
[----:B------:R-:W-:Y:S01]  /*5af0*/  FADD.FTZ R8, R9, R0 ;  /* 0x0000000009087221 */ /* 0x000fe20000010000 */
[----:B------:R-:W-:Y:S06]  /*5b00*/  @!P3 BRA `(.L_x_556) ;  /* 0xfffffffc0010b947 */ /* 0x000fec000383ffff */
.L_x_537:
[----:B------:R-:W-:Y:S05]  /*5b10*/  BSYNC B0 ;  /* 0x0000000000007941 */ /* 0x000fea0003800000 */
.L_x_536:
        /* <DEDUP_REMOVED lines=44> */
.L_x_557:
        /* <DEDUP_REMOVED lines=11> */
.L_x_563:
        /* <DEDUP_REMOVED lines=15> */
.L_x_562:
[----:B------:R-:W-:Y:S01]  /*5f80*/  IADD3 R3, R3, 0x100, RZ ;  /* 0x0000010003037810 */ /* 0x000fe20007ffe0ff */
[----:B------:R-:W-:Y:S06]  /*5f90*/  @P3 BRA `(.L_x_563) ;  /* 0xfffffffc00bc3947 */ /* 0x000fec000383ffff */
.L_x_561:
[----:B------:R-:W-:Y:S05]  /*5fa0*/  BSYNC B1 ;  /* 0x0000000000017941 */ /* 0x000fea0003800000 */
.L_x_560:
        /* <DEDUP_REMOVED lines=9> */
.L_x_564:
        /* <DEDUP_REMOVED lines=34> */
.L_x_559:
[----:B------:R-:W-:Y:S05]  /*6260*/  BSYNC B0 ;  /* 0x0000000000007941 */ /* 0x000fea0003800000 */
.L_x_558:
[----:B------:R-:W5:Y:S01]  /*6270*/  S2R R21, SR_CTAID.X ;  /* 0x0000000000157919 */ /* 0x000f620000002500 */
[----:B------:R-:W5:Y:S01]  /*6280*/  LDC R36, c[0x0][0x288] ;  /* 0x0000a200ff247b82 */ /* 0x000f620000000800 */
[----:B------:R-:W-:Y:S01]  /*6290*/  SHF.R.S32.HI R3, RZ, 0x1f, R22 ;  /* 0x0000001fff037819 */ /* 0x000fe20000011416 */
[----:B------:R-:W-:Y:S01]  /*62a0*/  UMOV UR4, 0x400 ;  /* 0x0000040000047882 */ /* 0x000fe20000000000 */
[----:B------:R-:W-:Y:S01]  /*62b0*/  LEA.HI R11, R11, R4, RZ, 0x4 ;  /* 0x000000040b0b7211 */ /* 0x000fe200078f20ff */
[----:B------:R-:W-:Y:S01]  /*62c0*/  UIADD3 UR4, UR4, 0x140, URZ ;  /* 0x0000014004047890 */ /* 0x000fe2000fffe03f */
[----:B------:R-:W-:Y:S01]  /*62d0*/  LEA.HI R0, R3, R22, RZ, 0x4 ;  /* 0x0000001603007211 */ /* 0x000fe200078f20ff */
[----:B------:R-:W-:Y:S01]  /*62e0*/  ULDC UR6, c[0x0][0x284] ;  /* 0x0000a10000067ab9 */ /* 0x000fe20000000800 */
[----:B------:R-:W-:Y:S01]  /*62f0*/  LOP3.LUT R3, R11, 0xfffffff0, RZ, 0xc0, !PT ;  /* 0xfffffff00b037812 */ /* 0x000fe200078ec0ff */
[----:B------:R-:W0:Y:S01]  /*6300*/  S2UR UR5, SR_CgaCtaId ;  /* 0x00000000000579c3 */ /* 0x000e220000008800 */
[----:B------:R-:W-:Y:S01]  /*6310*/  LOP3.LUT R5, R0, 0xfffffff0, RZ, 0xc0, !PT ;  /* 0xfffffff000057812 */ /* 0x000fe200078ec0ff */
[----:B------:R-:W-:Y:S01]  /*6320*/  BSSY B0, `(.L_x_565) ;  /* 0x000001e000007945 */ /* 0x000fe20003800000 */
[----:B------:R-:W-:Y:S01]  /*6330*/  SHF.R.S32.HI R12, RZ, 0x4, R11 ;  /* 0x00000004ff0c7819 */ /* 0x000fe2000001140b */
[----:B------:R-:W-:Y:S01]  /*6340*/  IMAD.IADD R20, R4, 0x1, -R3 ;  /* 0x0000000104147824 */ /* 0x000fe200078e0a03 */
[----:B------:R-:W-:-:S02]  /*6350*/  IADD3 R5, R22, -R5, RZ ;  /* 0x8000000516057210 */ /* 0x000fc40007ffe0ff */
[----:B------:R-:W-:Y:S02]  /*6360*/  CS2R R30, SRZ ;  /* 0x00000000001e7805 */ /* 0x000fe4000001ff00 */
[----:B------:R-:W-:Y:S02]  /*6370*/  CS2R R28, SRZ ;  /* 0x00000000001c7805 */ /* 0x000fe4000001ff00 */
[C---:B------:R-:W-:Y:S02]  /*6380*/  ISETP.GT.OR P0, PT, R20.reuse, 0xb, P2 ;  /* 0x0000000b1400780c */ /* 0x040fe40001704670 */
[----:B--2---:R-:W-:Y:S02]  /*6390*/  SHF.L.U32 R19, R20, 0x3, RZ ;  /* 0x0000000314137819 */ /* 0x004fe400000006ff */
[CC--:B------:R-:W-:Y:S02]  /*63a0*/  ISETP.NE.OR P3, PT, R12.reuse, R5.reuse, P0 ;  /* 0x000000050c00720c */ /* 0x0c0fe40000765670 */
[----:B------:R-:W-:Y:S01]  /*63b0*/  ISETP.NE.AND P1, PT, R12, R5, PT ;  /* 0x000000050c00720c */ /* 0x000fe20003f25270 */
[----:B------:R-:W-:Y:S01]  /*63c0*/  IMAD R212, R212, UR6, R19 ;  /* 0x00000006d4d47c24 */ /* 0x000fe2000f8e0213 */
[----:B------:R-:W-:-:S04]  /*63d0*/  ISETP.GT.AND P0, PT, R20, 0xb, PT ;  /* 0x0000000b1400780c */ /* 0x000fc80003f04270 */
[----:B------:R-:W-:Y:S01]  /*63e0*/  SHF.R.S32.HI R23, RZ, 0x1f, R212 ;  /* 0x0000001fff177819 */ /* 0x000fe200000114d4 */
[----:B-----5:R-:W-:Y:S01]  /*63f0*/  IMAD R2, R2, R36, R21 ;  /* 0x0000002402027224 */ /* 0x020fe200078e0215 */
[----:B0-----:R-:W-:-:S03]  /*6400*/  ULEA UR4, UR5, UR4, 0x18 ;  /* 0x0000000405047291 */ /* 0x001fc6000f8ec03f */
[----:B------:R-:W-:-:S03]  /*6410*/  IMAD R18, R2, 0x60, RZ ;  /* 0x0000006002127824 */ /* 0x000fc600078e02ff */
[----:B------:R-:W-:Y:S01]  /*6420*/  LEA R34, R20, UR4, 0x4 ;  /* 0x0000000414227c11 */ /* 0x000fe2000f8e20ff */
[----:B------:R-:W-:-:S05]  /*6430*/  IMAD R18, R18, UR6, R19 ;  /* 0x0000000612127c24 */ /* 0x000fca000f8e0213 */
        /* <DEDUP_REMOVED lines=11> */
.L_x_567:
[----:B-----5:R0:W-:Y:S02]  /*64f0*/  STS.128 [R34], R28 ;  /* 0x0000001c22007388 */ /* 0x0201e40000000c00 */
.L_x_566:
[----:B------:R-:W-:Y:S05]  /*6500*/  BSYNC B0 ;  /* 0x0000000000007941 */ /* 0x000fea0003800000 */
.L_x_565:
[----:B------:R-:W-:Y:S01]  /*6510*/  BAR.SYNC.DEFER_BLOCKING 0x0 ;  /* 0x0000000000007b1d */ /* 0x000fe20000010000 */
[----:B------:R-:W-:Y:S01]  /*6520*/  HFMA2.MMA R0, -RZ, RZ, 0, 0 ;  /* 0x00000000ff007435 */ /* 0x000fe200000001ff */
[----:B------:R-:W-:Y:S01]  /*6530*/  MOV R13, RZ ;  /* 0x000000ff000d7202 */ /* 0x000fe20000000f00 */
[----:B------:R-:W-:Y:S01]  /*6540*/  HFMA2.MMA R5, -RZ, RZ, 0, 0 ;  /* 0x00000000ff057435 */ /* 0x000fe200000001ff */
[----:B------:R-:W-:Y:S01]  /*6550*/  IMAD.MOV.U32 R10, RZ, RZ, RZ ;  /* 0x000000ffff0a7224 */ /* 0x000fe200078e00ff */
[----:B-1----:R-:W-:Y:S01]  /*6560*/  CS2R R8, SRZ ;  /* 0x0000000000087805 */ /* 0x002fe2000001ff00 */
[----:B------:R-:W-:Y:S01]  /*6570*/  BSSY B0, `(.L_x_568) ;  /* 0x000018e000007945 */ /* 0x000fe20003800000 */
[----:B------:R-:W-:Y:S01]  /*6580*/  MOV R3, RZ ;  /* 0x000000ff00037202 */ /* 0x000fe20000000f00 */
[----:B------:R-:W-:Y:S02]  /*6590*/  IMAD.MOV.U32 R6, RZ, RZ, RZ ;  /* 0x000000ffff067224 */ /* 0x000fe400078e00ff */
[----:B------:R-:W-:Y:S05]  /*65a0*/  @P0 BRA `(.L_x_569) ;  /* 0x0000001800280947 */ /* 0x000fea0003800000 */
[----:B------:R-:W-:Y:S01]  /*65b0*/  IADD3 R35, R12, R215, RZ ;  /* 0x000000d70c237210 */ /* 0x000fe20007ffe0ff */
[----:B------:R-:W-:Y:S01]  /*65c0*/  ULDC.64 UR4, c[0x0][0x250] ;  /* 0x0000940000047ab9 */ /* 0x000fe20000000a00 */
[----:B------:R-:W-:Y:S01]  /*65d0*/  VIMNMX R44, R22, UR6, PT ;  /* 0x00000006162c7c48 */ /* 0x000fe2000bfe0100 */
[----:B------:R-:W-:Y:S01]  /*65e0*/  IMAD.U32 R61, RZ, RZ, UR5 ;  /* 0x00000005ff3d7e24 */ /* 0x000fe2000f8e00ff */
[----:B------:R-:W-:Y:S01]  /*65f0*/  MOV R60, UR4 ;  /* 0x00000004003c7c02 */ /* 0x000fe20008000f00 */
[----:B------:R-:W-:Y:S01]  /*6600*/  IMAD R7, R35, 0x60, RZ ;  /* 0x0000006023077824 */ /* 0x000fe200078e02ff */
[----:B------:R-:W-:Y:S01]  /*6610*/  BSSY B1, `(.L_x_570) ;  /* 0x000009b000017945 */ /* 0x000fe20003800000 */
[----:B------:R-:W-:-:S03]  /*6620*/  LEA R45, R12, R26, 0x1 ;  /* 0x0000001a0c2d7211 */ /* 0x000fc600078e08ff */
[----:B------:R-:W-:Y:S02]  /*6630*/  SHF.R.S32.HI R15, RZ, 0x1f, R7 ;  /* 0x0000001fff0f7819 */ /* 0x000fe40000011407 */
[----:B------:R-:W-:-:S04]  /*6640*/  IADD3 R0, P3, R18, R7, RZ ;  /* 0x0000000712007210 */ /* 0x000fc80007f7e0ff */
[----:B------:R-:W-:Y:S02]  /*6650*/  IADD3.X R11, R14, R15, RZ, P3, !PT ;  /* 0x0000000f0e0b7210 */ /* 0x000fe40001ffe4ff */
[----:B------:R-:W-:Y:S02]  /*6660*/  ISETP.GE.AND P3, PT, R35, R44, PT ;  /* 0x0000002c2300720c */ /* 0x000fe40003f66270 */
[----:B------:R-:W-:-:S04]  /*6670*/  LEA R32, P4, R0, R60, 0x1 ;  /* 0x0000003c00207211 */ /* 0x000fc800078808ff */
[----:B------:R-:W-:Y:S01]  /*6680*/  LEA.HI.X R33, R0, R61, R11, 0x1, P4 ;  /* 0x0000003d00217211 */ /* 0x000fe200020f0c0b */
[----:B------:R-:W-:-:S06]  /*6690*/  IMAD.MOV.U32 R0, RZ, RZ, RZ ;  /* 0x000000ffff007224 */ /* 0x000fcc00078e00ff */
[----:B------:R-:W-:Y:S05]  /*66a0*/  @P3 BRA `(.L_x_571) ;  /* 0x0000000800443947 */ /* 0x000fea0003800000 */
[----:B------:R-:W-:Y:S01]  /*66b0*/  ULOP3.LUT UR4, URZ, UR6, URZ, 0x33, !UPT ;  /* 0x000000063f047292 */ /* 0x000fe2000f8e333f */
[----:B------:R-:W-:Y:S01]  /*66c0*/  IADD3 R3, -R17, RZ, RZ ;  /* 0x000000ff11037210 */ /* 0x000fe20007ffe1ff */
[----:B------:R-:W1:Y:S01]  /*66d0*/  LDC.64 R8, c[0x0][0x2e8] ;  /* 0x0000ba00ff087b82 */ /* 0x000e620000000a00 */
[----:B------:R-:W-:Y:S01]  /*66e0*/  IMAD R36, R16, R36, R21 ;  /* 0x0000002410247224 */ /* 0x000fe200078e0215 */
[----:B------:R-:W-:Y:S01]  /*66f0*/  IADD3 R0, -R215, -0x2, -R12 ;  /* 0xfffffffed7007810 */ /* 0x000fe20007ffe90c */
[----:B------:R-:W-:Y:S01]  /*6700*/  BSSY B2, `(.L_x_572) ;  /* 0x0000037000027945 */ /* 0x000fe20003800000 */
[----:B------:R-:W-:Y:S01]  /*6710*/  VIMNMX R3, R3, UR4, !PT ;  /* 0x0000000403037c48 */ /* 0x000fe2000ffe0100 */
[----:B------:R-:W-:Y:S01]  /*6720*/  IMAD R41, R36, 0x60, R19 ;  /* 0x0000006024297824 */ /* 0x000fe200078e0213 */
[----:B------:R-:W-:Y:S01]  /*6730*/  HFMA2.MMA R13, -RZ, RZ, 0, 0 ;  /* 0x00000000ff0d7435 */ /* 0x000fe200000001ff */
[----:B------:R-:W-:Y:S01]  /*6740*/  IMAD.MOV.U32 R6, RZ, RZ, RZ ;  /* 0x000000ffff067224 */ /* 0x000fe200078e00ff */
[----:B------:R-:W-:Y:S01]  /*6750*/  IADD3 R36, R0, -R3, RZ ;  /* 0x8000000300247210 */ /* 0x000fe20007ffe0ff */
[----:B------:R-:W-:Y:S01]  /*6760*/  HFMA2.MMA R3, -RZ, RZ, 0, 0 ;  /* 0x00000000ff037435 */ /* 0x000fe200000001ff */
[----:B------:R-:W-:Y:S01]  /*6770*/  MOV R11, R35 ;  /* 0x00000023000b7202 */ /* 0x000fe20000000f00 */
[----:B------:R-:W-:Y:S01]  /*6780*/  IMAD.MOV.U32 R5, RZ, RZ, RZ ;  /* 0x000000ffff057224 */ /* 0x000fe200078e00ff */
[----:B------:R-:W-:Y:S01]  /*6790*/  LOP3.LUT P3, RZ, R36, 0x10, RZ, 0xc0, !PT ;  /* 0x0000001024ff7812 */ /* 0x000fe2000786c0ff */
[----:B------:R-:W-:Y:S01]  /*67a0*/  IMAD.MOV.U32 R0, RZ, RZ, RZ ;  /* 0x000000ffff007224 */ /* 0x000fe200078e00ff */
[----:B------:R-:W-:Y:S01]  /*67b0*/  MOV R10, RZ ;  /* 0x000000ff000a7202 */ /* 0x000fe20000000f00 */
[----:B-1----:R-:W-:Y:S01]  /*67c0*/  IMAD.WIDE R40, R41, 0x2, R8 ;  /* 0x0000000229287825 */ /* 0x002fe200078e0208 */
[----:B------:R-:W-:-:S09]  /*67d0*/  CS2R R8, SRZ ;  /* 0x0000000000087805 */ /* 0x000fd2000001ff00 */
[----:B------:R-:W-:Y:S05]  /*67e0*/  @P3 BRA `(.L_x_573) ;  /* 0x0000000000a03947 */ /* 0x000fea0003800000 */
[----:B------:R-:W-:Y:S01]  /*67f0*/  IADD3 R7, P2, R212, R7, RZ ;  /* 0x00000007d4077210 */ /* 0x000fe20007f5e0ff */
[----:B------:R-:W-:-:S03]  /*6800*/  ULDC UR4, c[0x0][0x29c] ;  /* 0x0000a70000047ab9 */ /* 0x000fc60000000800 */
[----:B------:R-:W-:Y:S02]  /*6810*/  IADD3.X R0, R23, R15, RZ, P2, !PT ;  /* 0x0000000f17007210 */ /* 0x000fe400017fe4ff */
        /* <DEDUP_REMOVED lines=20> */
.L_x_574:
        /* <DEDUP_REMOVED lines=13> */
[C---:B------:R-:W-:Y:S01]  /*6a30*/  FFMA.FTZ R10, R0.reuse, R11, RZ ;  /* 0x0000000b000a7223 */ /* 0x040fe200000100ff */
[----:B------:R-:W-:Y:S01]  /*6a40*/  IADD3 R11, R35, 0x10, RZ ;  /* 0x00000010230b7810 */ /* 0x000fe20007ffe0ff */
[C---:B------:R-:W-:Y:S01]  /*6a50*/  FFMA.FTZ R13, R0.reuse, R13, RZ ;  /* 0x0000000d000d7223 */ /* 0x040fe200000100ff */
[----:B------:R-:W-:-:S07]  /*6a60*/  FFMA.FTZ R0, R0, R15, RZ ;  /* 0x0000000f00007223 */ /* 0x000fce00000100ff */
.L_x_573:
[----:B------:R-:W-:Y:S05]  /*6a70*/  BSYNC B2 ;  /* 0x0000000000027941 */ /* 0x000fea0003800000 */
.L_x_572:
[----:B------:R-:W-:-:S13]  /*6a80*/  LOP3.LUT P3, RZ, R36, 0xfffffff0, RZ, 0xc0, !PT ;  /* 0xfffffff024ff7812 */ /* 0x000fda000786c0ff */
[----:B------:R-:W-:Y:S05]  /*6a90*/  @!P3 BRA `(.L_x_571) ;  /* 0x000000040048b947 */ /* 0x000fea0003800000 */
[----:B------:R-:W2:Y:S01]  /*6aa0*/  LDC.64 R60, c[0x0][0x250] ;  /* 0x00009400ff3c7b82 */ /* 0x000ea20000000a00 */
[----:B------:R-:W-:Y:S02]  /*6ab0*/  ULDC UR4, c[0x0][0x29c] ;  /* 0x0000a70000047ab9 */ /* 0x000fe40000000800 */
[----:B------:R-:W-:-:S06]  /*6ac0*/  UISETP.NE.AND UP0, UPT, UR4, URZ, UPT ;  /* 0x0000003f0400728c */ /* 0x000fcc000bf05270 */
[----:B------:R-:W-:-:S13]  /*6ad0*/  PLOP3.LUT P2, PT, PT, PT, UP0, 0x80, 0x0 ;  /* 0x000000000000781c */ /* 0x000fda0003f4f008 */
.L_x_577:
[----:B------:R-:W-:Y:S01]  /*6ae0*/  IMAD R7, R11, 0x60, RZ ;  /* 0x000000600b077824 */ /* 0x000fe200078e02ff */
[----:B------:R-:W-:-:S04]  /*6af0*/  LOP3.LUT P5, RZ, R27, 0x1, RZ, 0xc0, !PT ;  /* 0x000000011bff7812 */ /* 0x000fc800078ac0ff */
[----:B------:R-:W-:Y:S02]  /*6b00*/  SHF.R.S32.HI R15, RZ, 0x1f, R7 ;  /* 0x0000001fff0f7819 */ /* 0x000fe40000011407 */
[-C--:B------:R-:W-:Y:S02]  /*6b10*/  IADD3 R37, P3, R212, R7.reuse, RZ ;  /* 0x00000007d4257210 */ /* 0x080fe40007f7e0ff */
[----:B------:R-:W-:-:S03]  /*6b20*/  IADD3 R7, P4, R18, R7, RZ ;  /* 0x0000000712077210 */ /* 0x000fc60007f9e0ff */
[----:B------:R-:W-:Y:S01]  /*6b30*/  IMAD.X R46, R23, 0x1, R15, P3 ;  /* 0x00000001172e7824 */ /* 0x000fe200018e060f */
[CC--:B--2---:R-:W-:Y:S02]  /*6b40*/  LEA R36, P3, R37.reuse, R60.reuse, 0x1 ;  /* 0x0000003c25247211 */ /* 0x0c4fe400078608ff */
[----:B------:R-:W-:Y:S02]  /*6b50*/  IADD3.X R38, R14, R15, RZ, P4, !PT ;  /* 0x0000000f0e267210 */ /* 0x000fe400027fe4ff */
[----:B------:R-:W-:Y:S02]  /*6b60*/  LEA.HI.X R37, R37, R61, R46, 0x1, P3 ;  /* 0x0000003d25257211 */ /* 0x000fe400018f0c2e */
[----:B------:R-:W-:-:S03]  /*6b70*/  LEA R42, P4, R7, R60, 0x1 ;  /* 0x0000003c072a7211 */ /* 0x000fc600078808ff */
[----:B-1----:R1:W5:Y:S01]  /*6b80*/  LDG.E.128 R48, desc[UR36][R36.64] ;  /* 0x0000002424307981 */ /* 0x002362000c1e1d00 */
[----:B------:R-:W-:Y:S01]  /*6b90*/  LEA.HI.X R43, R7, R61, R38, 0x1, P4 ;  /* 0x0000003d072b7211 */ /* 0x000fe200020f0c26 */
[----:B------:R-:W-:Y:S08]  /*6ba0*/  @P2 BRA `(.L_x_575) ;  /* 0x00000000002c2947 */ /* 0x000ff00003800000 */
[----:B------:R-:W2:Y:S04]  /*6bb0*/  @P5 LDG.E.128 R56, desc[UR36][R40.64] ;  /* 0x0000002428385981 */ /* 0x000ea8000c1e1d00 */
[----:B------:R-:W0:Y:S02]  /*6bc0*/  LDS.128 R52, [R34] ;  /* 0x0000000022347984 */ /* 0x000e240000000c00 */
        /* <DEDUP_REMOVED lines=9> */
.L_x_575:
[----:B-1----:R-:W5:Y:S01]  /*6c60*/  LDG.E.128 R36, desc[UR36][R36.64+0xc00] ;  /* 0x000c002424247981 */ /* 0x002f62000c1e1d00 */
[----:B------:R-:W-:Y:S01]  /*6c70*/  IADD3 R7, R11, -R215, RZ ;  /* 0x800000d70b077210 */ /* 0x000fe20007ffe0ff */
[--C-:B-----5:R-:W-:Y:S02]  /*6c80*/  HADD2.F32 R52, -RZ, R50.reuse.H0_H0 ;  /* 0x20000032ff347230 */ /* 0x120fe40000004100 */
[----:B------:R-:W-:Y:S02]  /*6c90*/  HADD2.F32 R47, -RZ, R50.H1_H1 ;  /* 0x30000032ff2f7230 */ /* 0x000fe40000004100 */
[----:B------:R-:W-:Y:S02]  /*6ca0*/  IMAD R53, R7, 0x2, R26 ;  /* 0x0000000207357824 */ /* 0x000fe400078e021a */
[----:B------:R-:W-:Y:S02]  /*6cb0*/  HADD2.F32 R15, -RZ, R48.H0_H0 ;  /* 0x20000030ff0f7230 */ /* 0x000fe40000004100 */
[----:B------:R-:W-:Y:S01]  /*6cc0*/  HADD2.F32 R46, -RZ, R49.H0_H0 ;  /* 0x20000031ff2e7230 */ /* 0x000fe20000004100 */
[----:B------:R-:W1:Y:S01]  /*6cd0*/  LDS.U16 R7, [R53] ;  /* 0x0000000035077984 */ /* 0x000e620000000400 */
[----:B--2---:R-:W-:-:S02]  /*6ce0*/  HADD2.F32 R50, -RZ, R51.H0_H0 ;  /* 0x20000033ff327230 */ /* 0x004fc40000004100 */
[----:B------:R-:W-:Y:S02]  /*6cf0*/  HADD2.F32 R48, -RZ, R48.H1_H1 ;  /* 0x30000030ff307230 */ /* 0x000fe40000004100 */
        /* <DEDUP_REMOVED lines=23> */
.L_x_576:
[----:B------:R-:W2:Y:S01]  /*6e70*/  LDS.U16 R0, [R53+0x20] ;  /* 0x0000200035007984 */ /* 0x000ea20000000400 */
[----:B------:R-:W-:Y:S01]  /*6e80*/  IADD3 R11, R11, 0x20, RZ ;  /* 0x000000200b0b7810 */ /* 0x000fe20007ffe0ff */
        /* <DEDUP_REMOVED lines=19> */
.L_x_571:
[----:B------:R-:W-:Y:S05]  /*6fc0*/  BSYNC B1 ;  /* 0x0000000000017941 */ /* 0x000fea0003800000 */
.L_x_570:
[----:B------:R-:W-:-:S13]  /*6fd0*/  ISETP.GE.AND P3, PT, R35, R22, PT ;  /* 0x000000162300720c */ /* 0x000fda0003f66270 */
[----:B------:R-:W-:Y:S05]  /*6fe0*/  @P3 BRA `(.L_x_569) ;  /* 0x0000000c00983947 */ /* 0x000fea0003800000 */
[----:B------:R-:W2:Y:S01]  /*6ff0*/  LDC R11, c[0x0][0x288] ;  /* 0x0000a200ff0b7b82 */ /* 0x000ea20000000800 */
[----:B------:R-:W-:Y:S01]  /*7000*/  IADD3 R38, -R12, -0x2, R17 ;  /* 0xfffffffe0c267810 */ /* 0x000fe20007ffe111 */
[----:B------:R-:W-:Y:S03]  /*7010*/  BSSY B1, `(.L_x_578) ;  /* 0x000004b000017945 */ /* 0x000fe60003800000 */
[----:B------:R-:W-:-:S03]  /*7020*/  IADD3 R7, R38, -R215, RZ ;  /* 0x800000d726077210 */ /* 0x000fc60007ffe0ff */
[----:B------:R-:W5:Y:S01]  /*7030*/  LDC.64 R36, c[0x0][0x2e8] ;  /* 0x0000ba00ff247b82 */ /* 0x000f620000000a00 */
[----:B------:R-:W-:Y:S01]  /*7040*/  LOP3.LUT P3, RZ, R7, 0x10, RZ, 0xc0, !PT ;  /* 0x0000001007ff7812 */ /* 0x000fe2000786c0ff */
[----:B--2---:R-:W-:-:S04]  /*7050*/  IMAD R38, R16, R11, R21 ;  /* 0x0000000b10267224 */ /* 0x004fc800078e0215 */
[----:B------:R-:W-:-:S04]  /*7060*/  IMAD R11, R38, 0x60, R19 ;  /* 0x00000060260b7824 */ /* 0x000fc800078e0213 */
[----:B-----5:R-:W-:-:S04]  /*7070*/  IMAD.WIDE R36, R11, 0x2, R36 ;  /* 0x000000020b247825 */ /* 0x020fc800078e0224 */
[----:B------:R-:W-:Y:S05]  /*7080*/  @P3 BRA `(.L_x_579) ;  /* 0x00000004000c3947 */ /* 0x000fea0003800000 */
[----:B------:R-:W2:Y:S01]  /*7090*/  LDC R40, c[0x0][0x284] ;  /* 0x0000a100ff287b82 */ /* 0x000ea20000000800 */
[----:B------:R-:W-:Y:S01]  /*70a0*/  BSSY B2, `(.L_x_580) ;  /* 0x0000040000027945 */ /* 0x000fe20003800000 */
[----:B--2---:R-:W-:-:S13]  /*70b0*/  ISETP.GE.AND P3, PT, R35, R40, PT ;  /* 0x000000282300720c */ /* 0x004fda0003f66270 */
[----:B------:R-:W-:Y:S05]  /*70c0*/  @!P3 BRA `(.L_x_581) ;  /* 0x0000000000f4b947 */ /* 0x000fea0003800000 */
[----:B------:R-:W-:Y:S01]  /*70d0*/  IABS R42, R40 ;  /* 0x00000028002a7213 */ /* 0x000fe20000000000 */
[----:B------:R-:W2:Y:S01]  /*70e0*/  LDS.U16 R45, [R45] ;  /* 0x000000002d2d7984 */ /* 0x000ea20000000400 */
[----:B------:R-:W-:Y:S01]  /*70f0*/  MOV R38, RZ ;  /* 0x000000ff00267202 */ /* 0x000fe20000000f00 */
[----:B------:R-:W-:Y:S01]  /*7100*/  ULDC UR4, c[0x0][0x29c] ;  /* 0x0000a70000047ab9 */ /* 0x000fe20000000800 */
[----:B------:R-:W0:Y:S01]  /*7110*/  I2F.RP R41, R42 ;  /* 0x0000002a00297306 */ /* 0x000e220000209400 */
[----:B------:R-:W-:Y:S02]  /*7120*/  IABS R15, R35 ;  /* 0x00000023000f7213 */ /* 0x000fe40000000000 */
[----:B------:R-:W-:Y:S02]  /*7130*/  ISETP.GE.AND P3, PT, R35, RZ, PT ;  /* 0x000000ff2300720c */ /* 0x000fe40003f66270 */
[----:B------:R-:W-:-:S03]  /*7140*/  ISETP.NE.AND P4, PT, R40, RZ, PT ;  /* 0x000000ff2800720c */ /* 0x000fc60003f85270 */
[----:B0-----:R-:W0:Y:S02]  /*7150*/  MUFU.RCP R41, R41 ;  /* 0x0000002900297308 */ /* 0x001e240000001000 */
[----:B0-----:R-:W-:-:S06]  /*7160*/  VIADD R39, R41, 0xffffffe ;  /* 0x0ffffffe29277836 */ /* 0x001fcc0000000000 */
[----:B------:R-:W0:Y:S02]  /*7170*/  F2I.FTZ.U32.TRUNC.NTZ R39, R39 ;  /* 0x0000002700277305 */ /* 0x000e24000021f000 */
[----:B0-----:R-:W-:-:S05]  /*7180*/  IADD3 R11, RZ, -R39, RZ ;  /* 0x80000027ff0b7210 */ /* 0x001fca0007ffe0ff */
[----:B------:R-:W-:-:S04]  /*7190*/  IMAD R11, R11, R42, RZ ;  /* 0x0000002a0b0b7224 */ /* 0x000fc800078e02ff */
[----:B------:R-:W-:-:S06]  /*71a0*/  IMAD.HI.U32 R38, R39, R11, R38 ;  /* 0x0000000b27267227 */ /* 0x000fcc00078e0026 */
[----:B------:R-:W-:-:S04]  /*71b0*/  IMAD.HI.U32 R11, R38, R15, RZ ;  /* 0x0000000f260b7227 */ /* 0x000fc800078e00ff */
[----:B------:R-:W-:-:S04]  /*71c0*/  IMAD.MOV R38, RZ, RZ, -R11 ;  /* 0x000000ffff267224 */ /* 0x000fc800078e0a0b */
[----:B------:R-:W-:-:S05]  /*71d0*/  IMAD R11, R42, R38, R15 ;  /* 0x000000262a0b7224 */ /* 0x000fca00078e020f */
[----:B------:R-:W-:-:S13]  /*71e0*/  ISETP.GT.U32.AND P2, PT, R42, R11, PT ;  /* 0x0000000b2a00720c */ /* 0x000fda0003f44070 */
[----:B------:R-:W-:-:S04]  /*71f0*/  @!P2 IADD3 R11, R11, -R42, RZ ;  /* 0x8000002a0b0ba210 */ /* 0x000fc80007ffe0ff */
[----:B------:R-:W-:-:S13]  /*7200*/  ISETP.GT.U32.AND P2, PT, R42, R11, PT ;  /* 0x0000000b2a00720c */ /* 0x000fda0003f44070 */
[----:B------:R-:W-:-:S05]  /*7210*/  @!P2 IADD3 R11, R11, -R42, RZ ;  /* 0x8000002a0b0ba210 */ /* 0x000fca0007ffe0ff */
[----:B------:R-:W-:Y:S01]  /*7220*/  @!P3 IMAD.MOV R11, RZ, RZ, -R11 ;  /* 0x000000ffff0bb224 */ /* 0x000fe200078e0a0b */
[----:B------:R-:W-:-:S05]  /*7230*/  @!P4 LOP3.LUT R11, RZ, R40, RZ, 0x33, !PT ;  /* 0x00000028ff0bc212 */ /* 0x000fca00078e33ff */
[----:B------:R-:W-:-:S05]  /*7240*/  IMAD R11, R11, 0x60, RZ ;  /* 0x000000600b0b7824 */ /* 0x000fca00078e02ff */
[----:B------:R-:W-:-:S04]  /*7250*/  IADD3 R15, P2, R212, R11, RZ ;  /* 0x0000000bd40f7210 */ /* 0x000fc80007f5e0ff */
[----:B------:R-:W-:Y:S02]  /*7260*/  LEA.HI.X.SX32 R40, R11, R23, 0x1, P2 ;  /* 0x000000170b287211 */ /* 0x000fe400010f0eff */
[----:B------:R-:W-:-:S04]  /*7270*/  LEA R38, P2, R15, R60, 0x1 ;  /* 0x0000003c0f267211 */ /* 0x000fc800078408ff */
[----:B------:R-:W-:-:S05]  /*7280*/  LEA.HI.X R39, R15, R61, R40, 0x1, P2 ;  /* 0x0000003d0f277211 */ /* 0x000fca00010f0c28 */
[----:B------:R0:W5:Y:S01]  /*7290*/  LDG.E.128 R40, desc[UR36][R38.64] ;  /* 0x0000002426287981 */ /* 0x000162000c1e1d00 */
[----:B------:R-:W-:Y:S01]  /*72a0*/  UISETP.NE.AND UP0, UPT, UR4, URZ, UPT ;  /* 0x0000003f0400728c */ /* 0x000fe2000bf05270 */
[----:B--2---:R-:W-:-:S05]  /*72b0*/  HADD2.F32 R11, -RZ, R45.H0_H0 ;  /* 0x2000002dff0b7230 */ /* 0x004fca0000004100 */
[----:B------:R-:W-:-:S13]  /*72c0*/  PLOP3.LUT P2, PT, PT, PT, UP0, 0x80, 0x0 ;  /* 0x000000000000781c */ /* 0x000fda0003f4f008 */
[----:B0-----:R-:W-:Y:S05]  /*72d0*/  @P2 BRA `(.L_x_582) ;  /* 0x0000000000302947 */ /* 0x001fea0003800000 */
        /* <DEDUP_REMOVED lines=12> */
.L_x_582:
[--C-:B-----5:R-:W-:Y:S02]  /*73a0*/  HADD2.F32 R38, -RZ, R42.reuse.H0_H0 ;  /* 0x2000002aff267230 */ /* 0x120fe40000004100 */
[----:B01----:R-:W-:Y:S02]  /*73b0*/  HADD2.F32 R33, -RZ, R42.H1_H1 ;  /* 0x3000002aff217230 */ /* 0x003fe40000004100 */
        /* <DEDUP_REMOVED lines=14> */
.L_x_581:
[----:B------:R-:W-:Y:S05]  /*74a0*/  BSYNC B2 ;  /* 0x0000000000027941 */ /* 0x000fea0003800000 */
.L_x_580:
[----:B------:R-:W-:-:S07]  /*74b0*/  IADD3 R35, R35, 0x10, RZ ;  /* 0x0000001023237810 */ /* 0x000fce0007ffe0ff */
.L_x_579:
[----:B------:R-:W-:Y:S05]  /*74c0*/  BSYNC B1 ;  /* 0x0000000000017941 */ /* 0x000fea0003800000 */
.L_x_578:
[----:B------:R-:W-:-:S13]  /*74d0*/  LOP3.LUT P3, RZ, R7, 0xfffffff0, RZ, 0xc0, !PT ;  /* 0xfffffff007ff7812 */ /* 0x000fda000786c0ff */
[----:B------:R-:W-:Y:S05]  /*74e0*/  @!P3 BRA `(.L_x_569) ;  /* 0x000000080058b947 */ /* 0x000fea0003800000 */
[----:B-1----:R-:W-:Y:S01]  /*74f0*/  LEA R32, R35, R25, 0x1 ;  /* 0x0000001923207211 */ /* 0x002fe200078e08ff */
[----:B------:R-:W-:Y:S01]  /*7500*/  IMAD.MOV.U32 R38, RZ, RZ, 0x60 ;  /* 0x00000060ff267424 */ /* 0x000fe200078e00ff */
[----:B------:R-:W-:-:S03]  /*7510*/  MOV R11, RZ ;  /* 0x000000ff000b7202 */ /* 0x000fc60000000f00 */
[----:B------:R-:W-:Y:S02]  /*7520*/  IMAD R32, R215, -0x2, R32 ;  /* 0xfffffffed7207824 */ /* 0x000fe400078e0220 */
[----:B------:R-:W-:-:S03]  /*7530*/  IMAD R7, R35, R38, 0x600 ;  /* 0x0000060023077424 */ /* 0x000fc600078e0226 */
[----:B------:R-:W-:-:S07]  /*7540*/  IADD3 R52, R32, UR38, RZ ;  /* 0x0000002620347c10 */ /* 0x000fce000fffe0ff */
.L_x_589:
[----:B------:R-:W1:Y:S01]  /*7550*/  LDC R56, c[0x0][0x284] ;  /* 0x0000a100ff387b82 */ /* 0x000e620000000800 */
[----:B------:R-:W-:Y:S01]  /*7560*/  VIADD R15, R7, 0xfffffa00 ;  /* 0xfffffa00070f7836 */ /* 0x000fe20000000000 */
[----:B------:R-:W-:Y:S01]  /*7570*/  BSSY B1, `(.L_x_583) ;  /* 0x0000046000017945 */ /* 0x000fe20003800000 */
[----:B------:R-:W-:-:S03]  /*7580*/  IADD3 R53, R52, R11, RZ ;  /* 0x0000000b34357210 */ /* 0x000fc60007ffe0ff */
[----:B------:R-:W-:Y:S02]  /*7590*/  IADD3 R25, P3, R18, R15, RZ ;  /* 0x0000000f12197210 */ /* 0x000fe40007f7e0ff */
[----:B------:R-:W2:Y:S02]  /*75a0*/  LDC.64 R54, c[0x0][0x250] ;  /* 0x00009400ff367b82 */ /* 0x000ea40000000a00 */
        /* <DEDUP_REMOVED lines=8> */
[----:B------:R-:W-:Y:S01]  /*7630*/  ULDC UR4, c[0x0][0x29c] ;  /* 0x0000a70000047ab9 */ /* 0x000fe20000000800 */
[----:B------:R-:W1:Y:S01]  /*7640*/  I2F.RP R41, R40 ;  /* 0x0000002800297306 */ /* 0x000e620000209400 */
[----:B------:R-:W-:Y:S02]  /*7650*/  ISETP.GE.AND P3, PT, R35, RZ, PT ;  /* 0x000000ff2300720c */ /* 0x000fe40003f66270 */
[----:B------:R-:W-:-:S05]  /*7660*/  ISETP.NE.AND P4, PT, R56, RZ, PT ;  /* 0x000000ff3800720c */ /* 0x000fca0003f85270 */
[----:B-1----:R-:W1:Y:S02]  /*7670*/  MUFU.RCP R41, R41 ;  /* 0x0000002900297308 */ /* 0x002e640000001000 */
[----:B-1----:R-:W-:-:S06]  /*7680*/  IADD3 R33, R41, 0xffffffe, RZ ;  /* 0x0ffffffe29217810 */ /* 0x002fcc0007ffe0ff */
[----:B------:R-:W1:Y:S02]  /*7690*/  F2I.FTZ.U32.TRUNC.NTZ R33, R33 ;  /* 0x0000002100217305 */ /* 0x000e64000021f000 */
[----:B-1----:R-:W-:-:S04]  /*76a0*/  IMAD.MOV R15, RZ, RZ, -R33 ;  /* 0x000000ffff0f7224 */ /* 0x002fc800078e0a21 */
[----:B------:R-:W-:-:S04]  /*76b0*/  IMAD R15, R15, R40, RZ ;  /* 0x000000280f0f7224 */ /* 0x000fc800078e02ff */
[----:B------:R-:W-:-:S06]  /*76c0*/  IMAD.HI.U32 R32, R33, R15, R32 ;  /* 0x0000000f21207227 */ /* 0x000fcc00078e0020 */
[----:B------:R-:W-:-:S05]  /*76d0*/  IMAD.HI.U32 R15, R32, R25, RZ ;  /* 0x00000019200f7227 */ /* 0x000fca00078e00ff */
[----:B------:R-:W-:-:S05]  /*76e0*/  IADD3 R32, -R15, RZ, RZ ;  /* 0x000000ff0f207210 */ /* 0x000fca0007ffe1ff */
[----:B------:R-:W-:-:S05]  /*76f0*/  IMAD R15, R40, R32, R25 ;  /* 0x00000020280f7224 */ /* 0x000fca00078e0219 */
[----:B------:R-:W-:-:S13]  /*7700*/  ISETP.GT.U32.AND P2, PT, R40, R15, PT ;  /* 0x0000000f2800720c */ /* 0x000fda0003f44070 */
[----:B------:R-:W-:-:S05]  /*7710*/  @!P2 IMAD.IADD R15, R15, 0x1, -R40 ;  /* 0x000000010f0fa824 */ /* 0x000fca00078e0a28 */
[----:B------:R-:W-:-:S13]  /*7720*/  ISETP.GT.U32.AND P2, PT, R40, R15, PT ;  /* 0x0000000f2800720c */ /* 0x000fda0003f44070 */
[----:B------:R-:W-:-:S04]  /*7730*/  @!P2 IADD3 R15, R15, -R40, RZ ;  /* 0x800000280f0fa210 */ /* 0x000fc80007ffe0ff */
[----:B------:R-:W-:Y:S02]  /*7740*/  @!P3 IADD3 R15, -R15, RZ, RZ ;  /* 0x000000ff0f0fb210 */ /* 0x000fe40007ffe1ff */
[----:B------:R-:W-:-:S05]  /*7750*/  @!P4 LOP3.LUT R15, RZ, R56, RZ, 0x33, !PT ;  /* 0x00000038ff0fc212 */ /* 0x000fca00078e33ff */
[----:B------:R-:W-:-:S05]  /*7760*/  IMAD R15, R15, 0x60, RZ ;  /* 0x000000600f0f7824 */ /* 0x000fca00078e02ff */
[----:B------:R-:W-:-:S04]  /*7770*/  IADD3 R25, P2, R212, R15, RZ ;  /* 0x0000000fd4197210 */ /* 0x000fc80007f5e0ff */
[----:B------:R-:W-:Y:S02]  /*7780*/  LEA.HI.X.SX32 R40, R15, R23, 0x1, P2 ;  /* 0x000000170f287211 */ /* 0x000fe400010f0eff */
[C---:B------:R-:W-:Y:S01]  /*7790*/  LEA R32, P2, R25.reuse, R54, 0x1 ;  /* 0x0000003619207211 */ /* 0x040fe200078408ff */
[----:B------:R-:W1:Y:S03]  /*77a0*/  LDS.U16 R15, [R53] ;  /* 0x00000000350f7984 */ /* 0x000e660000000400 */
[----:B------:R-:W-:-:S05]  /*77b0*/  LEA.HI.X R33, R25, R55, R40, 0x1, P2 ;  /* 0x0000003719217211 */ /* 0x000fca00010f0c28 */
        /* <DEDUP_REMOVED lines=17> */
.L_x_585:
        /* <DEDUP_REMOVED lines=16> */
.L_x_584:
[----:B------:R-:W-:Y:S05]  /*79d0*/  BSYNC B1 ;  /* 0x0000000000017941 */ /* 0x000fea0003800000 */
.L_x_583:
[----:B------:R-:W-:Y:S01]  /*79e0*/  VIADD R40, R35, 0x10 ;  /* 0x0000001023287836 */ /* 0x000fe20000000000 */
[----:B------:R-:W-:Y:S04]  /*79f0*/  BSSY B1, `(.L_x_586) ;  /* 0x0000040000017945 */ /* 0x000fe80003800000 */
[----:B------:R-:W-:-:S13]  /*7a00*/  ISETP.GE.AND P3, PT, R40, R56, PT ;  /* 0x000000382800720c */ /* 0x000fda0003f66270 */
[----:B------:R-:W-:Y:S05]  /*7a10*/  @!P3 BRA `(.L_x_587) ;  /* 0x0000000000f4b947 */ /* 0x000fea0003800000 */
[----:B------:R-:W-:Y:S01]  /*7a20*/  IABS R42, R56 ;  /* 0x00000038002a7213 */ /* 0x000fe20000000000 */
[----:B------:R-:W-:Y:S01]  /*7a30*/  IMAD.MOV.U32 R32, RZ, RZ, RZ ;  /* 0x000000ffff207224 */ /* 0x000fe200078e00ff */
        /* <DEDUP_REMOVED lines=8> */
[----:B-1----:R-:W-:-:S05]  /*7ac0*/  IADD3 R15, RZ, -R33, RZ ;  /* 0x80000021ff0f7210 */ /* 0x002fca0007ffe0ff */
        /* <DEDUP_REMOVED lines=8> */
[----:B------:R-:W-:-:S05]  /*7b50*/  @!P2 IMAD.IADD R15, R15, 0x1, -R42 ;  /* 0x000000010f0fa824 */ /* 0x000fca00078e0a2a */
[----:B------:R-:W-:Y:S02]  /*7b60*/  @!P3 IADD3 R15, -R15, RZ, RZ ;  /* 0x000000ff0f0fb210 */ /* 0x000fe40007ffe1ff */
[----:B------:R-:W-:-:S05]  /*7b70*/  @!P4 LOP3.LUT R15, RZ, R56, RZ, 0x33, !PT ;  /* 0x00000038ff0fc212 */ /* 0x000fca00078e33ff */
[----:B------:R-:W-:-:S05]  /*7b80*/  IMAD R15, R15, 0x60, RZ ;  /* 0x000000600f0f7824 */ /* 0x000fca00078e02ff */
[----:B------:R-:W-:-:S04]  /*7b90*/  IADD3 R25, P2, R212, R15, RZ ;  /* 0x0000000fd4197210 */ /* 0x000fc80007f5e0ff */
[----:B------:R-:W-:Y:S02]  /*7ba0*/  LEA.HI.X.SX32 R40, R15, R23, 0x1, P2 ;  /* 0x000000170f287211 */ /* 0x000fe400010f0eff */
[C---:B------:R-:W-:Y:S01]  /*7bb0*/  LEA R32, P2, R25.reuse, R54, 0x1 ;  /* 0x0000003619207211 */ /* 0x040fe200078408ff */
[----:B------:R-:W1:Y:S03]  /*7bc0*/  LDS.U16 R15, [R53+0x20] ;  /* 0x00002000350f7984 */ /* 0x000e660000000400 */
        /* <DEDUP_REMOVED lines=18> */
.L_x_588:
        /* <DEDUP_REMOVED lines=16> */
.L_x_587:
[----:B------:R-:W-:Y:S05]  /*7df0*/  BSYNC B1 ;  /* 0x0000000000017941 */ /* 0x000fea0003800000 */
.L_x_586:
[----:B------:R-:W-:Y:S01]  /*7e00*/  IADD3 R35, R35, 0x20, RZ ;  /* 0x0000002023237810 */ /* 0x000fe20007ffe0ff */
[----:B------:R-:W-:Y:S01]  /*7e10*/  VIADD R11, R11, 0x40 ;  /* 0x000000400b0b7836 */ /* 0x000fe20000000000 */
[----:B------:R-:W-:Y:S02]  /*7e20*/  IADD3 R7, R7, 0xc00, RZ ;  /* 0x00000c0007077810 */ /* 0x000fe40007ffe0ff */
[----:B------:R-:W-:-:S13]  /*7e30*/  ISETP.GE.AND P3, PT, R35, R22, PT ;  /* 0x000000162300720c */ /* 0x000fda0003f66270 */
[----:B------:R-:W-:Y:S05]  /*7e40*/  @!P3 BRA `(.L_x_589) ;  /* 0xfffffff400c0b947 */ /* 0x000fea000383ffff */
.L_x_569:
[----:B------:R-:W-:Y:S05]  /*7e50*/  BSYNC B0 ;  /* 0x0000000000007941 */ /* 0x000fea0003800000 */
.L_x_568:
[----:B------:R-:W-:Y:S01]  /*7e60*/  ISETP.GT.OR P1, PT, R20, 0xb, P1 ;  /* 0x0000000b1400780c */ /* 0x000fe20000f24670 */
[----:B------:R-:W-:-:S12]  /*7e70*/  BSSY B0, `(.L_x_590) ;  /* 0x0000036000007945 */ /* 0x000fd80003800000 */
[----:B------:R-:W-:Y:S05]  /*7e80*/  @P1 BRA `(.L_x_591) ;  /* 0x0000000000d01947 */ /* 0x000fea0003800000 */
[----:B------:R-:W1:Y:S01]  /*7e90*/  LDC.64 R36, c[0x0][0x250] ;  /* 0x00009400ff247b82 */ /* 0x000e620000000a00 */
[----:B------:R-:W-:-:S05]  /*7ea0*/  MOV R20, 0x60 ;  /* 0x0000006000147802 */ /* 0x000fca0000000f00 */
[----:B------:R-:W-:-:S05]  /*7eb0*/  IMAD R17, R17, R20, -0x60 ;  /* 0xffffffa011117424 */ /* 0x000fca00078e0214 */
[----:B------:R-:W-:-:S04]  /*7ec0*/  IADD3 R7, P1, R18, R17, RZ ;  /* 0x0000001112077210 */ /* 0x000fc80007f3e0ff */
[----:B------:R-:W-:Y:S02]  /*7ed0*/  LEA.HI.X.SX32 R20, R17, R14, 0x1, P1 ;  /* 0x0000000e11147211 */ /* 0x000fe400008f0eff */
[----:B-1----:R-:W-:-:S04]  /*7ee0*/  LEA R32, P1, R7, R36, 0x1 ;  /* 0x0000002407207211 */ /* 0x002fc800078208ff */
[----:B------:R-:W-:-:S06]  /*7ef0*/  LEA.HI.X R33, R7, R37, R20, 0x1, P1 ;  /* 0x0000002507217211 */ /* 0x000fcc00008f0c14 */
[----:B0-----:R-:W5:Y:S01]  /*7f00*/  LDG.E.128 R32, desc[UR36][R32.64] ;  /* 0x0000002420207981 */ /* 0x001f62000c1e1d00 */
[----:B------:R-:W-:Y:S01]  /*7f10*/  IMAD.IADD R215, R22, 0x1, -R215 ;  /* 0x0000000116d77824 */ /* 0x000fe200078e0ad7 */
[----:B------:R-:W-:Y:S04]  /*7f20*/  BSSY B1, `(.L_x_592) ;  /* 0x000001a000017945 */ /* 0x000fe80003800000 */
[----:B------:R-:W-:-:S06]  /*7f30*/  LEA R26, R215, R26, 0x1 ;  /* 0x0000001ad71a7211 */ /* 0x000fcc00078e08ff */
[----:B------:R-:W0:Y:S02]  /*7f40*/  LDS.U16 R26, [R26] ;  /* 0x000000001a1a7984 */ /* 0x000e240000000400 */
[----:B0-----:R-:W-:Y:S01]  /*7f50*/  HADD2.F32 R11, -RZ, R26.H0_H0 ;  /* 0x2000001aff0b7230 */ /* 0x001fe20000004100 */
[----:B------:R-:W-:Y:S06]  /*7f60*/  @P2 BRA `(.L_x_593) ;  /* 0x0000000000542947 */ /* 0x000fec0003800000 */
[----:B------:R-:W-:-:S13]  /*7f70*/  LOP3.LUT P3, RZ, R27, 0x1, RZ, 0xc0, !PT ;  /* 0x000000011bff7812 */ /* 0x000fda000786c0ff */
[----:B------:R-:W0:Y:S08]  /*7f80*/  @P3 LDC R7, c[0x0][0x288] ;  /* 0x0000a200ff073b82 */ /* 0x000e300000000800 */
[----:B------:R-:W1:Y:S01]  /*7f90*/  @P3 LDC.64 R22, c[0x0][0x2e8] ;  /* 0x0000ba00ff163b82 */ /* 0x000e620000000a00 */
[----:B0-----:R-:W-:-:S04]  /*7fa0*/  @P3 IMAD R16, R16, R7, R21 ;  /* 0x0000000710103224 */ /* 0x001fc800078e0215 */
[----:B------:R-:W-:-:S04]  /*7fb0*/  @P3 IMAD R7, R16, 0x60, R19 ;  /* 0x0000006010073824 */ /* 0x000fc800078e0213 */
[----:B-1----:R-:W-:-:S06]  /*7fc0*/  @P3 IMAD.WIDE R22, R7, 0x2, R22 ;  /* 0x0000000207163825 */ /* 0x002fcc00078e0216 */
        /* <DEDUP_REMOVED lines=15> */
.L_x_593:
[----:B------:R-:W-:Y:S05]  /*80c0*/  BSYNC B1 ;  /* 0x0000000000017941 */ /* 0x000fea0003800000 */
.L_x_592:
        /* <DEDUP_REMOVED lines=16> */
.L_x_591:
[----:B------:R-:W-:Y:S05]  /*81d0*/  BSYNC B0 ;  /* 0x0000000000007941 */ /* 0x000fea0003800000 */
.L_x_590:
[----:B------:R-:W-:Y:S06]  /*81e0*/  BAR.SYNC.DEFER_BLOCKING 0x0 ;  /* 0x0000000000007b1d */ /* 0x000fec0000010000 */
[----:B------:R-:W-:Y:S05]  /*81f0*/  @P0 BRA `(.L_x_594) ;  /* 0x00000008001c0947 */ /* 0x000fea0003800000 */
[----:B------:R-:W-:Y:S01]  /*8200*/  LOP3.LUT R7, R4, 0xffffff80, RZ, 0xc0, !PT ;  /* 0xffffff8004077812 */ /* 0x000fe200078ec0ff */
[----:B------:R-:W-:Y:S01]  /*8210*/  IMAD R12, R12, 0x60, R19 ;  /* 0x000000600c0c7824 */ /* 0x000fe200078e0213 */
[C---:B------:R-:W-:Y:S02]  /*8220*/  ISETP.GT.AND P1, PT, R4.reuse, 0x3f, PT ;  /* 0x0000003f0400780c */ /* 0x040fe40003f24270 */
        /* <DEDUP_REMOVED lines=14> */
[----:B------:R-:W-:Y:S02]  /*8310*/  F2FP.F16.F32.PACK_AB R22, R10, R9 ;  /* 0x000000090a16723e */ /* 0x000fe400000000ff */
[----:B------:R-:W-:-:S05]  /*8320*/  F2FP.F16.F32.PACK_AB R23, R0, R13 ;  /* 0x0000000d0017723e */ /* 0x000fca00000000ff */
[----:B------:R2:W-:Y:S02]  /*8330*/  STS.128 [R12+-0x600], R20 ;  /* 0xfffa00140c007388 */ /* 0x0005e40000000c00 */
.L_x_595:
[----:B------:R-:W-:Y:S05]  /*8340*/  WARPSYNC.ALL ;  /* 0x0000000000007948 */ /* 0x000fea0003800000 */
[----:B------:R-:W-:Y:S01]  /*8350*/  BAR.SYNC.DEFER_BLOCKING 0x0 ;  /* 0x0000000000007b1d */ /* 0x000fe20000010000 */
[----:B------:R-:W-:-:S05]  /*8360*/  ISETP.GT.AND P6, PT, R4, 0xf, PT ;  /* 0x0000000f0400780c */ /* 0x000fca0003fc4270 */
[----:B------:R-:W-:Y:S04]  /*8370*/  BSSY B0, `(.L_x_596) ;  /* 0x0000013000007945 */ /* 0x000fe80003800000 */
[----:B------:R-:W-:Y:S05]  /*8380*/  @P2 BRA `(.L_x_597) ;  /* 0x0000000000442947 */ /* 0x000fea0003800000 */
[----:B--2---:R-:W2:Y:S02]  /*8390*/  LDS.128 R20, [R12] ;  /* 0x000000000c147984 */ /* 0x004ea40000000c00 */
[--C-:B--2---:R-:W-:Y:S02]  /*83a0*/  HADD2.F32 R7, -RZ, R20.reuse.H0_H0 ;  /* 0x20000014ff077230 */ /* 0x104fe40000004100 */
        /* <DEDUP_REMOVED lines=15> */
.L_x_597:
[----:B------:R-:W-:Y:S05]  /*84a0*/  BSYNC B0 ;  /* 0x0000000000007941 */ /* 0x000fea0003800000 */
.L_x_596:
[----:B------:R-:W-:Y:S06]  /*84b0*/  BAR.SYNC.DEFER_BLOCKING 0x0 ;  /* 0x0000000000007b1d */ /* 0x000fec0000010000 */
[----:B------:R-:W-:Y:S04]  /*84c0*/  BSSY B0, `(.L_x_598) ;  /* 0x0000007000007945 */ /* 0x000fe80003800000 */
[----:B------:R-:W-:Y:S05]  /*84d0*/  @P5 BRA `(.L_x_599) ;  /* 0x0000000000145947 */ /* 0x000fea0003800000 */
[----:B--2---:R-:W-:Y:S02]  /*84e0*/  F2FP.F16.F32.PACK_AB R20, R3, R6 ;  /* 0x000000060314723e */ /* 0x004fe400000000ff */
[----:B------:R-:W-:Y:S02]  /*84f0*/  F2FP.F16.F32.PACK_AB R21, R8, R5 ;  /* 0x000000050815723e */ /* 0x000fe400000000ff */
[----:B------:R-:W-:Y:S02]  /*8500*/  F2FP.F16.F32.PACK_AB R22, R10, R9 ;  /* 0x000000090a16723e */ /* 0x000fe400000000ff */
[----:B------:R-:W-:-:S05]  /*8510*/  F2FP.F16.F32.PACK_AB R23, R0, R13 ;  /* 0x0000000d0017723e */ /* 0x000fca00000000ff */
[----:B------:R2:W-:Y:S02]  /*8520*/  STS.128 [R12+-0x300], R20 ;  /* 0xfffd00140c007388 */ /* 0x0005e40000000c00 */
.L_x_599:
[----:B------:R-:W-:Y:S05]  /*8530*/  BSYNC B0 ;  /* 0x0000000000007941 */ /* 0x000fea0003800000 */
.L_x_598:
[----:B------:R-:W-:Y:S01]  /*8540*/  BAR.SYNC.DEFER_BLOCKING 0x0 ;  /* 0x0000000000007b1d */ /* 0x000fe20000010000 */
[----:B------:R-:W-:-:S05]  /*8550*/  ISETP.GT.AND P2, PT, R4, 0x3f, PT ;  /* 0x0000003f0400780c */ /* 0x000fca0003f44270 */
[----:B------:R-:W-:Y:S08]  /*8560*/  BSSY B0, `(.L_x_600) ;  /* 0x0000013000007945 */ /* 0x000ff00003800000 */
        /* <DEDUP_REMOVED lines=18> */
.L_x_601:
[----:B------:R-:W-:Y:S05]  /*8690*/  BSYNC B0 ;  /* 0x0000000000007941 */ /* 0x000fea0003800000 */
.L_x_600:
        /* <DEDUP_REMOVED lines=8> */
.L_x_603:
[----:B------:R-:W-:Y:S05]  /*8720*/  BSYNC B0 ;  /* 0x0000000000007941 */ /* 0x000fea0003800000 */
.L_x_602:
[----:B------:R-:W-:Y:S06]  /*8730*/  BAR.SYNC.DEFER_BLOCKING 0x0 ;  /* 0x0000000000007b1d */ /* 0x000fec0000010000 */
        /* <DEDUP_REMOVED lines=19> */
.L_x_605:
[----:B------:R-:W-:Y:S05]  /*8870*/  BSYNC B0 ;  /* 0x0000000000007941 */ /* 0x000fea0003800000 */
.L_x_604:
        /* <DEDUP_REMOVED lines=8> */
.L_x_607:
[----:B------:R-:W-:Y:S05]  /*8900*/  BSYNC B0 ;  /* 0x0000000000007941 */ /* 0x000fea0003800000 */
.L_x_606:
        /* <DEDUP_REMOVED lines=20> */
.L_x_609:
[----:B------:R-:W-:Y:S05]  /*8a50*/  BSYNC B0 ;  /* 0x0000000000007941 */ /* 0x000fea0003800000 */
.L_x_608:
[----:B------:R-:W-:Y:S06]  /*8a60*/  BAR.SYNC.DEFER_BLOCKING 0x0 ;  /* 0x0000000000007b1d */ /* 0x000fec0000010000 */
.L_x_594:
        /* <DEDUP_REMOVED lines=18> */
.L_x_610:
        /* <DEDUP_REMOVED lines=21> */
[----:B------:R-:W-:Y:S02]  /*8ce0*/  SHF.L.U64.HI R4, R11, 0x10, RZ ;  /* 0x000000100b047819 */ /* 0x000fe400000102ff */
[----:B-----5:R-:W-:Y:S01]  /*8cf0*/  PRMT R5, R8, 0x8880, RZ ;  /* 0x0000888008057816 */ /* 0x020fe200000000ff */
[----:B------:R-:W5:Y:S01]  /*8d00*/  F2I.S8.NTZ R6, R6 ;  /* 0x0000000600067305 */ /* 0x000f620000202100 */
[----:B------:R-:W-:Y:S02]  /*8d10*/  LOP3.LUT R15, R3, 0xff, RZ, 0xc0, !PT ;  /* 0x000000ff030f7812 */ /* 0x000fe400078ec0ff */
[----:B------:R-:W-:-:S04]  /*8d20*/  PRMT R5, R5, 0x7710, RZ ;  /* 0x0000771005057816 */ /* 0x000fc800000000ff */
[----:B------:R-:W-:Y:S01]  /*8d30*/  LOP3.LUT R8, R5, 0xff, RZ, 0xc0, !PT ;  /* 0x000000ff05087812 */ /* 0x000fe200078ec0ff */
[----:B------:R-:W1:Y:S01]  /*8d40*/  F2I.S8.NTZ R10, R10 ;  /* 0x0000000a000a7305 */ /* 0x000e620000202100 */
[----:B0-----:R-:W-:Y:S02]  /*8d50*/  PRMT R3, R9, 0x8880, RZ ;  /* 0x0000888009037816 */ /* 0x001fe400000000ff */
[----:B------:R-:W-:Y:S02]  /*8d60*/  SHF.L.U64.HI R9, R15, 0x8, RZ ;  /* 0x000000080f097819 */ /* 0x000fe400000102ff */
[----:B------:R-:W-:Y:S02]  /*8d70*/  SHF.L.U64.HI R5, R8, 0x18, RZ ;  /* 0x0000001808057819 */ /* 0x000fe400000102ff */
[----:B-----5:R-:W-:Y:S01]  /*8d80*/  PRMT R6, R6, 0x8880, RZ ;  /* 0x0000888006067816 */ /* 0x020fe200000000ff */
[----:B------:R-:W0:Y:S01]  /*8d90*/  F2I.S8.NTZ R13, R13 ;  /* 0x0000000d000d7305 */ /* 0x000e220000202100 */
[----:B------:R-:W-:-:S02]  /*8da0*/  PRMT R3, R3, 0x7710, RZ ;  /* 0x0000771003037816 */ /* 0x000fc400000000ff */
[----:B------:R-:W-:Y:S02]  /*8db0*/  LOP3.LUT R5, R5, R4, R9, 0xfe, !PT ;  /* 0x0000000405057212 */ /* 0x000fe400078efe09 */
[----:B------:R-:W-:Y:S02]  /*8dc0*/  LOP3.LUT R4, R3, 0xff, RZ, 0xc0, !PT ;  /* 0x000000ff03047812 */ /* 0x000fe400078ec0ff */
[----:B-1----:R-:W-:Y:S01]  /*8dd0*/  PRMT R10, R10, 0x8880, RZ ;  /* 0x000088800a0a7816 */ /* 0x002fe200000000ff */
[----:B------:R1:W5:Y:S01]  /*8de0*/  F2I.S8.NTZ R7, R0 ;  /* 0x0000000000077305 */ /* 0x0003620000202100 */
[----:B------:R-:W-:Y:S01]  /*8df0*/  LOP3.LUT R4, R4, 0xffffff00, R5, 0xf8, !PT ;  /* 0xffffff0004047812 */ /* 0x000fe200078ef805 */
[----:B------:R-:W-:Y:S01]  /*8e00*/  IMAD.U32 R5, R11, 0x10000, RZ ;  /* 0x000100000b057824 */ /* 0x000fe200078e00ff */
[----:B------:R-:W-:Y:S02]  /*8e10*/  PRMT R3, R10, 0x7710, RZ ;  /* 0x000077100a037816 */ /* 0x000fe400000000ff */
[----:B0-----:R-:W-:-:S02]  /*8e20*/  PRMT R13, R13, 0x8880, RZ ;  /* 0x000088800d0d7816 */ /* 0x001fc400000000ff */
[----:B-1----:R-:W-:Y:S02]  /*8e30*/  PRMT R0, R6, 0x7710, RZ ;  /* 0x0000771006007816 */ /* 0x002fe400000000ff */
[----:B------:R-:W-:Y:S02]  /*8e40*/  PRMT R3, R3, 0x7604, RZ ;  /* 0x0000760403037816 */ /* 0x000fe400000000ff */
[----:B------:R-:W-:Y:S02]  /*8e50*/  PRMT R6, R0, 0x6540, R15 ;  /* 0x0000654000067816 */ /* 0x000fe4000000000f */
[----:B------:R-:W-:Y:S02]  /*8e60*/  PRMT R0, R13, 0x7710, RZ ;  /* 0x000077100d007816 */ /* 0x000fe400000000ff */
[----:B------:R-:W-:Y:S02]  /*8e70*/  LOP3.LUT R3, R3, 0xffff00ff, R4, 0xf8, !PT ;  /* 0xffff00ff03037812 */ /* 0x000fe400078ef804 */
[----:B------:R-:W-:-:S02]  /*8e80*/  PRMT R0, R0, 0x7054, RZ ;  /* 0x0000705400007816 */ /* 0x000fc400000000ff */
[----:B-----5:R-:W-:Y:S02]  /*8e90*/  PRMT R7, R7, 0x8880, RZ ;  /* 0x0000888007077816 */ /* 0x020fe400000000ff */
        /* <DEDUP_REMOVED lines=9> */
.L_x_496:
[----:B------:R-:W-:Y:S01]  /*8f30*/  MOV R12, 0x10 ;  /* 0x00000010000c7802 */ /* 0x000fe20000000f00 */
[----:B------:R-:W-:Y:S01]  /*8f40*/  IMAD.MOV.U32 R15, RZ, RZ, -0x1 ;  /* 0xffffffffff0f7424 */ /* 0x000fe200078e00ff */
[----:B------:R-:W-:-:S07]  /*8f50*/  MOV R11, 0x1f ;  /* 0x0000001f000b7802 */ /* 0x000fce0000000f00 */
[----:B-1----:R-:W-:Y:S05]  /*8f60*/  WARPSYNC.COLLECTIVE R15, `(.L_x_611) ;  /* 0x000000000f087348 */ /* 0x002fea0003c00000 */
[----:B------:R0:W2:Y:S02]  /*8f70*/  SHFL.BFLY P6, R14, R13, R12, R11 ;  /* 0x0c00000c0d0e7389 */ /* 0x0000a400000c000b */
[----:B012---:R-:W-:Y:S01]  /*8f80*/  ENDCOLLECTIVE ;  /* 0x000000000000791b */ /* 0x007fe20003800000 */
.L_x_611:
[----:B------:R-:W-:Y:S01]  /*8f90*/  MOV R12, 0x8 ;  /* 0x00000008000c7802 */ /* 0x000fe20000000f00 */
[----:B------:R-:W-:-:S05]  /*8fa0*/  FADD.FTZ R0, R13, R14 ;  /* 0x0000000e0d007221 */ /* 0x000fca0000010000 */
[----:B------:R-:W-:-:S07]  /*8fb0*/  MOV R13, R0 ;  /* 0x00000000000d7202 */ /* 0x000fce0000000f00 */
[----:B------:R-:W-:Y:S05]  /*8fc0*/  WARPSYNC.COLLECTIVE R15, `(.L_x_612) ;  /* 0x000000000f087348 */ /* 0x000fea0003c00000 */
[----:B------:R0:W1:Y:S02]  /*8fd0*/  SHFL.BFLY P6, R14, R13, R12, R11 ;  /* 0x0c00000c0d0e7389 */ /* 0x00006400000c000b */
[----:B01----:R-:W-:Y:S01]  /*8fe0*/  ENDCOLLECTIVE ;  /* 0x000000000000791b */ /* 0x003fe20003800000 */
.L_x_612:
[----:B------:R-:W-:Y:S01]  /*8ff0*/  MOV R12, 0x4 ;  /* 0x00000004000c7802 */ /* 0x000fe20000000f00 */
[----:B------:R-:W-:-:S04]  /*9000*/  FADD.FTZ R3, R0, R14 ;  /* 0x0000000e00037221 */ /* 0x000fc80000010000 */
[----:B------:R-:W-:-:S07]  /*9010*/  IMAD.MOV.U32 R13, RZ, RZ, R3 ;  /* 0x000000ffff0d7224 */ /* 0x000fce00078e0003 */
[----:B------:R-:W-:Y:S05]  /*9020*/  WARPSYNC.COLLECTIVE R15, `(.L_x_613) ;  /* 0x000000000f087348 */ /* 0x000fea0003c00000 */
[----:B------:R0:W1:Y:S02]  /*9030*/  SHFL.BFLY P6, R14, R13, R12, R11 ;  /* 0x0c00000c0d0e7389 */ /* 0x00006400000c000b */
[----:B01----:R-:W-:Y:S01]  /*9040*/  ENDCOLLECTIVE ;  /* 0x000000000000791b */ /* 0x003fe20003800000 */
.L_x_613:
[----:B------:R-:W-:Y:S02]  /*9050*/  IMAD.MOV.U32 R12, RZ, RZ, 0x2 ;  /* 0x00000002ff0c7424 */ /* 0x000fe400078e00ff */
[----:B------:R-:W-:-:S05]  /*9060*/  FADD.FTZ R4, R3, R14 ;  /* 0x0000000e03047221 */ /* 0x000fca0000010000 */
[----:B------:R-:W-:-:S07]  /*9070*/  MOV R13, R4 ;  /* 0x00000004000d7202 */ /* 0x000fce0000000f00 */
[----:B------:R-:W-:Y:S05]  /*9080*/  WARPSYNC.COLLECTIVE R15, `(.L_x_614) ;  /* 0x000000000f087348 */ /* 0x000fea0003c00000 */
[----:B------:R0:W1:Y:S02]  /*9090*/  SHFL.BFLY P6, R14, R13, R12, R11 ;  /* 0x0c00000c0d0e7389 */ /* 0x00006400000c000b */
[----:B01----:R-:W-:Y:S01]  /*90a0*/  ENDCOLLECTIVE ;  /* 0x000000000000791b */ /* 0x003fe20003800000 */
.L_x_614:
[----:B------:R-:W-:Y:S01]  /*90b0*/  MOV R12, 0x1 ;  /* 0x00000001000c7802 */ /* 0x000fe20000000f00 */
[----:B------:R-:W-:-:S05]  /*90c0*/  FADD.FTZ R5, R4, R14 ;  /* 0x0000000e04057221 */ /* 0x000fca0000010000 */
[----:B------:R-:W-:-:S07]  /*90d0*/  MOV R13, R5 ;  /* 0x00000005000d7202 */ /* 0x000fce0000000f00 */
[----:B------:R-:W-:Y:S05]  /*90e0*/  WARPSYNC.COLLECTIVE R15, `(.L_x_615) ;  /* 0x000000000f087348 */ /* 0x000fea0003c00000 */
[----:B------:R0:W1:Y:S02]  /*90f0*/  SHFL.BFLY P6, R14, R13, R12, R11 ;  /* 0x0c00000c0d0e7389 */ /* 0x00006400000c000b */
[----:B01----:R-:W-:Y:S01]  /*9100*/  ENDCOLLECTIVE ;  /* 0x000000000000791b */ /* 0x003fe20003800000 */
.L_x_615:
[----:B------:R-:W-:Y:S05]  /*9110*/  BRA `(.L_x_616) ;  /* 0xffffff8c00f47947 */ /* 0x000fea000383ffff */
.L_x_617:
        /* <DEDUP_REMOVED lines=14> */
.L_x_3322:


//--------------------- .text._ZN4mmha33masked_multihead_attention_kernelItLi96ELi128ELi2ELi16ELi128ELb1ELb0EEEv26Multihead_attention_paramsIT_XT5_EE --------------------------
	.section	.text._ZN4mmha33masked_multihead_attention_kernelItLi96ELi128ELi2ELi16ELi128ELb1ELb0EEEv26Multihead_attention_paramsIT_XT5_EE,"ax",@progbits
	.align	128
        .global         _ZN4mmha33masked_multihead_attention_kernelItLi96ELi128ELi2ELi16ELi128ELb1ELb0EEEv26Multihead_attention_paramsIT_XT5_EE
        .type           _ZN4mmha33masked_multihead_attention_kernelItLi96ELi128ELi2ELi16ELi128ELb1ELb0EEEv26Multihead_attention_paramsIT_XT5_EE,@function
        .size           _ZN4mmha33masked_multihead_attention_kernelItLi96ELi128ELi2ELi16ELi128ELb1ELb0EEEv26Multihead_attention_paramsIT_XT5_EE,(.L_x_3323 - _ZN4mmha33masked_multihead_attention_kernelItLi96ELi128ELi2ELi16ELi128ELb1ELb0EEEv26Multihead_attention_paramsIT_XT5_EE)
        .other          _ZN4mmha33masked_multihead_attention_kernelItLi96ELi128ELi2ELi16ELi128ELb1ELb0EEEv26Multihead_attention_paramsIT_XT5_EE,@"STO_CUDA_ENTRY STV_DEFAULT"
_ZN4mmha33masked_multihead_attention_kernelItLi96ELi128ELi2ELi16ELi128ELb1ELb0EEEv26Multihead_attention_paramsIT_XT5_EE:
.text._ZN4mmha33masked_multihead_attention_kernelItLi96ELi128ELi2ELi16ELi128ELb1ELb0EEEv26Multihead_attention_paramsIT_XT5_EE:
        /* <DEDUP_REMOVED lines=12> */
.L_x_618:
[----:B------:R-:W0:Y:S08]  /*00c0*/  LDC R6, c[0x0][0x280] ;  /* 0x0000a000ff067b82 */ /* 0x000e300000000800 */
[----:B------:R-:W1:Y:S08]  /*00d0*/  LDC.64 R8, c[0x0][0x2f0] ;  /* 0x0000bc00ff087b82 */ /* 0x000e700000000a00 */
[----:B------:R-:W2:Y:S01]  /*00e0*/  LDC R37, c[0x0][0x29c] ;  /* 0x0000a700ff257b82 */ /* 0x000ea20000000800 */
[----:B------:R-:W3:Y:S01]  /*00f0*/  S2R R22, SR_TID.X ;  /* 0x0000000000167919 */ /* 0x000ee20000002100 */
[----:B------:R-:W-:Y:S01]  /*0100*/  ULDC UR5, c[0x0][0x288] ;  /* 0x0000a20000057ab9 */ /* 0x000fe20000000800 */
[----:B------:R-:W-:Y:S01]  /*0110*/  IMAD.MOV.U32 R24, RZ, RZ, RZ ;  /* 0x000000ffff187224 */ /* 0x000fe200078e00ff */
[----:B0-----:R-:W-:Y:S01]  /*0120*/  IABS R5, R6 ;  /* 0x0000000600057213 */ /* 0x001fe20000000000 */
[----:B------:R-:W0:Y:S03]  /*0130*/  S2R R27, SR_CTAID.X ;  /* 0x00000000001b7919 */ /* 0x000e260000002500 */
        /* <DEDUP_REMOVED lines=14> */
[----:B------:R-:W-:Y:S01]  /*0220*/  IMAD R7, R4, R5, RZ ;  /* 0x0000000504077224 */ /* 0x000fe200078e02ff */
[----:B------:R-:W-:-:S04]  /*0230*/  IABS R4, R25 ;  /* 0x0000001900047213 */ /* 0x000fc80000000000 */
[----:B------:R-:W-:Y:S01]  /*0240*/  IMAD.HI.U32 R3, R3, R7, R2 ;  /* 0x0000000703037227 */ /* 0x000fe200078e0002 */
[----:B------:R-:W-:-:S04]  /*0250*/  LOP3.LUT R7, R25, R6, RZ, 0x3c, !PT ;  /* 0x0000000619077212 */ /* 0x000fc800078e3cff */
[----:B------:R-:W-:Y:S01]  /*0260*/  ISETP.GE.AND P2, PT, R7, RZ, PT ;  /* 0x000000ff0700720c */ /* 0x000fe20003f46270 */
[----:B------:R-:W-:-:S04]  /*0270*/  IMAD.HI.U32 R0, R3, R4, RZ ;  /* 0x0000000403007227 */ /* 0x000fc800078e00ff */
[----:B------:R-:W-:-:S04]  /*0280*/  IMAD.MOV R2, RZ, RZ, -R0 ;  /* 0x000000ffff027224 */ /* 0x000fc800078e0a00 */
[----:B------:R-:W-:-:S05]  /*0290*/  IMAD R2, R5, R2, R4 ;  /* 0x0000000205027224 */ /* 0x000fca00078e0204 */
[----:B------:R-:W-:-:S13]  /*02a0*/  ISETP.GT.U32.AND P1, PT, R5, R2, PT ;  /* 0x000000020500720c */ /* 0x000fda0003f24070 */
[----:B------:R-:W-:Y:S01]  /*02b0*/  @!P1 IMAD.IADD R2, R2, 0x1, -R5 ;  /* 0x0000000102029824 */ /* 0x000fe200078e0a05 */
[----:B------:R-:W-:Y:S02]  /*02c0*/  @!P1 IADD3 R0, R0, 0x1, RZ ;  /* 0x0000000100009810 */ /* 0x000fe40007ffe0ff */
[----:B------:R-:W-:Y:S02]  /*02d0*/  ISETP.NE.AND P1, PT, R6, RZ, PT ;  /* 0x000000ff0600720c */ /* 0x000fe40003f25270 */
[----:B------:R-:W-:Y:S02]  /*02e0*/  ISETP.GE.U32.AND P0, PT, R2, R5, PT ;  /* 0x000000050200720c */ /* 0x000fe40003f06070 */
[----:B------:R-:W2:Y:S08]  /*02f0*/  LDC.64 R2, c[0x0][0x328] ;  /* 0x0000ca00ff027b82 */ /* 0x000eb00000000a00 */
[----:B------:R-:W3:Y:S03]  /*0300*/  @P3 LDC.64 R4, c[0x0][0x2f0] ;  /* 0x0000bc00ff043b82 */ /* 0x000ee60000000a00 */
[----:B------:R-:W-:-:S04]  /*0310*/  @P0 VIADD R0, R0, 0x1 ;  /* 0x0000000100000836 */ /* 0x000fc80000000000 */
[----:B------:R-:W-:-:S05]  /*0320*/  IMAD.MOV.U32 R39, RZ, RZ, R0 ;  /* 0x000000ffff277224 */ /* 0x000fca00078e0000 */
[----:B------:R-:W-:Y:S02]  /*0330*/  @!P2 IADD3 R39, -R39, RZ, RZ ;  /* 0x000000ff2727a210 */ /* 0x000fe40007ffe1ff */
[----:B------:R-:W-:Y:S02]  /*0340*/  @!P1 LOP3.LUT R39, RZ, R6, RZ, 0x33, !PT ;  /* 0x00000006ff279212 */ /* 0x000fe400078e33ff */
[----:B------:R-:W1:Y:S01]  /*0350*/  LDC R6, c[0x0][0x278] ;  /* 0x00009e00ff067b82 */ /* 0x000e620000000800 */
[----:B------:R-:W-:Y:S01]  /*0360*/  ISETP.GT.AND P0, PT, R22, 0x17, PT ;  /* 0x000000171600780c */ /* 0x000fe20003f04270 */
[----:B--2---:R-:W-:Y:S01]  /*0370*/  IMAD.WIDE R2, R25, 0x4, R2 ;  /* 0x0000000419027825 */ /* 0x004fe200078e0202 */
[----:B------:R-:W-:-:S03]  /*0380*/  UIADD3 UR4, UR4, 0x220, URZ ;  /* 0x0000022004047890 */ /* 0x000fc6000fffe03f */
[----:B0-----:R-:W-:Y:S01]  /*0390*/  IMAD R26, R25, UR5, R27 ;  /* 0x00000005191a7c24 */ /* 0x001fe2000f8e021b */
[----:B------:R1:W5:Y:S01]  /*03a0*/  LDG.E R23, desc[UR36][R2.64] ;  /* 0x0000002402177981 */ /* 0x000362000c1e1900 */
[----:B------:R-:W-:Y:S02]  /*03b0*/  IMAD R0, R27, 0x60, RZ ;  /* 0x000000601b007824 */ /* 0x000fe400078e02ff */
[----:B---3--:R-:W-:Y:S01]  /*03c0*/  @P3 IMAD.WIDE R4, R39, 0x4, R4 ;  /* 0x0000000427043825 */ /* 0x008fe200078e0204 */
[----:B----4-:R-:W-:-:S03]  /*03d0*/  ULEA UR38, UR38, UR4, 0x18 ;  /* 0x0000000426267291 */ /* 0x010fc6000f8ec03f */
[----:B------:R-:W-:Y:S01]  /*03e0*/  IMAD R122, R26, 0x60, RZ ;  /* 0x000000601a7a7824 */ /* 0x000fe200078e02ff */
[----:B------:R0:W5:Y:S01]  /*03f0*/  @P3 LDG.E R24, desc[UR36][R4.64] ;  /* 0x0000002404183981 */ /* 0x000162000c1e1900 */
[----:B------:R-:W-:Y:S01]  /*0400*/  CS2R R34, SRZ ;  /* 0x0000000000227805 */ /* 0x000fe2000001ff00 */
[----:B------:R-:W-:Y:S02]  /*0410*/  IMAD.SHL.U32 R13, R22, 0x4, RZ ;  /* 0x00000004160d7824 */ /* 0x000fe400078e00ff */
[----:B-1----:R-:W-:Y:S01]  /*0420*/  IMAD R3, R25, R6, R0 ;  /* 0x0000000619037224 */ /* 0x002fe200078e0200 */
[----:B------:R-:W-:-:S04]  /*0430*/  ISETP.NE.AND P1, PT, R6, RZ, PT ;  /* 0x000000ff0600720c */ /* 0x000fc80003f25270 */
[----:B0-----:R-:W-:Y:S01]  /*0440*/  SEL R4, R122, R3, !P1 ;  /* 0x000000037a047207 */ /* 0x001fe20004800000 */
[----:B------:R-:W-:Y:S08]  /*0450*/  @P0 BRA `(.L_x_620) ;  /* 0x00000000006c0947 */ /* 0x000ff00003800000 */
        /* <DEDUP_REMOVED lines=27> */
.L_x_620:
[----:B------:R-:W-:Y:S05]  /*0610*/  BSYNC B0 ;  /* 0x0000000000007941 */ /* 0x000fea0003800000 */
.L_x_619:
[C---:B------:R-:W-:Y:S01]  /*0620*/  ISETP.LT.AND P2, PT, R22.reuse, 0x20, P3 ;  /* 0x000000201600780c */ /* 0x040fe20001f41270 */
[----:B------:R-:W1:Y:S01]  /*0630*/  LDC R12, c[0x0][0x284] ;  /* 0x0000a100ff0c7b82 */ /* 0x000e620000000800 */
[----:B------:R-:W-:Y:S01]  /*0640*/  LEA.HI R31, R22, R22, RZ, 0x1 ;  /* 0x00000016161f7211 */ /* 0x000fe200078f08ff */
[----:B-----5:R-:W-:Y:S01]  /*0650*/  VIADD R19, R23, 0xffffffff ;  /* 0xffffffff17137836 */ /* 0x020fe20000000000 */
[----:B------:R-:W-:Y:S01]  /*0660*/  ISETP.NE.U32.AND P3, PT, R10, RZ, PT ;  /* 0x000000ff0a00720c */ /* 0x000fe20003f65070 */
[----:B------:R-:W-:Y:S01]  /*0670*/  IMAD.IADD R15, R0, 0x1, R13 ;  /* 0x00000001000f7824 */ /* 0x000fe200078e020d */
[----:B------:R-:W-:Y:S01]  /*0680*/  LOP3.LUT R5, R31, 0x3ffffffe, RZ, 0xc0, !PT ;  /* 0x3ffffffe1f057812 */ /* 0x000fe200078ec0ff */
[----:B------:R-:W-:Y:S01]  /*0690*/  ULDC.64 UR6, c[0x0][0x220] ;  /* 0x0000880000067ab9 */ /* 0x000fe20000000a00 */
[----:B------:R-:W-:Y:S01]  /*06a0*/  ISETP.NE.AND.EX P3, PT, R11, RZ, PT, P3 ;  /* 0x000000ff0b00720c */ /* 0x000fe20003f65330 */
[----:B0-----:R-:W0:Y:S01]  /*06b0*/  @!P0 LDC.64 R2, c[0x0][0x248] ;  /* 0x00009200ff028b82 */ /* 0x001e220000000a00 */
[----:B------:R-:W-:Y:S01]  /*06c0*/  SHF.R.S32.HI R31, RZ, 0x1, R31 ;  /* 0x00000001ff1f7819 */ /* 0x000fe2000001141f */
[----:B------:R-:W-:Y:S01]  /*06d0*/  IMAD.IADD R30, R22, 0x1, -R5 ;  /* 0x00000001161e7824 */ /* 0x000fe200078e0a05 */
[----:B------:R-:W-:Y:S01]  /*06e0*/  SHF.R.S32.HI R14, RZ, 0x1f, R25 ;  /* 0x0000001fff0e7819 */ /* 0x000fe20000011419 */
[----:B------:R-:W-:Y:S01]  /*06f0*/  HFMA2.MMA R116, -RZ, RZ, 0, 0 ;  /* 0x00000000ff747435 */ /* 0x000fe200000001ff */
[----:B------:R-:W-:Y:S01]  /*0700*/  ISETP.EQ.U32.AND P1, PT, RZ, UR6, PT ;  /* 0x00000006ff007c0c */ /* 0x000fe2000bf22070 */
[----:B------:R-:W-:Y:S01]  /*0710*/  IMAD R38, R31, 0x8, R122 ;  /* 0x000000081f267824 */ /* 0x000fe200078e027a */
[----:B------:R-:W-:Y:S01]  /*0720*/  SHF.L.U32 R123, R30, 0x2, RZ ;  /* 0x000000021e7b7819 */ /* 0x000fe200000006ff */
[----:B------:R-:W2:Y:S01]  /*0730*/  @P2 LDC.64 R6, c[0x0][0x2e0] ;  /* 0x0000b800ff062b82 */ /* 0x000ea20000000a00 */
[----:B------:R-:W-:-:S02]  /*0740*/  ISETP.EQ.OR.EX P1, PT, RZ, UR7, P0, P1 ;  /* 0x00000007ff007c0c */ /* 0x000fc40008722710 */
[----:B------:R-:W-:Y:S02]  /*0750*/  CS2R R28, SRZ ;  /* 0x00000000001c7805 */ /* 0x000fe4000001ff00 */
[----:B------:R-:W-:Y:S01]  /*0760*/  CS2R R20, SRZ ;  /* 0x0000000000147805 */ /* 0x000fe2000001ff00 */
[----:B------:R-:W-:Y:S01]  /*0770*/  @!P0 IMAD R9, R19, 0x8, R123 ;  /* 0x0000000813098824 */ /* 0x000fe200078e027b */
[----:B------:R-:W-:Y:S01]  /*0780*/  @P3 LEA R8, P4, R25, R10, 0x2 ;  /* 0x0000000a19083211 */ /* 0x000fe200078810ff */
[----:B------:R-:W-:Y:S02]  /*0790*/  @P2 IMAD R10, R24, UR5, R27 ;  /* 0x00000005180a2c24 */ /* 0x000fe4000f8e021b */
[-C--:B-1----:R-:W-:Y:S01]  /*07a0*/  @!P0 IMAD R9, R38, R12.reuse, R9 ;  /* 0x0000000c26098224 */ /* 0x082fe200078e0209 */
[----:B------:R-:W-:-:S03]  /*07b0*/  IABS R17, R12 ;  /* 0x0000000c00117213 */ /* 0x000fc60000000000 */
[----:B------:R-:W1:Y:S01]  /*07c0*/  @!P1 LDC.64 R4, c[0x0][0x220] ;  /* 0x00008800ff049b82 */ /* 0x000e620000000a00 */
[----:B0-----:R-:W-:Y:S01]  /*07d0*/  @!P0 IMAD.WIDE R2, R9, 0x2, R2 ;  /* 0x0000000209028825 */ /* 0x001fe200078e0202 */
[----:B------:R-:W-:-:S03]  /*07e0*/  @P3 LEA.HI.X R9, R25, R11, R14, 0x2, P4 ;  /* 0x0000000b19093211 */ /* 0x000fc600020f140e */
[----:B------:R-:W-:Y:S01]  /*07f0*/  @P2 IMAD R11, R10, 0x60, R13 ;  /* 0x000000600a0b2824 */ /* 0x000fe200078e020d */
[----:B------:R-:W0:Y:S01]  /*0800*/  I2F.RP R0, R17 ;  /* 0x0000001100007306 */ /* 0x000e220000209400 */
[----:B------:R-:W5:Y:S02]  /*0810*/  @P3 LDG.E R116, desc[UR36][R8.64] ;  /* 0x0000002408743981 */ /* 0x000f64000c1e1900 */
[----:B--2---:R-:W-:Y:S02]  /*0820*/  @P2 IMAD.WIDE R6, R11, 0x2, R6 ;  /* 0x000000020b062825 */ /* 0x004fe400078e0206 */
[----:B------:R-:W5:Y:S04]  /*0830*/  @!P0 LDG.E.64 R28, desc[UR36][R2.64] ;  /* 0x00000024021c8981 */ /* 0x000f68000c1e1b00 */
[----:B------:R-:W5:Y:S01]  /*0840*/  @P2 LDG.E.64 R6, desc[UR36][R6.64] ;  /* 0x0000002406062981 */ /* 0x000f62000c1e1b00 */
[----:B0-----:R-:W0:Y:S01]  /*0850*/  MUFU.RCP R0, R0 ;  /* 0x0000000000007308 */ /* 0x001e220000001000 */
[----:B------:R-:W-:Y:S01]  /*0860*/  IABS R18, R19 ;  /* 0x0000001300127213 */ /* 0x000fe20000000000 */
[----:B-1----:R-:W-:-:S05]  /*0870*/  @!P1 IMAD.WIDE R4, R15, 0x2, R4 ;  /* 0x000000020f049825 */ /* 0x002fca00078e0204 */
[----:B------:R1:W5:Y:S01]  /*0880*/  @!P1 LDG.E.64 R20, desc[UR36][R4.64] ;  /* 0x0000002404149981 */ /* 0x000362000c1e1b00 */
[----:B0-----:R-:W-:Y:S01]  /*0890*/  VIADD R10, R0, 0xffffffe ;  /* 0x0ffffffe000a7836 */ /* 0x001fe20000000000 */
[----:B-1----:R-:W0:Y:S03]  /*08a0*/  LDC R4, c[0x0][0x290] ;  /* 0x0000a400ff047b82 */ /* 0x002e260000000800 */
[----:B------:R1:W2:Y:S02]  /*08b0*/  F2I.FTZ.U32.TRUNC.NTZ R11, R10 ;  /* 0x0000000a000b7305 */ /* 0x0002a4000021f000 */
[----:B-1----:R-:W-:Y:S01]  /*08c0*/  IMAD.MOV.U32 R10, RZ, RZ, RZ ;  /* 0x000000ffff0a7224 */ /* 0x002fe200078e00ff */
[----:B--2---:R-:W-:-:S05]  /*08d0*/  IADD3 R8, RZ, -R11, RZ ;  /* 0x8000000bff087210 */ /* 0x004fca0007ffe0ff */
[----:B------:R-:W-:-:S04]  /*08e0*/  IMAD R3, R8, R17, RZ ;  /* 0x0000001108037224 */ /* 0x000fc800078e02ff */
[----:B------:R-:W-:-:S06]  /*08f0*/  IMAD.HI.U32 R11, R11, R3, R10 ;  /* 0x000000030b0b7227 */ /* 0x000fcc00078e000a */
[----:B------:R-:W-:-:S04]  /*0900*/  IMAD.HI.U32 R11, R11, R18, RZ ;  /* 0x000000120b0b7227 */ /* 0x000fc800078e00ff */
[----:B------:R-:W-:-:S04]  /*0910*/  IMAD.MOV R11, RZ, RZ, -R11 ;  /* 0x000000ffff0b7224 */ /* 0x000fc800078e0a0b */
[----:B------:R-:W-:-:S05]  /*0920*/  IMAD R18, R17, R11, R18 ;  /* 0x0000000b11127224 */ /* 0x000fca00078e0212 */
[----:B------:R-:W-:Y:S02]  /*0930*/  ISETP.GT.U32.AND P1, PT, R17, R18, PT ;  /* 0x000000121100720c */ /* 0x000fe40003f24070 */
[----:B------:R-:W-:Y:S02]  /*0940*/  ISETP.NE.AND P5, PT, R37, RZ, PT ;  /* 0x000000ff2500720c */ /* 0x000fe40003fa5270 */
[----:B------:R-:W-:-:S09]  /*0950*/  ISETP.GE.AND P4, PT, R19, RZ, PT ;  /* 0x000000ff1300720c */ /* 0x000fd20003f86270 */
[----:B------:R-:W-:-:S04]  /*0960*/  @!P1 IADD3 R18, R18, -R17, RZ ;  /* 0x8000001112129210 */ /* 0x000fc80007ffe0ff */
[----:B------:R-:W-:Y:S02]  /*0970*/  ISETP.GT.U32.AND P3, PT, R17, R18, PT ;  /* 0x000000121100720c */ /* 0x000fe40003f64070 */
[C---:B------:R-:W-:Y:S01]  /*0980*/  ISETP.NE.AND P1, PT, R12.reuse, RZ, PT ;  /* 0x000000ff0c00720c */ /* 0x040fe20003f25270 */
[----:B------:R-:W-:-:S05]  /*0990*/  VIADD R0, R12, 0x4 ;  /* 0x000000040c007836 */ /* 0x000fca0000000000 */
[----:B------:R-:W-:-:S05]  /*09a0*/  SHF.R.S32.HI R3, RZ, 0x1f, R0 ;  /* 0x0000001fff037819 */ /* 0x000fca0000011400 */
[----:B------:R-:W-:Y:S01]  /*09b0*/  @!P3 IMAD.IADD R18, R18, 0x1, -R17 ;  /* 0x000000011212b824 */ /* 0x000fe200078e0a11 */
[----:B------:R-:W-:Y:S02]  /*09c0*/  LEA.HI R3, R3, R0, RZ, 0x2 ;  /* 0x0000000003037211 */ /* 0x000fe400078f10ff */
[----:B------:R-:W-:Y:S02]  /*09d0*/  CS2R R32, SRZ ;  /* 0x0000000000207805 */ /* 0x000fe4000001ff00 */
[----:B------:R-:W-:Y:S02]  /*09e0*/  P2R R0, PR, RZ, 0x20 ;  /* 0x00000020ff007803 */ /* 0x000fe40000000000 */
[----:B------:R-:W-:Y:S02]  /*09f0*/  @!P4 IADD3 R18, -R18, RZ, RZ ;  /* 0x000000ff1212c210 */ /* 0x000fe40007ffe1ff */
[----:B------:R-:W-:Y:S01]  /*0a00*/  @!P1 LOP3.LUT R18, RZ, R12, RZ, 0x33, !PT ;  /* 0x0000000cff129212 */ /* 0x000fe200078e33ff */
        /* <DEDUP_REMOVED lines=10> */
.L_x_622:
[----:B------:R-:W-:Y:S05]  /*0ab0*/  BSYNC B0 ;  /* 0x0000000000007941 */ /* 0x000fea0003800000 */
.L_x_621:
[----:B------:R-:W-:Y:S01]  /*0ac0*/  ISETP.NE.AND P1, PT, R37, RZ, PT ;  /* 0x000000ff2500720c */ /* 0x000fe20003f25270 */
[----:B------:R-:W-:Y:S01]  /*0ad0*/  ULDC.U8 UR4, c[0x0][0x294] ;  /* 0x0000a50000047ab9 */ /* 0x000fe20000000000 */
[----:B------:R-:W-:Y:S01]  /*0ae0*/  ISETP.GT.AND P3, PT, R4, RZ, PT ;  /* 0x000000ff0400720c */ /* 0x000fe20003f64270 */
[----:B------:R-:W-:Y:S01]  /*0af0*/  IMAD.SHL.U32 R3, R3, 0x4, RZ ;  /* 0x0000000403037824 */ /* 0x000fe200078e00ff */
[----:B------:R-:W-:Y:S01]  /*0b00*/  P2R R0, PR, RZ, 0x2 ;  /* 0x00000002ff007803 */ /* 0x000fe20000000000 */
[----:B-----5:R-:W-:Y:S01]  /*0b10*/  @!P5 HFMA2.MMA R29, R29, 1, 1, R33 ;  /* 0x3c003c001d1dd835 */ /* 0x020fe20000000021 */
[----:B------:R-:W-:Y:S01]  /*0b20*/  ISETP.NE.AND P1, PT, RZ, UR4, PT ;  /* 0x00000004ff007c0c */ /* 0x000fe2000bf25270 */
[----:B------:R-:W-:Y:S01]  /*0b30*/  @!P5 HADD2 R28, R28, R32 ;  /* 0x000000201c1cd230 */ /* 0x000fe20000000000 */
[----:B------:R-:W-:Y:S01]  /*0b40*/  LOP3.LUT R17, R3, 0xfffffff0, RZ, 0xc0, !PT ;  /* 0xfffffff003117812 */ /* 0x000fe200078ec0ff */
[----:B------:R-:W-:Y:S01]  /*0b50*/  HFMA2.MMA R34, R34, 1, 1, R20 ;  /* 0x3c003c0022227835 */ /* 0x000fe20000000014 */
[----:B------:R-:W-:Y:S01]  /*0b60*/  ISETP.GE.AND P0, PT, R22, 0x20, PT ;  /* 0x000000201600780c */ /* 0x000fe20003f06270 */
[----:B------:R-:W-:-:S02]  /*0b70*/  HADD2 R35, R35, R21 ;  /* 0x0000001523237230 */ /* 0x000fc40000000000 */
[----:B------:R-:W-:Y:S01]  /*0b80*/  IMAD R36, R39, UR5, RZ ;  /* 0x0000000527247c24 */ /* 0x000fe2000f8e02ff */
[----:B------:R-:W-:Y:S01]  /*0b90*/  @P2 HFMA2.MMA R29, R29, R7, -RZ ;  /* 0x000000071d1d2235 */ /* 0x000fe200001000ff */
[----:B------:R-:W-:Y:S02]  /*0ba0*/  @P2 HMUL2 R28, R28, R6 ;  /* 0x000000061c1c2232 */ /* 0x000fe40000000000 */
[----:B------:R-:W-:Y:S02]  /*0bb0*/  VIADD R16, R17, UR38 ;  /* 0x0000002611107c36 */ /* 0x000fe40008000000 */
        /* <DEDUP_REMOVED lines=13> */
[----:B0-----:R-:W-:Y:S01]  /*0c90*/  MOV R2, RZ ;  /* 0x000000ff00027202 */ /* 0x001fe20000000f00 */
[----:B-1----:R-:W-:-:S04]  /*0ca0*/  IMAD.MOV R6, RZ, RZ, -R3 ;  /* 0x000000ffff067224 */ /* 0x002fc800078e0a03 */
[----:B------:R-:W-:Y:S02]  /*0cb0*/  IMAD R7, R6, R5, RZ ;  /* 0x0000000506077224 */ /* 0x000fe400078e02ff */
[----:B------:R-:W-:Y:S02]  /*0cc0*/  IMAD.MOV.U32 R6, RZ, RZ, R8 ;  /* 0x000000ffff067224 */ /* 0x000fe400078e0008 */
[----:B------:R-:W-:-:S06]  /*0cd0*/  IMAD.HI.U32 R3, R3, R7, R2 ;  /* 0x0000000703037227 */ /* 0x000fcc00078e0002 */
[----:B------:R-:W-:-:S04]  /*0ce0*/  IMAD.HI.U32 R3, R3, R6, RZ ;  /* 0x0000000603037227 */ /* 0x000fc800078e00ff */
[----:B------:R-:W-:-:S05]  /*0cf0*/  IMAD R0, R3, R0, R6 ;  /* 0x0000000003007224 */ /* 0x000fca00078e0206 */
[----:B------:R-:W-:-:S13]  /*0d00*/  ISETP.GT.U32.AND P3, PT, R5, R0, PT ;  /* 0x000000000500720c */ /* 0x000fda0003f64070 */
[----:B------:R-:W-:Y:S01]  /*0d10*/  @!P3 IMAD.IADD R0, R0, 0x1, -R5 ;  /* 0x000000010000b824 */ /* 0x000fe200078e0a05 */
[----:B------:R-:W-:Y:S02]  /*0d20*/  @!P3 IADD3 R3, R3, 0x1, RZ ;  /* 0x000000010303b810 */ /* 0x000fe40007ffe0ff */
[----:B------:R-:W-:Y:S02]  /*0d30*/  ISETP.NE.AND P3, PT, R40, RZ, PT ;  /* 0x000000ff2800720c */ /* 0x000fe40003f65270 */
[----:B------:R-:W-:Y:S02]  /*0d40*/  ISETP.GE.U32.AND P1, PT, R0, R5, PT ;  /* 0x000000050000720c */ /* 0x000fe40003f26070 */
[----:B------:R-:W-:-:S04]  /*0d50*/  LOP3.LUT R0, R13, R40, RZ, 0x3c, !PT ;  /* 0x000000280d007212 */ /* 0x000fc800078e3cff */
[----:B------:R-:W-:-:S07]  /*0d60*/  ISETP.GE.AND P2, PT, R0, RZ, PT ;  /* 0x000000ff0000720c */ /* 0x000fce0003f46270 */
[----:B------:R-:W-:Y:S01]  /*0d70*/  @P1 VIADD R3, R3, 0x1 ;  /* 0x0000000103031836 */ /* 0x000fe20000000000 */
        /* <DEDUP_REMOVED lines=12> */
[----:B------:R-:W-:Y:S01]  /*0e40*/  IMAD.U32 R4, RZ, RZ, UR4 ;  /* 0x00000004ff047e24 */ /* 0x000fe2000f8e00ff */
[----:B------:R0:W1:Y:S01]  /*0e50*/  LDC.64 R2, c[0x4][R0] ;  /* 0x0100000000027b82 */ /* 0x0000620000000a00 */
[----:B------:R-:W-:Y:S01]  /*0e60*/  MOV R5, UR5 ;  /* 0x0000000500057c02 */ /* 0x000fe20008000f00 */
[----:B------:R-:W-:Y:S01]  /*0e70*/  ULDC.64 UR4, c[0x4][0xd0] ;  /* 0x0100340000047ab9 */ /* 0x000fe20000000a00 */
[----:B------:R-:W-:Y:S01]  /*0e80*/  HFMA2.MMA R12, -RZ, RZ, 0, 5.9604644775390625e-08 ;  /* 0x00000001ff0c7435 */ /* 0x000fe200000001ff */
[----:B------:R-:W-:Y:S01]  /*0e90*/  IMAD.U32 R6, RZ, RZ, UR4 ;  /* 0x00000004ff067e24 */ /* 0x000fe2000f8e00ff */
[----:B------:R-:W-:Y:S01]  /*0ea0*/  MOV R10, UR6 ;  /* 0x00000006000a7c02 */ /* 0x000fe20008000f00 */
[----:B------:R-:W-:-:S02]  /*0eb0*/  IMAD.U32 R7, RZ, RZ, UR5 ;  /* 0x00000005ff077e24 */ /* 0x000fc4000f8e00ff */
[----:B------:R-:W-:Y:S02]  /*0ec0*/  IMAD.U32 R11, RZ, RZ, UR7 ;  /* 0x00000007ff0b7e24 */ /* 0x000fe4000f8e00ff */
[----:B------:R-:W-:Y:S02]  /*0ed0*/  IMAD.MOV.U32 R8, RZ, RZ, 0x53f ;  /* 0x0000053fff087424 */ /* 0x000fe400078e00ff */
[----:B0-----:R-:W-:-:S07]  /*0ee0*/  IMAD.MOV.U32 R13, RZ, RZ, RZ ;  /* 0x000000ffff0d7224 */ /* 0x001fce00078e00ff */
[----:B------:R-:W-:-:S07]  /*0ef0*/  LEPC R20, `(.L_x_625) ;  /* 0x000000001014794e */ /* 0x000fce0000000000 */
[----:B-1----:R-:W-:Y:S05]  /*0f00*/  CALL.ABS.NOINC R2 ;  /* 0x0000000002007343 */ /* 0x002fea0003c00000 */
.L_x_625:
        /* <DEDUP_REMOVED lines=9> */
.L_x_626:
        /* <DEDUP_REMOVED lines=26> */
[----:B------:R-:W-:Y:S01]  /*1140*/  VIADD R2, R4, 0x2 ;  /* 0x0000000204027836 */ /* 0x000fe20000000000 */
[----:B------:R-:W-:Y:S02]  /*1150*/  ULDC UR4, c[0x0][0x29c] ;  /* 0x0000a70000047ab9 */ /* 0x000fe40000000800 */
[----:B------:R0:W1:Y:S02]  /*1160*/  MUFU.RCP R5, R0 ;  /* 0x0000000000057308 */ /* 0x0000640000001000 */
[----:B------:R-:W-:Y:S02]  /*1170*/  I2FP.F32.S32 R2, R2 ;  /* 0x0000000200027245 */ /* 0x000fe40000201400 */
[----:B0-----:R-:W-:-:S03]  /*1180*/  I2FP.F32.S32 R0, UR4 ;  /* 0x0000000400007c45 */ /* 0x001fc60008201400 */
[----:B-1----:R-:W-:Y:S01]  /*1190*/  FMUL.FTZ R3, R2, R5 ;  /* 0x0000000502037220 */ /* 0x002fe20000410000 */
[----:B------:R-:W-:-:S03]  /*11a0*/  I2FP.F32.S32 R2, R4 ;  /* 0x0000000400027245 */ /* 0x000fc60000201400 */
[----:B------:R-:W-:Y:S02]  /*11b0*/  FMUL.FTZ R3, R3, 13.28771209716796875 ;  /* 0x41549a7803037820 */ /* 0x000fe40000410000 */
[----:B------:R-:W-:-:S04]  /*11c0*/  FMUL.FTZ R2, R2, R5 ;  /* 0x0000000502027220 */ /* 0x000fc80000410000 */
[----:B------:R-:W-:Y:S01]  /*11d0*/  FMUL.FTZ R2, R2, 13.28771209716796875 ;  /* 0x41549a7802027820 */ /* 0x000fe20000410000 */
[----:B------:R-:W0:Y:S08]  /*11e0*/  MUFU.EX2 R3, -R3 ;  /* 0x8000000300037308 */ /* 0x000e300000000800 */
[----:B------:R1:W2:Y:S01]  /*11f0*/  MUFU.EX2 R5, -R2 ;  /* 0x8000000200057308 */ /* 0x0002a20000000800 */
[----:B0-----:R-:W-:Y:S01]  /*1200*/  FMUL.FTZ R4, R0, R3 ;  /* 0x0000000300047220 */ /* 0x001fe20000410000 */
[----:B-1----:R-:W-:-:S02]  /*1210*/  HADD2.F32 R2, -RZ, R34.H1_H1 ;  /* 0x30000022ff027230 */ /* 0x002fc40000004100 */
[----:B------:R-:W-:Y:S02]  /*1220*/  HADD2.F32 R34, -RZ, R34.H0_H0 ;  /* 0x20000022ff227230 */ /* 0x000fe40000004100 */
[----:B------:R-:W-:Y:S01]  /*1230*/  FMUL.RZ R10, R4, 0.15915493667125701904 ;  /* 0x3e22f983040a7820 */ /* 0x000fe2000040c000 */
[----:B--2---:R-:W-:-:S03]  /*1240*/  FMUL.FTZ R0, R0, R5 ;  /* 0x0000000500007220 */ /* 0x004fc60000410000 */
[----:B------:R-:W0:Y:S01]  /*1250*/  MUFU.COS R4, R10 ;  /* 0x0000000a00047308 */ /* 0x000e220000000000 */
[--C-:B------:R-:W-:Y:S02]  /*1260*/  HADD2.F32 R5, -RZ, R35.reuse.H1_H1 ;  /* 0x30000023ff057230 */ /* 0x100fe40000004100 */
[----:B------:R-:W-:Y:S01]  /*1270*/  FMUL.RZ R8, R0, 0.15915493667125701904 ;  /* 0x3e22f98300087820 */ /* 0x000fe2000040c000 */
[----:B------:R-:W-:-:S04]  /*1280*/  HADD2.F32 R35, -RZ, R35.H0_H0 ;  /* 0x20000023ff237230 */ /* 0x000fc80000004100 */
        /* <DEDUP_REMOVED lines=14> */
.L_x_630:
[C---:B------:R-:W-:Y:S01]  /*1370*/  LEA R39, R6.reuse, R15, 0x1 ;  /* 0x0000000f06277211 */ /* 0x040fe200078e08ff */
[----:B------:R-:W-:Y:S01]  /*1380*/  IMAD R21, R6, 0x2, R13 ;  /* 0x0000000206157824 */ /* 0x000fe200078e020d */
[----:B------:R-:W-:Y:S01]  /*1390*/  LEA.HI R3, R3, R3, RZ, 0x1 ;  /* 0x0000000303037211 */ /* 0x000fe200078f08ff */
[----:B------:R-:W-:Y:S02]  /*13a0*/  BSSY B2, `(.L_x_632) ;  /* 0x000003b000027945 */ /* 0x000fe40003800000 */
[----:B------:R-:W-:Y:S02]  /*13b0*/  LDS R29, [R39] ;  /* 0x00000000271d7984 */ /* 0x000fe40000000800 */
[----:B------:R-:W-:Y:S02]  /*13c0*/  IMAD.SHL.U32 R3, R3, 0x2, RZ ;  /* 0x0000000203037824 */ /* 0x000fe400078e00ff */
[----:B------:R-:W0:Y:S03]  /*13d0*/  LDS R0, [R21] ;  /* 0x0000000015007984 */ /* 0x000e260000000800 */
        /* <DEDUP_REMOVED lines=9> */
[----:B------:R0:W1:Y:S01]  /*1470*/  MUFU.RCP R7, R6 ;  /* 0x0000000600077308 */ /* 0x0000620000001000 */
[----:B------:R-:W-:Y:S01]  /*1480*/  HADD2.F32 R14, -RZ, R35.H0_H0 ;  /* 0x20000023ff0e7230 */ /* 0x000fe20000004100 */
[----:B------:R-:W-:Y:S01]  /*1490*/  I2FP.F32.S32 R0, R0 ;  /* 0x0000000000007245 */ /* 0x000fe20000201400 */
[--C-:B0-----:R-:W-:Y:S02]  /*14a0*/  HADD2.F32 R6, -RZ, R29.reuse.H1_H1 ;  /* 0x3000001dff067230 */ /* 0x101fe40000004100 */
[----:B------:R-:W-:Y:S02]  /*14b0*/  HADD2.F32 R29, -RZ, R29.H0_H0 ;  /* 0x2000001dff1d7230 */ /* 0x000fe40000004100 */
[----:B-1----:R-:W-:-:S04]  /*14c0*/  FMUL.FTZ R0, R0, R7 ;  /* 0x0000000700007220 */ /* 0x002fc80000410000 */
[----:B------:R-:W-:Y:S01]  /*14d0*/  FMUL.FTZ R3, R0, 13.28771209716796875 ;  /* 0x41549a7800037820 */ /* 0x000fe20000410000 */
[----:B------:R-:W-:-:S05]  /*14e0*/  I2FP.F32.S32 R0, R5 ;  /* 0x0000000500007245 */ /* 0x000fca0000201400 */
[----:B------:R-:W0:Y:S01]  /*14f0*/  MUFU.EX2 R3, -R3 ;  /* 0x8000000300037308 */ /* 0x000e220000000800 */
[----:B------:R-:W-:-:S04]  /*1500*/  FMUL.FTZ R0, R0, R7 ;  /* 0x0000000700007220 */ /* 0x000fc80000410000 */
[----:B------:R-:W-:Y:S01]  /*1510*/  FMUL.FTZ R2, R0, 13.28771209716796875 ;  /* 0x41549a7800027820 */ /* 0x000fe20000410000 */
[----:B------:R-:W-:-:S03]  /*1520*/  IADD3 R0, -R116, UR4, RZ ;  /* 0x0000000474007c10 */ /* 0x000fc6000fffe1ff */
[----:B------:R-:W1:Y:S01]  /*1530*/  MUFU.EX2 R7, -R2 ;  /* 0x8000000200077308 */ /* 0x000e620000000800 */
[----:B------:R-:W-:-:S05]  /*1540*/  I2FP.F32.S32 R0, R0 ;  /* 0x0000000000007245 */ /* 0x000fca0000201400 */
[----:B0-----:R-:W-:-:S04]  /*1550*/  FMUL.FTZ R4, R0, R3 ;  /* 0x0000000300047220 */ /* 0x001fc80000410000 */
        /* <DEDUP_REMOVED lines=8> */
[----:B-1----:R-:W-:Y:S01]  /*15e0*/  FMUL.FTZ R2, R9, R4 ;  /* 0x0000000409027220 */ /* 0x002fe20000410000 */
[CC--:B------:R-:W-:Y:S01]  /*15f0*/  FMUL.FTZ R9, R5.reuse, R6.reuse ;  /* 0x0000000605097220 */ /* 0x0c0fe20000410000 */
[----:B------:R-:W-:Y:S01]  /*1600*/  FMUL.FTZ R8, R4, R6 ;  /* 0x0000000604087220 */ /* 0x000fe20000410000 */
[C---:B------:R-:W-:Y:S01]  /*1610*/  FFMA.FTZ R35, R14.reuse, R4, -R7 ;  /* 0x000000040e237223 */ /* 0x040fe20000010807 */
[----:B------:R-:W-:Y:S01]  /*1620*/  FFMA.FTZ R6, R14, R5, R2 ;  /* 0x000000050e067223 */ /* 0x000fe20000010002 */
[-C--:B------:R-:W-:Y:S01]  /*1630*/  FFMA.FTZ R9, R4, R29.reuse, -R9 ;  /* 0x0000001d04097223 */ /* 0x080fe20000010809 */
[----:B------:R-:W-:Y:S02]  /*1640*/  HADD2.F32 R2, -RZ, R34.H1_H1 ;  /* 0x30000022ff027230 */ /* 0x000fe40000004100 */
[----:B------:R-:W-:Y:S01]  /*1650*/  FFMA.FTZ R8, R5, R29, R8 ;  /* 0x0000001d05087223 */ /* 0x000fe20000010008 */
[--C-:B------:R-:W-:Y:S01]  /*1660*/  HADD2.F32 R4, -RZ, R28.reuse.H1_H1 ;  /* 0x3000001cff047230 */ /* 0x100fe20000004100 */
[----:B------:R-:W-:Y:S01]  /*1670*/  F2FP.F16.F32.PACK_AB R35, R6, R35 ;  /* 0x000000230623723e */ /* 0x000fe200000000ff */
[----:B------:R-:W-:-:S02]  /*1680*/  HADD2.F32 R28, -RZ, R28.H0_H0 ;  /* 0x2000001cff1c7230 */ /* 0x000fc40000004100 */
[----:B--2---:R-:W-:Y:S01]  /*1690*/  FMUL.FTZ R5, R2, R3 ;  /* 0x0000000302057220 */ /* 0x004fe20000410000 */
[----:B------:R-:W-:Y:S02]  /*16a0*/  HADD2.F32 R34, -RZ, R34.H0_H0 ;  /* 0x20000022ff227230 */ /* 0x000fe40000004100 */
[C---:B------:R-:W-:Y:S01]  /*16b0*/  FMUL.FTZ R7, R3.reuse, R4 ;  /* 0x0000000403077220 */ /* 0x040fe20000410000 */
[----:B------:R-:W-:Y:S01]  /*16c0*/  F2FP.F16.F32.PACK_AB R29, R8, R9 ;  /* 0x00000009081d723e */ /* 0x000fe200000000ff */
[----:B0-----:R-:W-:Y:S01]  /*16d0*/  FMUL.FTZ R2, R2, R0 ;  /* 0x0000000002027220 */ /* 0x001fe20000410000 */
[C---:B------:R-:W-:Y:S01]  /*16e0*/  FMUL.FTZ R4, R0.reuse, R4 ;  /* 0x0000000400047220 */ /* 0x040fe20000410000 */
[----:B------:R-:W-:Y:S01]  /*16f0*/  FFMA.FTZ R7, R0, R28, -R7 ;  /* 0x0000001c00077223 */ /* 0x000fe20000010807 */
[C---:B------:R-:W-:Y:S01]  /*1700*/  FFMA.FTZ R5, R34.reuse, R0, -R5 ;  /* 0x0000000022057223 */ /* 0x040fe20000010805 */
[----:B------:R-:W-:Y:S01]  /*1710*/  FFMA.FTZ R2, R34, R3, R2 ;  /* 0x0000000322027223 */ /* 0x000fe20000010002 */
[----:B------:R-:W-:-:S04]  /*1720*/  FFMA.FTZ R28, R3, R28, R4 ;  /* 0x0000001c031c7223 */ /* 0x000fc80000010004 */
[----:B------:R-:W-:Y:S02]  /*1730*/  F2FP.F16.F32.PACK_AB R34, R2, R5 ;  /* 0x000000050222723e */ /* 0x000fe400000000ff */
[----:B------:R-:W-:-:S07]  /*1740*/  F2FP.F16.F32.PACK_AB R28, R28, R7 ;  /* 0x000000071c1c723e */ /* 0x000fce00000000ff */
.L_x_633:
[----:B------:R-:W-:Y:S05]  /*1750*/  BSYNC B2 ;  /* 0x0000000000027941 */ /* 0x000fea0003800000 */
.L_x_632:
[C-C-:B------:R-:W-:Y:S02]  /*1760*/  PRMT R0, R28.reuse, 0x5410, R29.reuse ;  /* 0x000054101c007816 */ /* 0x140fe4000000001d */
[----:B------:R-:W-:-:S03]  /*1770*/  PRMT R2, R28, 0x7632, R29 ;  /* 0x000076321c027816 */ /* 0x000fc6000000001d */
[----:B------:R0:W-:Y:S04]  /*1780*/  STS [R21], R0 ;  /* 0x0000000015007388 */ /* 0x0001e80000000800 */
[----:B------:R0:W-:Y:S02]  /*1790*/  STS [R39], R2 ;  /* 0x0000000227007388 */ /* 0x0001e40000000800 */
.L_x_631:
[----:B------:R-:W-:Y:S05]  /*17a0*/  BSYNC B1 ;  /* 0x0000000000017941 */ /* 0x000fea0003800000 */
.L_x_629:
[C-C-:B0-----:R-:W-:Y:S02]  /*17b0*/  PRMT R0, R34.reuse, 0x5410, R35.reuse ;  /* 0x0000541022007816 */ /* 0x141fe40000000023 */
[----:B------:R-:W-:-:S03]  /*17c0*/  PRMT R2, R34, 0x7632, R35 ;  /* 0x0000763222027816 */ /* 0x000fc60000000023 */
[----:B------:R1:W-:Y:S04]  /*17d0*/  STS [R13], R0 ;  /* 0x000000000d007388 */ /* 0x0003e80000000800 */
[----:B------:R1:W-:Y:S02]  /*17e0*/  STS [R15], R2 ;  /* 0x000000020f007388 */ /* 0x0003e40000000800 */
.L_x_628:
[----:B------:R-:W-:Y:S05]  /*17f0*/  BSYNC B0 ;  /* 0x0000000000007941 */ /* 0x000fea0003800000 */
.L_x_627:
[----:B------:R-:W-:Y:S06]  /*1800*/  BAR.SYNC.DEFER_BLOCKING 0x0 ;  /* 0x0000000000007b1d */ /* 0x000fec0000010000 */
[----:B------:R-:W-:Y:S04]  /*1810*/  BSSY B0, `(.L_x_634) ;  /* 0x0000005000007945 */ /* 0x000fe80003800000 */
[----:B------:R-:W-:Y:S05]  /*1820*/  @!P6 BRA `(.L_x_635) ;  /* 0x00000000000ce947 */ /* 0x000fea0003800000 */
[----:B------:R-:W-:Y:S01]  /*1830*/  ISETP.NE.AND P0, PT, R37, RZ, PT ;  /* 0x000000ff2500720c */ /* 0x000fe20003f05270 */
[----:B0-----:R2:W3:-:S12]  /*1840*/  LDS.64 R34, [R11] ;  /* 0x000000000b227984 */ /* 0x0014d80000000a00 */
[----:B------:R2:W4:Y:S02]  /*1850*/  @!P0 LDS.64 R28, [R12] ;  /* 0x000000000c1c8984 */ /* 0x0005240000000a00 */
.L_x_635:
[----:B------:R-:W-:Y:S05]  /*1860*/  BSYNC B0 ;  /* 0x0000000000007941 */ /* 0x000fea0003800000 */
.L_x_634:
[----:B------:R-:W-:Y:S06]  /*1870*/  BAR.SYNC.DEFER_BLOCKING 0x0 ;  /* 0x0000000000007b1d */ /* 0x000fec0000010000 */
[----:B------:R-:W-:Y:S05]  /*1880*/  BRA `(.L_x_624) ;  /* 0x0000000400707947 */ /* 0x000fea0003800000 */
.L_x_623:
[C---:B------:R-:W-:Y:S01]  /*1890*/  ISETP.NE.AND P0, PT, R37.reuse, RZ, PT ;  /* 0x000000ff2500720c */ /* 0x040fe20003f05270 */
[----:B------:R-:W-:Y:S01]  /*18a0*/  BSSY B0, `(.L_x_624) ;  /* 0x000005a000007945 */ /* 0x000fe20003800000 */
[----:B------:R-:W-:-:S11]  /*18b0*/  IMAD.IADD R37, R37, 0x1, -R116 ;  /* 0x0000000125257824 */ /* 0x000fd600078e0a74 */
        /* <DEDUP_REMOVED lines=16> */
[----:B------:R-:W-:-:S03]  /*19c0*/  I2FP.F32.S32 R0, R37 ;  /* 0x0000002500007245 */ /* 0x000fc60000201400 */
        /* <DEDUP_REMOVED lines=21> */
.L_x_636:
        /* <DEDUP_REMOVED lines=12> */
[----:B------:R-:W-:-:S04]  /*1be0*/  FMUL.FTZ R13, R13, 13.28771209716796875 ;  /* 0x41549a780d0d7820 */ /* 0x000fc80000410000 */
[----:B------:R0:W1:Y:S08]  /*1bf0*/  MUFU.EX2 R0, -R13 ;  /* 0x8000000d00007308 */ /* 0x0000700000000800 */
[----:B------:R-:W2:Y:S01]  /*1c00*/  MUFU.EX2 R2, -R2 ;  /* 0x8000000200027308 */ /* 0x000ea20000000800 */
[--C-:B0-----:R-:W-:Y:S02]  /*1c10*/  HADD2.F32 R13, -RZ, R29.reuse.H0_H0 ;  /* 0x2000001dff0d7230 */ /* 0x101fe40000004100 */
[C---:B-1----:R-:W-:Y:S01]  /*1c20*/  FMUL.FTZ R0, R37.reuse, R0 ;  /* 0x0000000025007220 */ /* 0x042fe20000410000 */
[----:B--2---:R-:W-:Y:S01]  /*1c30*/  FMUL.FTZ R3, R37, R2 ;  /* 0x0000000225037220 */ /* 0x004fe20000410000 */
[----:B------:R-:W-:-:S03]  /*1c40*/  HADD2.F32 R2, -RZ, R29.H1_H1 ;  /* 0x3000001dff027230 */ /* 0x000fc60000004100 */
[----:B------:R-:W-:Y:S01]  /*1c50*/  FMUL.RZ R4, R3, 0.15915493667125701904 ;  /* 0x3e22f98303047820 */ /* 0x000fe2000040c000 */
[----:B------:R-:W-:Y:S01]  /*1c60*/  FMUL.RZ R3, R0, 0.15915493667125701904 ;  /* 0x3e22f98300037820 */ /* 0x000fe2000040c000 */
[----:B------:R-:W-:Y:S02]  /*1c70*/  HADD2.F32 R0, -RZ, R35.H1_H1 ;  /* 0x30000023ff007230 */ /* 0x000fe40000004100 */
[----:B------:R-:W0:Y:S08]  /*1c80*/  MUFU.SIN R11, R4 ;  /* 0x00000004000b7308 */ /* 0x000e300000000400 */
[----:B------:R-:W1:Y:S08]  /*1c90*/  MUFU.COS R9, R4 ;  /* 0x0000000400097308 */ /* 0x000e700000000000 */
[----:B------:R-:W2:Y:S01]  /*1ca0*/  MUFU.SIN R7, R3 ;  /* 0x0000000300077308 */ /* 0x000ea20000000400 */
[----:B0-----:R-:W-:-:S07]  /*1cb0*/  FMUL.FTZ R8, R11, R0 ;  /* 0x000000000b087220 */ /* 0x001fce0000410000 */
[----:B------:R0:W3:Y:S01]  /*1cc0*/  MUFU.COS R5, R3 ;  /* 0x0000000300057308 */ /* 0x0000e20000000000 */
[----:B-1----:R-:W-:Y:S01]  /*1cd0*/  FMUL.FTZ R10, R9, R0 ;  /* 0x00000000090a7220 */ /* 0x002fe20000410000 */
[-C--:B------:R-:W-:Y:S01]  /*1ce0*/  FMUL.FTZ R0, R11, R2.reuse ;  /* 0x000000020b007220 */ /* 0x080fe20000410000 */
[C---:B------:R-:W-:Y:S01]  /*1cf0*/  FMUL.FTZ R2, R9.reuse, R2 ;  /* 0x0000000209027220 */ /* 0x040fe20000410000 */
[-C--:B------:R-:W-:Y:S01]  /*1d00*/  FFMA.FTZ R35, R9, R6.reuse, -R8 ;  /* 0x0000000609237223 */ /* 0x080fe20000010808 */
[----:B------:R-:W-:Y:S01]  /*1d10*/  FFMA.FTZ R10, R11, R6, R10 ;  /* 0x000000060b0a7223 */ /* 0x000fe2000001000a */
[-C--:B------:R-:W-:Y:S01]  /*1d20*/  FFMA.FTZ R29, R9, R13.reuse, -R0 ;  /* 0x0000000d091d7223 */ /* 0x080fe20000010800 */
[----:B------:R-:W-:Y:S02]  /*1d30*/  HADD2.F32 R0, -RZ, R34.H1_H1 ;  /* 0x30000022ff007230 */ /* 0x000fe40000004100 */
[----:B------:R-:W-:Y:S01]  /*1d40*/  FFMA.FTZ R4, R11, R13, R2 ;  /* 0x0000000d0b047223 */ /* 0x000fe20000010002 */
[--C-:B------:R-:W-:Y:S01]  /*1d50*/  HADD2.F32 R2, -RZ, R28.reuse.H1_H1 ;  /* 0x3000001cff027230 */ /* 0x100fe20000004100 */
[----:B------:R-:W-:Y:S01]  /*1d60*/  F2FP.F16.F32.PACK_AB R35, R10, R35 ;  /* 0x000000230a23723e */ /* 0x000fe200000000ff */
[----:B0-----:R-:W-:-:S02]  /*1d70*/  HADD2.F32 R3, -RZ, R28.H0_H0 ;  /* 0x2000001cff037230 */ /* 0x001fc40000004100 */
[-C--:B--2---:R-:W-:Y:S01]  /*1d80*/  FMUL.FTZ R6, R7, R0.reuse ;  /* 0x0000000007067220 */ /* 0x084fe20000410000 */
[----:B------:R-:W-:Y:S01]  /*1d90*/  HADD2.F32 R34, -RZ, R34.H0_H0 ;  /* 0x20000022ff227230 */ /* 0x000fe20000004100 */
[----:B------:R-:W-:Y:S01]  /*1da0*/  F2FP.F16.F32.PACK_AB R29, R4, R29 ;  /* 0x0000001d041d723e */ /* 0x000fe200000000ff */
[----:B---3--:R-:W-:Y:S01]  /*1db0*/  FMUL.FTZ R8, R5, R0 ;  /* 0x0000000005087220 */ /* 0x008fe20000410000 */
[-C--:B------:R-:W-:Y:S01]  /*1dc0*/  FMUL.FTZ R0, R7, R2.reuse ;  /* 0x0000000207007220 */ /* 0x080fe20000410000 */
[C---:B------:R-:W-:Y:S01]  /*1dd0*/  FMUL.FTZ R2, R5.reuse, R2 ;  /* 0x0000000205027220 */ /* 0x040fe20000410000 */
[-C--:B------:R-:W-:Y:S01]  /*1de0*/  FFMA.FTZ R6, R5, R34.reuse, -R6 ;  /* 0x0000002205067223 */ /* 0x080fe20000010806 */
[----:B------:R-:W-:Y:S01]  /*1df0*/  FFMA.FTZ R9, R7, R34, R8 ;  /* 0x0000002207097223 */ /* 0x000fe20000010008 */
[-C--:B------:R-:W-:Y:S01]  /*1e00*/  FFMA.FTZ R0, R5, R3.reuse, -R0 ;  /* 0x0000000305007223 */ /* 0x080fe20000010800 */
[----:B------:R-:W-:-:S03]  /*1e10*/  FFMA.FTZ R3, R7, R3, R2 ;  /* 0x0000000307037223 */ /* 0x000fc60000010002 */
[----:B------:R-:W-:Y:S02]  /*1e20*/  F2FP.F16.F32.PACK_AB R34, R9, R6 ;  /* 0x000000060922723e */ /* 0x000fe400000000ff */
[----:B------:R-:W-:-:S07]  /*1e30*/  F2FP.F16.F32.PACK_AB R28, R3, R0 ;  /* 0x00000000031c723e */ /* 0x000fce00000000ff */
.L_x_637:
[----:B------:R-:W-:Y:S05]  /*1e40*/  BSYNC B0 ;  /* 0x0000000000007941 */ /* 0x000fea0003800000 */
.L_x_624:
[----:B------:R-:W-:Y:S01]  /*1e50*/  ISETP.GT.AND P0, PT, R22, 0x1f, PT ;  /* 0x0000001f1600780c */ /* 0x000fe20003f04270 */
[----:B------:R-:W-:Y:S01]  /*1e60*/  BSSY B0, `(.L_x_638) ;  /* 0x0000027000007945 */ /* 0x000fe20003800000 */
[----:B------:R-:W-:-:S11]  /*1e70*/  IMAD.MOV.U32 R4, RZ, RZ, RZ ;  /* 0x000000ffff047224 */ /* 0x000fd600078e00ff */
[----:B------:R-:W-:Y:S05]  /*1e80*/  @P0 BRA `(.L_x_639) ;  /* 0x0000000000900947 */ /* 0x000fea0003800000 */
[----:B-1----:R-:W1:Y:S01]  /*1e90*/  LDC R0, c[0x0][0x29c] ;  /* 0x0000a700ff007b82 */ /* 0x002e620000000800 */
[----:B------:R-:W5:Y:S01]  /*1ea0*/  S2R R7, SR_CgaCtaId ;  /* 0x0000000000077919 */ /* 0x000f620000008800 */
[----:B------:R-:W-:Y:S01]  /*1eb0*/  MOV R4, 0x400 ;  /* 0x0000040000047802 */ /* 0x000fe20000000f00 */
[----:B---34-:R-:W-:Y:S01]  /*1ec0*/  HMUL2 R14, R35, R29 ;  /* 0x0000001d230e7232 */ /* 0x018fe20000000000 */
[----:B------:R-:W-:-:S05]  /*1ed0*/  UMOV UR4, 0xffffffff ;  /* 0xffffffff00047882 */ /* 0x000fca0000000000 */
[----:B------:R-:W-:-:S10]  /*1ee0*/  HFMA2.MMA R14, R34, R28, R14 ;  /* 0x0000001c220e7235 */ /* 0x000fd4000000000e */
[--C-:B------:R-:W-:Y:S02]  /*1ef0*/  HADD2.F32 R13, -RZ, R14.reuse.H0_H0 ;  /* 0x2000000eff0d7230 */ /* 0x100fe40000004100 */
[----:B------:R-:W-:Y:S01]  /*1f00*/  HADD2.F32 R14, -RZ, R14.H1_H1 ;  /* 0x3000000eff0e7230 */ /* 0x000fe20000004100 */
[----:B-1----:R-:W-:Y:S01]  /*1f10*/  ISETP.NE.AND P1, PT, R0, RZ, PT ;  /* 0x000000ff0000720c */ /* 0x002fe20003f25270 */
[----:B------:R-:W-:-:S03]  /*1f20*/  VIADD R0, R4, 0x20 ;  /* 0x0000002004007836 */ /* 0x000fc60000000000 */
[----:B------:R-:W-:Y:S01]  /*1f30*/  FADD.FTZ R13, R13, R14 ;  /* 0x0000000e0d0d7221 */ /* 0x000fe20000010000 */
[----:B------:R-:W-:Y:S02]  /*1f40*/  ISETP.GT.OR P0, PT, R22, 0x17, P1 ;  /* 0x000000171600780c */ /* 0x000fe40000f04670 */
[----:B-----5:R-:W-:-:S06]  /*1f50*/  LEA R5, R7, R0, 0x18 ;  /* 0x0000000007057211 */ /* 0x020fcc00078ec0ff */
[----:B------:R-:W-:Y:S01]  /*1f60*/  @!P1 IADD3 R4, R4, 0x120, RZ ;  /* 0x0000012004049810 */ /* 0x000fe20007ffe0ff */
[----:B------:R-:W-:-:S04]  /*1f70*/  IMAD R5, R22, 0x8, R5 ;  /* 0x0000000816057824 */ /* 0x000fc800078e0205 */
[----:B------:R-:W1:Y:S01]  /*1f80*/  @!P0 LDC R6, c[0x0][0x284] ;  /* 0x0000a100ff068b82 */ /* 0x000e620000000800 */
[----:B------:R-:W-:Y:S01]  /*1f90*/  @!P0 IMAD R9, R18, 0x8, R123 ;  /* 0x0000000812098824 */ /* 0x000fe200078e027b */
[----:B------:R-:W-:Y:S01]  /*1fa0*/  @!P1 LEA R7, R7, R4, 0x18 ;  /* 0x0000000407079211 */ /* 0x000fe200078ec0ff */
[----:B------:R3:W-:Y:S03]  /*1fb0*/  STS.64 [R5], R34 ;  /* 0x0000002205007388 */ /* 0x0007e60000000a00 */
[----:B------:R-:W-:Y:S02]  /*1fc0*/  @!P1 LEA R7, R22, R7, 0x3 ;  /* 0x0000000716079211 */ /* 0x000fe400078e18ff */
[----:B------:R-:W4:Y:S03]  /*1fd0*/  @!P0 LDC.64 R2, c[0x0][0x248] ;  /* 0x00009200ff028b82 */ /* 0x000f260000000a00 */
[----:B------:R3:W-:Y:S01]  /*1fe0*/  @!P1 STS.64 [R7], R32 ;  /* 0x0000002007009388 */ /* 0x0007e20000000a00 */
[----:B-1----:R-:W-:-:S04]  /*1ff0*/  @!P0 IMAD R9, R38, R6, R9 ;  /* 0x0000000626098224 */ /* 0x002fc800078e0209 */
[----:B----4-:R-:W-:-:S05]  /*2000*/  @!P0 IMAD.WIDE R2, R9, 0x2, R2 ;  /* 0x0000000209028825 */ /* 0x010fca00078e0202 */
[----:B------:R3:W-:Y:S01]  /*2010*/  @!P0 STG.E.64 desc[UR36][R2.64], R28 ;  /* 0x0000001c02008986 */ /* 0x0007e2000c101b24 */
[----:B------:R-:W-:Y:S05]  /*2020*/  BRA.DIV UR4, `(.L_x_640) ;  /* 0x0000006a04107947 */ /* 0x000fea000b800000 */
[----:B------:R-:W1:Y:S02]  /*2030*/  SHFL.BFLY PT, R14, R13, 0x10, 0x1f ;  /* 0x0e001f000d0e7f89 */ /* 0x000e6400000e0000 */
[----:B-1----:R-:W-:-:S05]  /*2040*/  FADD.FTZ R0, R13, R14 ;  /* 0x0000000e0d007221 */ /* 0x002fca0000010000 */
[----:B------:R-:W3:Y:S02]  /*2050*/  SHFL.BFLY PT, R14, R0, 0x8, 0x1f ;  /* 0x0d001f00000e7f89 */ /* 0x000ee400000e0000 */
[----:B---3--:R-:W-:-:S05]  /*2060*/  FADD.FTZ R2, R0, R14 ;  /* 0x0000000e00027221 */ /* 0x008fca0000010000 */
[----:B------:R-:W1:Y:S02]  /*2070*/  SHFL.BFLY PT, R14, R2, 0x4, 0x1f ;  /* 0x0c801f00020e7f89 */ /* 0x000e6400000e0000 */
[----:B-1----:R-:W-:-:S05]  /*2080*/  FADD.FTZ R3, R2, R14 ;  /* 0x0000000e02037221 */ /* 0x002fca0000010000 */
[----:B------:R-:W1:Y:S02]  /*2090*/  SHFL.BFLY PT, R14, R3, 0x2, 0x1f ;  /* 0x0c401f00030e7f89 */ /* 0x000e6400000e0000 */
[----:B-1----:R-:W-:-:S05]  /*20a0*/  FADD.FTZ R4, R3, R14 ;  /* 0x0000000e03047221 */ /* 0x002fca0000010000 */
[----:B------:R1:W3:Y:S02]  /*20b0*/  SHFL.BFLY PT, R14, R4, 0x1, 0x1f ;  /* 0x0c201f00040e7f89 */ /* 0x0002e400000e0000 */
.L_x_790:
[----:B-1-3--:R-:W-:-:S07]  /*20c0*/  FADD.FTZ R4, R4, R14 ;  /* 0x0000000e04047221 */ /* 0x00afce0000010000 */
.L_x_639:
[----:B------:R-:W-:Y:S05]  /*20d0*/  BSYNC B0 ;  /* 0x0000000000007941 */ /* 0x000fea0003800000 */
.L_x_638:
[----:B------:R-:W5:Y:S01]  /*20e0*/  LDC R14, c[0x0][0x284] ;  /* 0x0000a100ff0e7b82 */ /* 0x000f620000000800 */
[----:B------:R-:W-:Y:S01]  /*20f0*/  ISETP.NE.AND P0, PT, R22, RZ, PT ;  /* 0x000000ff1600720c */ /* 0x000fe20003f05270 */
[----:B-1----:R-:W-:Y:S01]  /*2100*/  IMAD.MOV.U32 R0, RZ, RZ, -0x800001 ;  /* 0xff7fffffff007424 */ /* 0x002fe200078e00ff */
[----:B-----5:R-:W-:-:S11]  /*2110*/  VIADDMNMX R10, R23, -R14, RZ, !PT ;  /* 0x8000000e170a7246 */ /* 0x020fd600078001ff */
[----:B------:R-:W-:Y:S05]  /*2120*/  @P0 BRA `(.L_x_641) ;  /* 0x0000000000440947 */ /* 0x000fea0003800000 */
[----:B------:R-:W-:Y:S02]  /*2130*/  ULDC.64 UR4, c[0x0][0x2c8] ;  /* 0x0000b20000047ab9 */ /* 0x000fe40000000a00 */
[----:B------:R-:W-:Y:S01]  /*2140*/  ISETP.NE.U32.AND P0, PT, RZ, UR4, PT ;  /* 0x00000004ff007c0c */ /* 0x000fe2000bf05070 */
[----:B------:R-:W-:-:S03]  /*2150*/  ULDC UR4, c[0x0][0x2a0] ;  /* 0x0000a80000047ab9 */ /* 0x000fc60000000800 */
[----:B------:R-:W-:-:S13]  /*2160*/  ISETP.NE.AND.EX P0, PT, RZ, UR5, PT, P0 ;  /* 0x00000005ff007c0c */ /* 0x000fda000bf05300 */
[----:B------:R-:W1:Y:S01]  /*2170*/  @P0 LDC R6, c[0x0][0x2d0] ;  /* 0x0000b400ff060b82 */ /* 0x000e620000000800 */
[----:B------:R-:W-:-:S07]  /*2180*/  @P0 IMAD.IADD R0, R19, 0x1, -R116 ;  /* 0x0000000113000824 */ /* 0x000fce00078e0a74 */
[----:B------:R-:W5:Y:S01]  /*2190*/  @P0 LDC.64 R2, c[0x0][0x2c8] ;  /* 0x0000b200ff020b82 */ /* 0x000f620000000a00 */
[----:B-1----:R-:W-:-:S04]  /*21a0*/  @P0 IMAD R5, R27, R6, R0 ;  /* 0x000000061b050224 */ /* 0x002fc800078e0200 */
[----:B------:R-:W-:-:S04]  /*21b0*/  @P0 IMAD R5, R5, R6, R0 ;  /* 0x0000000605050224 */ /* 0x000fc800078e0200 */
[----:B-----5:R-:W-:-:S06]  /*21c0*/  @P0 IMAD.WIDE R2, R5, 0x2, R2 ;  /* 0x0000000205020825 */ /* 0x020fcc00078e0202 */
[----:B------:R-:W5:Y:S01]  /*21d0*/  @P0 LDG.E.U16 R2, desc[UR36][R2.64] ;  /* 0x0000002402020981 */ /* 0x000f62000c1e1500 */
[----:B------:R-:W-:Y:S01]  /*21e0*/  IADD3 R6, R19, -R10, RZ ;  /* 0x8000000a13067210 */ /* 0x000fe20007ffe0ff */
[----:B------:R-:W-:-:S03]  /*21f0*/  FMUL.FTZ R0, R4, UR4 ;  /* 0x0000000404007c20 */ /* 0x000fc60008410000 */
[----:B------:R-:W-:Y:S01]  /*2200*/  LEA R7, R6, UR38, 0x2 ;  /* 0x0000002606077c11 */ /* 0x000fe2000f8e10ff */
[----:B-----5:R-:W-:-:S05]  /*2210*/  @P0 HADD2.F32 R5, -RZ, R2.H0_H0 ;  /* 0x20000002ff050230 */ /* 0x020fca0000004100 */
[----:B------:R-:W-:-:S05]  /*2220*/  @P0 FADD.FTZ R0, R0, R5 ;  /* 0x0000000500000221 */ /* 0x000fca0000010000 */
[----:B------:R1:W-:Y:S02]  /*2230*/  STS [R7], R0 ;  /* 0x0000000007007388 */ /* 0x0003e40000000800 */
.L_x_641:
[----:B------:R-:W-:Y:S05]  /*2240*/  WARPSYNC.ALL ;  /* 0x0000000000007948 */ /* 0x000fea0003800000 */
[----:B------:R-:W5:Y:S08]  /*2250*/  S2UR UR6, SR_CgaCtaId ;  /* 0x00000000000679c3 */ /* 0x000f700000008800 */
[----:B------:R-:W-:Y:S01]  /*2260*/  BAR.SYNC.DEFER_BLOCKING 0x0 ;  /* 0x0000000000007b1d */ /* 0x000fe20000010000 */
[--C-:B------:R-:W-:Y:S01]  /*2270*/  IADD3 R3, R19, 0xf, -R10.reuse ;  /* 0x0000000f13037810 */ /* 0x100fe20007ffe80a */
[----:B------:R-:W-:-:S03]  /*2280*/  IMAD.IADD R124, R31, 0x1, R10 ;  /* 0x000000011f7c7824 */ /* 0x000fc600078e020a */
[----:B------:R-:W-:Y:S01]  /*2290*/  SHF.R.S32.HI R4, RZ, 0x1f, R3 ;  /* 0x0000001fff047819 */ /* 0x000fe20000011403 */
[----:B------:R-:W-:Y:S02]  /*22a0*/  UMOV UR4, 0x400 ;  /* 0x0000040000047882 */ /* 0x000fe40000000000 */
[----:B------:R-:W-:Y:S01]  /*22b0*/  UIADD3 UR5, UR4, 0x20, URZ ;  /* 0x0000002004057890 */ /* 0x000fe2000fffe03f */
[----:B------:R-:W-:-:S04]  /*22c0*/  LEA.HI R4, R4, R3, RZ, 0x4 ;  /* 0x0000000304047211 */ /* 0x000fc800078f20ff */
[----:B------:R-:W-:-:S05]  /*22d0*/  LOP3.LUT R119, R4, 0xfffffff0, RZ, 0xc0, !PT ;  /* 0xfffffff004777812 */ /* 0x000fca00078ec0ff */
[----:B------:R-:W-:Y:S01]  /*22e0*/  IMAD.IADD R119, R119, 0x1, R10 ;  /* 0x0000000177777824 */ /* 0x000fe200078e020a */
[----:B-----5:R-:W-:-:S04]  /*22f0*/  ULEA UR5, UR6, UR5, 0x18 ;  /* 0x0000000506057291 */ /* 0x020fc8000f8ec03f */
[----:B------:R-:W-:Y:S02]  /*2300*/  ISETP.GE.AND P0, PT, R124, R119, PT ;  /* 0x000000777c00720c */ /* 0x000fe40003f06270 */
[----:B------:R-:W-:Y:S01]  /*2310*/  LEA R2, R30, UR5, 0x3 ;  /* 0x000000051e027c11 */ /* 0x000fe2000f8e18ff */
[----:B------:R-:W-:Y:S02]  /*2320*/  ULDC UR5, c[0x0][0x29c] ;  /* 0x0000a70000057ab9 */ /* 0x000fe40000000800 */
[----:B------:R-:W-:Y:S02]  /*2330*/  UISETP.NE.AND UP0, UPT, UR5, URZ, UPT ;  /* 0x0000003f0500728c */ /* 0x000fe4000bf05270 */
[----:B------:R0:W0:Y:S01]  /*2340*/  LDS.64 R82, [R2] ;  /* 0x0000000002527984 */ /* 0x0000220000000a00 */
[----:B------:R-:W-:Y:S02]  /*2350*/  ULDC UR5, c[0x0][0x280] ;  /* 0x0000a00000057ab9 */ /* 0x000fe40000000800 */
[----:B------:R-:W-:Y:S01]  /*2360*/  IMAD R118, R36, UR5, R27 ;  /* 0x0000000524767c24 */ /* 0x000fe2000f8e021b */
[----:B------:R0:W0:Y:S01]  /*2370*/  LDS.64 R80, [R2+0x10] ;  /* 0x0000100002507984 */ /* 0x0000220000000a00 */
[----:B------:R-:W-:-:S03]  /*2380*/  PLOP3.LUT P2, PT, PT, PT, UP0, 0x80, 0x0 ;  /* 0x000000000000781c */ /* 0x000fc60003f4f008 */
        /* <DEDUP_REMOVED lines=13> */
[----:B------:R0:W0:Y:S01]  /*2460*/  LDS.64 R52, [R2+0xf0] ;  /* 0x0000f00002347984 */ /* 0x0000220000000a00 */
[----:B------:R-:W-:Y:S05]  /*2470*/  @P2 BRA `(.L_x_642) ;  /* 0x00000000004c2947 */ /* 0x000fea0003800000 */
[----:B------:R-:W-:-:S04]  /*2480*/  UIADD3 UR4, UR4, 0x120, URZ ;  /* 0x0000012004047890 */ /* 0x000fc8000fffe03f */
[----:B------:R-:W-:-:S06]  /*2490*/  ULEA UR4, UR6, UR4, 0x18 ;  /* 0x0000000406047291 */ /* 0x000fcc000f8ec03f */
[----:B0-----:R-:W-:-:S05]  /*24a0*/  LEA R2, R30, UR4, 0x3 ;  /* 0x000000041e027c11 */ /* 0x001fca000f8e18ff */
[----:B------:R0:W0:Y:S04]  /*24b0*/  LDS.64 R50, [R2] ;  /* 0x0000000002327984 */ /* 0x0000280000000a00 */
[----:B------:R0:W0:Y:S04]  /*24c0*/  LDS.64 R48, [R2+0x10] ;  /* 0x0000100002307984 */ /* 0x0000280000000a00 */
[----:B------:R0:W0:Y:S04]  /*24d0*/  LDS.64 R46, [R2+0x20] ;  /* 0x00002000022e7984 */ /* 0x0000280000000a00 */
[----:B------:R0:W0:Y:S04]  /*24e0*/  LDS.64 R44, [R2+0x30] ;  /* 0x00003000022c7984 */ /* 0x0000280000000a00 */
[----:B------:R0:W0:Y:S04]  /*24f0*/  LDS.64 R42, [R2+0x40] ;  /* 0x00004000022a7984 */ /* 0x0000280000000a00 */
[----:B------:R0:W0:Y:S04]  /*2500*/  LDS.64 R40, [R2+0x50] ;  /* 0x0000500002287984 */ /* 0x0000280000000a00 */
[----:B------:R0:W0:Y:S04]  /*2510*/  LDS.64 R38, [R2+0x60] ;  /* 0x0000600002267984 */ /* 0x0000280000000a00 */
[----:B------:R0:W0:Y:S04]  /*2520*/  LDS.64 R36, [R2+0x70] ;  /* 0x0000700002247984 */ /* 0x0000280000000a00 */
[----:B---3--:R3:W0:Y:S04]  /*2530*/  LDS.64 R34, [R2+0x80] ;  /* 0x0000800002227984 */ /* 0x0086280000000a00 */
[----:B------:R3:W0:Y:S04]  /*2540*/  LDS.64 R32, [R2+0x90] ;  /* 0x0000900002207984 */ /* 0x0006280000000a00 */
[----:B------:R3:W0:Y:S04]  /*2550*/  LDS.64 R30, [R2+0xa0] ;  /* 0x0000a000021e7984 */ /* 0x0006280000000a00 */
[----:B----4-:R3:W4:Y:S04]  /*2560*/  LDS.64 R28, [R2+0xb0] ;  /* 0x0000b000021c7984 */ /* 0x0107280000000a00 */
[----:B------:R3:W0:Y:S04]  /*2570*/  LDS.64 R20, [R2+0xc0] ;  /* 0x0000c00002147984 */ /* 0x0006280000000a00 */
[----:B------:R3:W0:Y:S04]  /*2580*/  LDS.64 R8, [R2+0xd0] ;  /* 0x0000d00002087984 */ /* 0x0006280000000a00 */
[----:B-1----:R3:W1:Y:S04]  /*2590*/  LDS.64 R6, [R2+0xe0] ;  /* 0x0000e00002067984 */ /* 0x0026680000000a00 */
[----:B------:R3:W0:Y:S02]  /*25a0*/  LDS.64 R4, [R2+0xf0] ;  /* 0x0000f00002047984 */ /* 0x0006240000000a00 */
.L_x_642:
[----:B------:R-:W-:Y:S01]  /*25b0*/  ULDC UR5, c[0x0][0x29c] ;  /* 0x0000a70000057ab9 */ /* 0x000fe20000000800 */
[----:B------:R-:W-:Y:S01]  /*25c0*/  ULDC UR10, c[0x0][0x2a0] ;  /* 0x0000a800000a7ab9 */ /* 0x000fe20000000800 */
[----:B------:R-:W-:Y:S01]  /*25d0*/  ULDC.64 UR8, c[0x0][0x248] ;  /* 0x0000920000087ab9 */ /* 0x000fe20000000a00 */
[----:B------:R-:W-:Y:S01]  /*25e0*/  ULDC.64 UR6, c[0x0][0x2b0] ;  /* 0x0000ac0000067ab9 */ /* 0x000fe20000000a00 */
[----:B------:R-:W-:Y:S01]  /*25f0*/  ULDC.64 UR12, c[0x0][0x2c8] ;  /* 0x0000b200000c7ab9 */ /* 0x000fe20000000a00 */
[----:B------:R-:W-:Y:S01]  /*2600*/  BSSY B0, `(.L_x_643) ;  /* 0x000026f000007945 */ /* 0x000fe20003800000 */
[----:B------:R-:W-:-:S03]  /*2610*/  IMAD R118, R118, 0x60, RZ ;  /* 0x0000006076767824 */ /* 0x000fc600078e02ff */
[----:B------:R-:W-:Y:S05]  /*2620*/  @P0 BRA `(.L_x_644) ;  /* 0x0000002400b00947 */ /* 0x000fea0003800000 */
[-C--:B------:R-:W-:Y:S01]  /*2630*/  IABS R120, R14.reuse ;  /* 0x0000000e00787213 */ /* 0x080fe20000000000 */
[----:B------:R-:W5:Y:S01]  /*2640*/  LDC R129, c[0x0][0x2c0] ;  /* 0x0000b000ff817b82 */ /* 0x000f620000000800 */
[----:B------:R-:W-:Y:S01]  /*2650*/  ULDC UR4, c[0x0][0x288] ;  /* 0x0000a20000047ab9 */ /* 0x000fe20000000800 */
[----:B------:R-:W-:Y:S01]  /*2660*/  IMAD R122, R122, R14, R123 ;  /* 0x0000000e7a7a7224 */ /* 0x000fe200078e027b */
[----:B0-2---:R-:W0:Y:S01]  /*2670*/  I2F.RP R11, R120 ;  /* 0x00000078000b7306 */ /* 0x005e220000209400 */
[----:B------:R-:W-:Y:S01]  /*2680*/  IMAD R84, R24, UR4, R27 ;  /* 0x0000000418547c24 */ /* 0x000fe2000f8e021b */
[----:B------:R-:W-:Y:S01]  /*2690*/  ULDC UR4, c[0x0][0x298] ;  /* 0x0000a60000047ab9 */ /* 0x000fe20000000800 */
[----:B------:R-:W-:Y:S01]  /*26a0*/  IMAD R125, R14, 0x60, RZ ;  /* 0x000000600e7d7824 */ /* 0x000fe200078e02ff */
[----:B------:R-:W-:Y:S01]  /*26b0*/  SHF.R.S32.HI R126, RZ, 0x1f, R122 ;  /* 0x0000001fff7e7819 */ /* 0x000fe2000001147a */
[----:B---3--:R-:W2:Y:S03]  /*26c0*/  LDC.64 R2, c[0x0][0x2e0] ;  /* 0x0000b800ff027b82 */ /* 0x008ea60000000a00 */
[----:B0-----:R-:W0:Y:S01]  /*26d0*/  MUFU.RCP R11, R11 ;  /* 0x0000000b000b7308 */ /* 0x001e220000001000 */
[----:B-----5:R-:W-:-:S02]  /*26e0*/  IADD3 R129, R129, UR4, RZ ;  /* 0x0000000481817c10 */ /* 0x020fc4000fffe0ff */
[----:B0-----:R-:W-:Y:S01]  /*26f0*/  IADD3 R12, R11, 0xffffffe, RZ ;  /* 0x0ffffffe0b0c7810 */ /* 0x001fe20007ffe0ff */
[--C-:B------:R-:W-:Y:S02]  /*2700*/  IMAD R11, R84, 0x60, R123.reuse ;  /* 0x00000060540b7824 */ /* 0x100fe400078e027b */
[----:B------:R-:W-:Y:S02]  /*2710*/  IMAD R123, R118, R14, R123 ;  /* 0x0000000e767b7224 */ /* 0x000fe400078e027b */
[----:B------:R0:W3:Y:S01]  /*2720*/  F2I.FTZ.U32.TRUNC.NTZ R13, R12 ;  /* 0x0000000c000d7305 */ /* 0x0000e2000021f000 */
[C---:B--2---:R-:W-:Y:S02]  /*2730*/  IMAD.WIDE R2, R11.reuse, 0x2, R2 ;  /* 0x000000020b027825 */ /* 0x044fe400078e0202 */
[----:B------:R-:W-:Y:S02]  /*2740*/  SHF.R.S32.HI R127, RZ, 0x1f, R123 ;  /* 0x0000001fff7f7819 */ /* 0x000fe4000001147b */
[----:B------:R-:W-:-:S02]  /*2750*/  VIADD R128, R11, 0x8 ;  /* 0x000000080b807836 */ /* 0x000fc40000000000 */
[----:B0-----:R-:W-:Y:S02]  /*2760*/  IMAD.MOV.U32 R12, RZ, RZ, RZ ;  /* 0x000000ffff0c7224 */ /* 0x001fe400078e00ff */
[----:B---3--:R-:W-:-:S04]  /*2770*/  IMAD.MOV R121, RZ, RZ, -R13 ;  /* 0x000000ffff797224 */ /* 0x008fc800078e0a0d */
[----:B------:R-:W-:-:S04]  /*2780*/  IMAD R121, R121, R120, RZ ;  /* 0x0000007879797224 */ /* 0x000fc800078e02ff */
[----:B------:R-:W-:-:S07]  /*2790*/  IMAD.HI.U32 R121, R13, R121, R12 ;  /* 0x000000790d797227 */ /* 0x000fce00078e000c */
.L_x_712:
[----:B0-----:R-:W0:Y:S01]  /*27a0*/  LDC R14, c[0x0][0x284] ;  /* 0x0000a100ff0e7b82 */ /* 0x001e220000000800 */
[----:B------:R-:W-:-:S04]  /*27b0*/  ISETP.NE.U32.AND P0, PT, RZ, UR6, PT ;  /* 0x00000006ff007c0c */ /* 0x000fc8000bf05070 */
[----:B------:R-:W-:-:S13]  /*27c0*/  ISETP.NE.AND.EX P0, PT, RZ, UR7, PT, P0 ;  /* 0x00000007ff007c0c */ /* 0x000fda000bf05300 */
[----:B------:R-:W-:Y:S01]  /*27d0*/  @P0 SHF.R.S32.HI R11, RZ, 0x1f, R124 ;  /* 0x0000001fff0b0819 */ /* 0x000fe2000001147c */
[----:B0-----:R-:W-:-:S05]  /*27e0*/  @P0 IMAD R13, R25, R14, RZ ;  /* 0x0000000e190d0224 */ /* 0x001fca00078e02ff */
[--C-:B------:R-:W-:Y:S02]  /*27f0*/  @P0 SHF.R.S32.HI R130, RZ, 0x1f, R13.reuse ;  /* 0x0000001fff820819 */ /* 0x100fe4000001140d */
[----:B------:R-:W-:-:S04]  /*2800*/  @P0 IADD3 R12, P1, P3, R124, UR6, R13 ;  /* 0x000000067c0c0c10 */ /* 0x000fc8000fb3e00d */
[----:B------:R-:W-:-:S05]  /*2810*/  @P0 IADD3.X R13, R11, UR7, R130, P1, P3 ;  /* 0x000000070b0d0c10 */ /* 0x000fca0008fe6482 */
[----:B--2---:R-:W2:Y:S01]  /*2820*/  @P0 LDG.E.U8 R12, desc[UR36][R12.64] ;  /* 0x000000240c0c0981 */ /* 0x004ea2000c1e1100 */
[----:B------:R-:W-:Y:S01]  /*2830*/  IABS R130, R124 ;  /* 0x0000007c00827213 */ /* 0x000fe20000000000 */
[----:B------:R-:W-:Y:S01]  /*2840*/  BSSY B1, `(.L_x_645) ;  /* 0x000002b000017945 */ /* 0x000fe20003800000 */
[----:B---3--:R-:W-:Y:S02]  /*2850*/  IABS R132, R14 ;  /* 0x0000000e00847213 */ /* 0x008fe40000000000 */
        /* <DEDUP_REMOVED lines=8> */
[----:B------:R-:W-:Y:S01]  /*28e0*/  @!P1 IMAD.IADD R11, R11, 0x1, -R132 ;  /* 0x000000010b0b9824 */ /* 0x000fe200078e0a84 */
[----:B------:R-:W-:-:S03]  /*28f0*/  ISETP.GE.AND P1, PT, R124, R19, PT ;  /* 0x000000137c00720c */ /* 0x000fc60003f26270 */
[----:B------:R-:W-:Y:S01]  /*2900*/  @!P3 IMAD.MOV R11, RZ, RZ, -R11 ;  /* 0x000000ffff0bb224 */ /* 0x000fe200078e0a0b */
[----:B------:R-:W-:Y:S02]  /*2910*/  @!P4 LOP3.LUT R11, RZ, R14, RZ, 0x33, !PT ;  /* 0x0000000eff0bc212 */ /* 0x000fe400078e33ff */
[----:B--2---:R-:W-:-:S07]  /*2920*/  ISETP.NE.AND P0, PT, R12, RZ, P0 ;  /* 0x000000ff0c00720c */ /* 0x004fce0000705270 */
[----:B------:R-:W-:Y:S06]  /*2930*/  @P1 BRA `(.L_x_646) ;  /* 0x00000000006c1947 */ /* 0x000fec0003800000 */
[----:B------:R-:W-:Y:S01]  /*2940*/  SHF.L.U32 R132, R11, 0x3, RZ ;  /* 0x000000030b847819 */ /* 0x000fe200000006ff */
[----:B------:R-:W-:Y:S01]  /*2950*/  BSSY B2, `(.L_x_647) ;  /* 0x0000009000027945 */ /* 0x000fe20003800000 */
[----:B------:R-:W-:Y:S02]  /*2960*/  CS2R R84, SRZ ;  /* 0x0000000000547805 */ /* 0x000fe4000001ff00 */
[----:B------:R-:W-:-:S13]  /*2970*/  ISETP.GE.AND P2, PT, R132, R125, PT ;  /* 0x0000007d8400720c */ /* 0x000fda0003f46270 */
[----:B------:R-:W-:Y:S05]  /*2980*/  @P2 BRA `(.L_x_648) ;  /* 0x0000000000142947 */ /* 0x000fea0003800000 */
[----:B------:R-:W-:-:S04]  /*2990*/  IADD3 R12, P2, R123, R132, RZ ;  /* 0x000000847b0c7210 */ /* 0x000fc80007f5e0ff */
[----:B------:R-:W-:Y:S02]  /*29a0*/  LEA.HI.X.SX32 R13, R132, R127, 0x1, P2 ;  /* 0x0000007f840d7211 */ /* 0x000fe400010f0eff */
[----:B------:R-:W-:-:S04]  /*29b0*/  LEA R84, P2, R12, UR8, 0x1 ;  /* 0x000000080c547c11 */ /* 0x000fc8000f8408ff */
[----:B------:R-:W-:-:S06]  /*29c0*/  LEA.HI.X R85, R12, UR9, R13, 0x1, P2 ;  /* 0x000000090c557c11 */ /* 0x000fcc00090f0c0d */
[----:B------:R-:W5:Y:S03]  /*29d0*/  LDG.E.64 R84, desc[UR36][R84.64] ;  /* 0x0000002454547981 */ /* 0x000f66000c1e1b00 */
.L_x_648:
[----:B------:R-:W-:Y:S05]  /*29e0*/  BSYNC B2 ;  /* 0x0000000000027941 */ /* 0x000fea0003800000 */
.L_x_647:
[----:B------:R-:W-:-:S06]  /*29f0*/  UISETP.NE.AND UP0, UPT, UR5, URZ, UPT ;  /* 0x0000003f0500728c */ /* 0x000fcc000bf05270 */
[----:B------:R-:W-:-:S13]  /*2a00*/  PLOP3.LUT P2, PT, PT, PT, UP0, 0x80, 0x0 ;  /* 0x000000000000781c */ /* 0x000fda0003f4f008 */
[----:B------:R-:W-:Y:S05]  /*2a10*/  @P2 BRA `(.L_x_646) ;  /* 0x0000000000342947 */ /* 0x000fea0003800000 */
        /* <DEDUP_REMOVED lines=13> */
.L_x_646:
[----:B------:R-:W-:Y:S05]  /*2af0*/  BSYNC B1 ;  /* 0x0000000000017941 */ /* 0x000fea0003800000 */
.L_x_645:
[----:B------:R-:W2:Y:S01]  /*2b00*/  LDC.64 R12, c[0x0][0x2e0] ;  /* 0x0000b800ff0c7b82 */ /* 0x000ea20000000a00 */
[----:B------:R-:W-:Y:S01]  /*2b10*/  BSSY B1, `(.L_x_649) ;  /* 0x000001e000017945 */ /* 0x000fe20003800000 */
[----:B--2---:R-:W-:-:S03]  /*2b20*/  IMAD.WIDE R12, R128, 0x2, R12 ;  /* 0x00000002800c7825 */ /* 0x004fc600078e020c */
[----:B------:R-:W-:Y:S05]  /*2b30*/  @P1 BRA `(.L_x_650) ;  /* 0x00000000006c1947 */ /* 0x000fea0003800000 */
[----:B------:R-:W-:Y:S01]  /*2b40*/  IMAD.IADD R15, R11, 0x1, R14 ;  /* 0x000000010b0f7824 */ /* 0x000fe200078e020e */
[----:B------:R-:W-:Y:S01]  /*2b50*/  BSSY B2, `(.L_x_651) ;  /* 0x000000a000027945 */ /* 0x000fe20003800000 */
[----:B------:R-:W-:Y:S02]  /*2b60*/  CS2R R86, SRZ ;  /* 0x0000000000567805 */ /* 0x000fe4000001ff00 */
[----:B------:R-:W-:-:S05]  /*2b70*/  IMAD.SHL.U32 R134, R15, 0x8, RZ ;  /* 0x000000080f867824 */ /* 0x000fca00078e00ff */
[----:B------:R-:W-:-:S13]  /*2b80*/  ISETP.GE.AND P3, PT, R134, R125, PT ;  /* 0x0000007d8600720c */ /* 0x000fda0003f66270 */
[----:B------:R-:W-:Y:S05]  /*2b90*/  @P3 BRA `(.L_x_652) ;  /* 0x0000000000143947 */ /* 0x000fea0003800000 */
[----:B------:R-:W-:-:S04]  /*2ba0*/  IADD3 R15, P2, R123, R134, RZ ;  /* 0x000000867b0f7210 */ /* 0x000fc80007f5e0ff */
[----:B0-----:R-:W-:Y:S02]  /*2bb0*/  LEA.HI.X.SX32 R130, R134, R127, 0x1, P2 ;  /* 0x0000007f86827211 */ /* 0x001fe400010f0eff */
[----:B------:R-:W-:-:S04]  /*2bc0*/  LEA R86, P2, R15, UR8, 0x1 ;  /* 0x000000080f567c11 */ /* 0x000fc8000f8408ff */
[----:B------:R-:W-:-:S06]  /*2bd0*/  LEA.HI.X R87, R15, UR9, R130, 0x1, P2 ;  /* 0x000000090f577c11 */ /* 0x000fcc00090f0c82 */
[----:B------:R-:W5:Y:S03]  /*2be0*/  LDG.E.64 R86, desc[UR36][R86.64] ;  /* 0x0000002456567981 */ /* 0x000f66000c1e1b00 */
.L_x_652:
[----:B------:R-:W-:Y:S05]  /*2bf0*/  BSYNC B2 ;  /* 0x0000000000027941 */ /* 0x000fea0003800000 */
.L_x_651:
[----:B------:R-:W-:-:S06]  /*2c00*/  UISETP.NE.AND UP0, UPT, UR5, URZ, UPT ;  /* 0x0000003f0500728c */ /* 0x000fcc000bf05270 */
[----:B------:R-:W-:-:S13]  /*2c10*/  PLOP3.LUT P2, PT, PT, PT, UP0, 0x80, 0x0 ;  /* 0x000000000000781c */ /* 0x000fda0003f4f008 */
[----:B------:R-:W-:Y:S05]  /*2c20*/  @P2 BRA `(.L_x_650) ;  /* 0x0000000000302947 */ /* 0x000fea0003800000 */
[----:B------:R-:W-:Y:S01]  /*2c30*/  ISETP.NE.AND P5, PT, R117, RZ, PT ;  /* 0x000000ff7500720c */ /* 0x000fe20003fa5270 */
[----:B------:R-:W2:-:S12]  /*2c40*/  @!P3 LDC.64 R132, c[0x0][0x248] ;  /* 0x00009200ff84bb82 */ /* 0x000e980000000a00 */
[----:B0-----:R-:W3:Y:S01]  /*2c50*/  @P5 LDG.E.64 R130, desc[UR36][R12.64] ;  /* 0x000000240c825981 */ /* 0x001ee2000c1e1b00 */
[----:B-----5:R-:W-:Y:S01]  /*2c60*/  HFMA2.MMA R87, R87, 1, 1, R49 ;  /* 0x3c003c0057577835 */ /* 0x020fe20000000031 */
[----:B------:R-:W-:Y:S01]  /*2c70*/  @!P3 IADD3 R15, P4, R122, R134, RZ ;  /* 0x000000867a0fb210 */ /* 0x000fe20007f9e0ff */
[----:B------:R-:W-:-:S03]  /*2c80*/  HADD2 R86, R86, R48 ;  /* 0x0000003056567230 */ /* 0x000fc60000000000 */
[----:B------:R-:W-:Y:S02]  /*2c90*/  @!P3 LEA.HI.X.SX32 R134, R134, R126, 0x1, P4 ;  /* 0x0000007e8686b211 */ /* 0x000fe400020f0eff */
[----:B--2---:R-:W-:-:S04]  /*2ca0*/  @!P3 LEA R132, P4, R15, R132, 0x1 ;  /* 0x000000840f84b211 */ /* 0x004fc800078808ff */
[----:B------:R-:W-:Y:S01]  /*2cb0*/  @!P3 LEA.HI.X R133, R15, R133, R134, 0x1, P4 ;  /* 0x000000850f85b211 */ /* 0x000fe200020f0c86 */
[----:B---3--:R-:W-:Y:S01]  /*2cc0*/  @P5 HFMA2.MMA R87, R87, R131, -RZ ;  /* 0x0000008357575235 */ /* 0x008fe200001000ff */
[----:B------:R-:W-:-:S06]  /*2cd0*/  @P5 HMUL2 R86, R86, R130 ;  /* 0x0000008256565232 */ /* 0x000fcc0000000000 */
[----:B------:R2:W-:Y:S04]  /*2ce0*/  @!P3 STG.E.64 desc[UR36][R132.64], R86 ;  /* 0x000000568400b986 */ /* 0x0005e8000c101b24 */
.L_x_650:
[----:B------:R-:W-:Y:S05]  /*2cf0*/  BSYNC B1 ;  /* 0x0000000000017941 */ /* 0x000fea0003800000 */
.L_x_649:
[----:B------:R-:W-:Y:S04]  /*2d00*/  BSSY B1, `(.L_x_653) ;  /* 0x000001e000017945 */ /* 0x000fe80003800000 */
[----:B------:R-:W-:Y:S05]  /*2d10*/  @P1 BRA `(.L_x_654) ;  /* 0x0000000000701947 */ /* 0x000fea0003800000 */
[----:B------:R-:W-:Y:S01]  /*2d20*/  LEA R15, R14, R11, 0x1 ;  /* 0x0000000b0e0f7211 */ /* 0x000fe200078e08ff */
[----:B------:R-:W-:Y:S01]  /*2d30*/  BSSY B2, `(.L_x_655) ;  /* 0x000000a000027945 */ /* 0x000fe20003800000 */
[----:B------:R-:W-:-:S03]  /*2d40*/  CS2R R88, SRZ ;  /* 0x0000000000587805 */ /* 0x000fc6000001ff00 */
        /* <DEDUP_REMOVED lines=8> */
.L_x_656:
[----:B------:R-:W-:Y:S05]  /*2dd0*/  BSYNC B2 ;  /* 0x0000000000027941 */ /* 0x000fea0003800000 */
.L_x_655:
[----:B------:R-:W-:-:S06]  /*2de0*/  UISETP.NE.AND UP0, UPT, UR5, URZ, UPT ;  /* 0x0000003f0500728c */ /* 0x000fcc000bf05270 */
[----:B------:R-:W-:-:S13]  /*2df0*/  PLOP3.LUT P2, PT, PT, PT, UP0, 0x80, 0x0 ;  /* 0x000000000000781c */ /* 0x000fda0003f4f008 */
[----:B------:R-:W-:Y:S05]  /*2e00*/  @P2 BRA `(.L_x_654) ;  /* 0x0000000000342947 */ /* 0x000fea0003800000 */
[----:B------:R-:W-:-:S13]  /*2e10*/  ISETP.NE.AND P5, PT, R117, RZ, PT ;  /* 0x000000ff7500720c */ /* 0x000fda0003fa5270 */
[----:B0-----:R-:W3:Y:S01]  /*2e20*/  @P5 LDG.E.64 R130, desc[UR36][R12.64+0x10] ;  /* 0x000010240c825981 */ /* 0x001ee2000c1e1b00 */
[----:B------:R-:W-:Y:S01]  /*2e30*/  ISETP.GE.AND P3, PT, R134, R125, PT ;  /* 0x0000007d8600720c */ /* 0x000fe20003f66270 */
[----:B-----5:R-:W-:Y:S01]  /*2e40*/  HFMA2.MMA R89, R89, 1, 1, R47 ;  /* 0x3c003c0059597835 */ /* 0x020fe2000000002f */
[----:B------:R-:W-:-:S11]  /*2e50*/  HADD2 R88, R88, R46 ;  /* 0x0000002e58587230 */ /* 0x000fd60000000000 */
[----:B--2---:R-:W0:Y:S01]  /*2e60*/  @!P3 LDC.64 R132, c[0x0][0x248] ;  /* 0x00009200ff84bb82 */ /* 0x004e220000000a00 */
[----:B------:R-:W-:-:S04]  /*2e70*/  @!P3 IADD3 R15, P4, R122, R134, RZ ;  /* 0x000000867a0fb210 */ /* 0x000fc80007f9e0ff */
[----:B------:R-:W-:Y:S02]  /*2e80*/  @!P3 LEA.HI.X.SX32 R134, R134, R126, 0x1, P4 ;  /* 0x0000007e8686b211 */ /* 0x000fe400020f0eff */
[----:B0-----:R-:W-:-:S04]  /*2e90*/  @!P3 LEA R132, P4, R15, R132, 0x1 ;  /* 0x000000840f84b211 */ /* 0x001fc800078808ff */
[----:B------:R-:W-:Y:S01]  /*2ea0*/  @!P3 LEA.HI.X R133, R15, R133, R134, 0x1, P4 ;  /* 0x000000850f85b211 */ /* 0x000fe200020f0c86 */
[----:B---3--:R-:W-:Y:S01]  /*2eb0*/  @P5 HFMA2.MMA R89, R89, R131, -RZ ;  /* 0x0000008359595235 */ /* 0x008fe200001000ff */
[----:B------:R-:W-:-:S06]  /*2ec0*/  @P5 HMUL2 R88, R88, R130 ;  /* 0x0000008258585232 */ /* 0x000fcc0000000000 */
[----:B------:R3:W-:Y:S04]  /*2ed0*/  @!P3 STG.E.64 desc[UR36][R132.64], R88 ;  /* 0x000000588400b986 */ /* 0x0007e8000c101b24 */
.L_x_654:
[----:B------:R-:W-:Y:S05]  /*2ee0*/  BSYNC B1 ;  /* 0x0000000000017941 */ /* 0x000fea0003800000 */
.L_x_653:
[----:B------:R-:W-:Y:S04]  /*2ef0*/  BSSY B1, `(.L_x_657) ;  /* 0x000001e000017945 */ /* 0x000fe80003800000 */
[----:B------:R-:W-:Y:S05]  /*2f00*/  @P1 BRA `(.L_x_658) ;  /* 0x0000000000701947 */ /* 0x000fea0003800000 */
[----:B------:R-:W-:Y:S01]  /*2f10*/  IMAD R15, R14, 0x3, R11 ;  /* 0x000000030e0f7824 */ /* 0x000fe200078e020b */
        /* <DEDUP_REMOVED lines=10> */
.L_x_660:
[----:B------:R-:W-:Y:S05]  /*2fc0*/  BSYNC B2 ;  /* 0x0000000000027941 */ /* 0x000fea0003800000 */
.L_x_659:
[----:B------:R-:W-:-:S06]  /*2fd0*/  UISETP.NE.AND UP0, UPT, UR5, URZ, UPT ;  /* 0x0000003f0500728c */ /* 0x000fcc000bf05270 */
[----:B------:R-:W-:-:S13]  /*2fe0*/  PLOP3.LUT P2, PT, PT, PT, UP0, 0x80, 0x0 ;  /* 0x000000000000781c */ /* 0x000fda0003f4f008 */
[----:B------:R-:W-:Y:S05]  /*2ff0*/  @P2 BRA `(.L_x_658) ;  /* 0x0000000000342947 */ /* 0x000fea0003800000 */
[----:B------:R-:W-:-:S13]  /*3000*/  ISETP.NE.AND P5, PT, R117, RZ, PT ;  /* 0x000000ff7500720c */ /* 0x000fda0003fa5270 */
[----:B0-----:R-:W4:Y:S01]  /*3010*/  @P5 LDG.E.64 R130, desc[UR36][R12.64+0x20] ;  /* 0x000020240c825981 */ /* 0x001f22000c1e1b00 */
[----:B------:R-:W-:Y:S01]  /*3020*/  ISETP.GE.AND P3, PT, R134, R125, PT ;  /* 0x0000007d8600720c */ /* 0x000fe20003f66270 */
[----:B-----5:R-:W-:Y:S01]  /*3030*/  HFMA2.MMA R91, R91, 1, 1, R45 ;  /* 0x3c003c005b5b7835 */ /* 0x020fe2000000002d */
[----:B------:R-:W-:-:S11]  /*3040*/  HADD2 R90, R90, R44 ;  /* 0x0000002c5a5a7230 */ /* 0x000fd60000000000 */
[----:B--23--:R-:W0:Y:S01]  /*3050*/  @!P3 LDC.64 R132, c[0x0][0x248] ;  /* 0x00009200ff84bb82 */ /* 0x00ce220000000a00 */
[----:B------:R-:W-:-:S04]  /*3060*/  @!P3 IADD3 R15, P4, R122, R134, RZ ;  /* 0x000000867a0fb210 */ /* 0x000fc80007f9e0ff */
[----:B------:R-:W-:Y:S02]  /*3070*/  @!P3 LEA.HI.X.SX32 R134, R134, R126, 0x1, P4 ;  /* 0x0000007e8686b211 */ /* 0x000fe400020f0eff */
[----:B0-----:R-:W-:-:S04]  /*3080*/  @!P3 LEA R132, P4, R15, R132, 0x1 ;  /* 0x000000840f84b211 */ /* 0x001fc800078808ff */
[----:B------:R-:W-:Y:S01]  /*3090*/  @!P3 LEA.HI.X R133, R15, R133, R134, 0x1, P4 ;  /* 0x000000850f85b211 */ /* 0x000fe200020f0c86 */
[----:B----4-:R-:W-:Y:S01]  /*30a0*/  @P5 HFMA2.MMA R91, R91, R131, -RZ ;  /* 0x000000835b5b5235 */ /* 0x010fe200001000ff */
[----:B------:R-:W-:-:S06]  /*30b0*/  @P5 HMUL2 R90, R90, R130 ;  /* 0x000000825a5a5232 */ /* 0x000fcc0000000000 */
[----:B------:R0:W-:Y:S04]  /*30c0*/  @!P3 STG.E.64 desc[UR36][R132.64], R90 ;  /* 0x0000005a8400b986 */ /* 0x0001e8000c101b24 */
.L_x_658:
[----:B------:R-:W-:Y:S05]  /*30d0*/  BSYNC B1 ;  /* 0x0000000000017941 */ /* 0x000fea0003800000 */
.L_x_657:
        /* <DEDUP_REMOVED lines=13> */
.L_x_664:
[----:B------:R-:W-:Y:S05]  /*31b0*/  BSYNC B2 ;  /* 0x0000000000027941 */ /* 0x000fea0003800000 */
.L_x_663:
        /* <DEDUP_REMOVED lines=16> */
.L_x_662:
[----:B------:R-:W-:Y:S05]  /*32c0*/  BSYNC B1 ;  /* 0x0000000000017941 */ /* 0x000fea0003800000 */
.L_x_661:
        /* <DEDUP_REMOVED lines=13> */
.L_x_668:
[----:B------:R-:W-:Y:S05]  /*33a0*/  BSYNC B2 ;  /* 0x0000000000027941 */ /* 0x000fea0003800000 */
.L_x_667:
        /* <DEDUP_REMOVED lines=16> */
.L_x_666:
[----:B------:R-:W-:Y:S05]  /*34b0*/  BSYNC B1 ;  /* 0x0000000000017941 */ /* 0x000fea0003800000 */
.L_x_665:
[----:B------:R-:W-:Y:S04]  /*34c0*/  BSSY B1, `(.L_x_669) ;  /* 0x000001e000017945 */ /* 0x000fe80003800000 */
[----:B------:R-:W-:Y:S05]  /*34d0*/  @P1 BRA `(.L_x_670) ;  /* 0x0000000000701947 */ /* 0x000fea0003800000 */
[----:B------:R-:W-:Y:S01]  /*34e0*/  IMAD R15, R14, 0x6, R11 ;  /* 0x000000060e0f7824 */ /* 0x000fe200078e020b */
[----:B------:R-:W-:Y:S01]  /*34f0*/  BSSY B2, `(.L_x_671) ;  /* 0x000000a000027945 */ /* 0x000fe20003800000 */
[----:B------:R-:W-:-:S03]  /*3500*/  CS2R R96, SRZ ;  /* 0x0000000000607805 */ /* 0x000fc6000001ff00 */
[----:B------:R-:W-:-:S04]  /*3510*/  SHF.L.U32 R134, R15, 0x3, RZ ;  /* 0x000000030f867819 */ /* 0x000fc800000006ff */
[----:B------:R-:W-:-:S13]  /*3520*/  ISETP.GE.AND P2, PT, R134, R125, PT ;  /* 0x0000007d8600720c */ /* 0x000fda0003f46270 */
[----:B------:R-:W-:Y:S05]  /*3530*/  @P2 BRA `(.L_x_672) ;  /* 0x0000000000142947 */ /* 0x000fea0003800000 */
[----:B------:R-:W-:-:S04]  /*3540*/  IADD3 R15, P2, R123, R134, RZ ;  /* 0x000000867b0f7210 */ /* 0x000fc80007f5e0ff */
[----:B0-----:R-:W-:Y:S02]  /*3550*/  LEA.HI.X.SX32 R130, R134, R127, 0x1, P2 ;  /* 0x0000007f86827211 */ /* 0x001fe400010f0eff */
[----:B------:R-:W-:-:S04]  /*3560*/  LEA R96, P2, R15, UR8, 0x1 ;  /* 0x000000080f607c11 */ /* 0x000fc8000f8408ff */
[----:B------:R-:W-:-:S06]  /*3570*/  LEA.HI.X R97, R15, UR9, R130, 0x1, P2 ;  /* 0x000000090f617c11 */ /* 0x000fcc00090f0c82 */
[----:B------:R-:W5:Y:S03]  /*3580*/  LDG.E.64 R96, desc[UR36][R96.64] ;  /* 0x0000002460607981 */ /* 0x000f66000c1e1b00 */
.L_x_672:
[----:B------:R-:W-:Y:S05]  /*3590*/  BSYNC B2 ;  /* 0x0000000000027941 */ /* 0x000fea0003800000 */
.L_x_671:
        /* <DEDUP_REMOVED lines=16> */
.L_x_670:
[----:B------:R-:W-:Y:S05]  /*36a0*/  BSYNC B1 ;  /* 0x0000000000017941 */ /* 0x000fea0003800000 */
.L_x_669:
        /* <DEDUP_REMOVED lines=13> */
.L_x_676:
[----:B------:R-:W-:Y:S05]  /*3780*/  BSYNC B2 ;  /* 0x0000000000027941 */ /* 0x000fea0003800000 */
.L_x_675:
        /* <DEDUP_REMOVED lines=16> */
.L_x_674:
[----:B------:R-:W-:Y:S05]  /*3890*/  BSYNC B1 ;  /* 0x0000000000017941 */ /* 0x000fea0003800000 */
.L_x_673:
        /* <DEDUP_REMOVED lines=13> */
.L_x_680:
[----:B------:R-:W-:Y:S05]  /*3970*/  BSYNC B2 ;  /* 0x0000000000027941 */ /* 0x000fea0003800000 */
.L_x_679:
        /* <DEDUP_REMOVED lines=16> */
.L_x_678:
[----:B------:R-:W-:Y:S05]  /*3a80*/  BSYNC B1 ;  /* 0x0000000000017941 */ /* 0x000fea0003800000 */
.L_x_677:
        /* <DEDUP_REMOVED lines=13> */
.L_x_684:
[----:B------:R-:W-:Y:S05]  /*3b60*/  BSYNC B2 ;  /* 0x0000000000027941 */ /* 0x000fea0003800000 */
.L_x_683:
        /* <DEDUP_REMOVED lines=16> */
.L_x_682:
[----:B------:R-:W-:Y:S05]  /*3c70*/  BSYNC B1 ;  /* 0x0000000000017941 */ /* 0x000fea0003800000 */
.L_x_681:
        /* <DEDUP_REMOVED lines=13> */
.L_x_688:
[----:B------:R-:W-:Y:S05]  /*3d50*/  BSYNC B2 ;  /* 0x0000000000027941 */ /* 0x000fea0003800000 */
.L_x_687:
        /* <DEDUP_REMOVED lines=16> */
.L_x_686:
[----:B------:R-:W-:Y:S05]  /*3e60*/  BSYNC B1 ;  /* 0x0000000000017941 */ /* 0x000fea0003800000 */
.L_x_685:
        /* <DEDUP_REMOVED lines=13> */
.L_x_692:
[----:B------:R-:W-:Y:S05]  /*3f40*/  BSYNC B2 ;  /* 0x0000000000027941 */ /* 0x000fea0003800000 */
.L_x_691:
[----:B------:R-:W-:-:S06]  /*3f50*/  UISETP.NE.AND UP0, UPT, UR5, URZ, UPT ;  /* 0x0000003f0500728c */ /* 0x000fcc000bf05270 */
[----:B------:R-:W-:-:S13]  /*3f60*/  PLOP3.LUT P2, PT, PT, PT, UP0, 0x80, 0x0 ;  /* 0x000000000000781c */ /* 0x000fda0003f4f008 */
[----:B------:R-:W-:Y:S05]  /*3f70*/  @P2 BRA `(.L_x_690) ;  /* 0x0000000000342947 */ /* 0x000fea0003800000 */
[----:B------:R-:W-:-:S13]  /*3f80*/  ISETP.NE.AND P5, PT, R117, RZ, PT ;  /* 0x000000ff7500720c */ /* 0x000fda0003fa5270 */
[----:B0-----:R-:W2:Y:S01]  /*3f90*/  @P5 LDG.E.64 R130, desc[UR36][R12.64+0xa0] ;  /* 0x0000a0240c825981 */ /* 0x001ea2000c1e1b00 */
[----:B------:R-:W-:Y:S01]  /*3fa0*/  ISETP.GE.AND P3, PT, R134, R125, PT ;  /* 0x0000007d8600720c */ /* 0x000fe20003f66270 */
[----:B----45:R-:W-:Y:S01]  /*3fb0*/  HFMA2.MMA R107, R107, 1, 1, R29 ;  /* 0x3c003c006b6b7835 */ /* 0x030fe2000000001d */
[----:B------:R-:W-:-:S11]  /*3fc0*/  HADD2 R106, R106, R28 ;  /* 0x0000001c6a6a7230 */ /* 0x000fd60000000000 */
[----:B--23--:R-:W0:Y:S01]  /*3fd0*/  @!P3 LDC.64 R132, c[0x0][0x248] ;  /* 0x00009200ff84bb82 */ /* 0x00ce220000000a00 */
[----:B------:R-:W-:-:S04]  /*3fe0*/  @!P3 IADD3 R15, P4, R122, R134, RZ ;  /* 0x000000867a0fb210 */ /* 0x000fc80007f9e0ff */
[----:B------:R-:W-:Y:S02]  /*3ff0*/  @!P3 LEA.HI.X.SX32 R134, R134, R126, 0x1, P4 ;  /* 0x0000007e8686b211 */ /* 0x000fe400020f0eff */
[----:B0-----:R-:W-:-:S04]  /*4000*/  @!P3 LEA R132, P4, R15, R132, 0x1 ;  /* 0x000000840f84b211 */ /* 0x001fc800078808ff */
[----:B------:R-:W-:Y:S01]  /*4010*/  @!P3 LEA.HI.X R133, R15, R133, R134, 0x1, P4 ;  /* 0x000000850f85b211 */ /* 0x000fe200020f0c86 */
[----:B------:R-:W-:Y:S01]  /*4020*/  @P5 HFMA2.MMA R107, R107, R131, -RZ ;  /* 0x000000836b6b5235 */ /* 0x000fe200001000ff */
[----:B------:R-:W-:-:S06]  /*4030*/  @P5 HMUL2 R106, R106, R130 ;  /* 0x000000826a6a5232 */ /* 0x000fcc0000000000 */
[----:B------:R0:W-:Y:S04]  /*4040*/  @!P3 STG.E.64 desc[UR36][R132.64], R106 ;  /* 0x0000006a8400b986 */ /* 0x0001e8000c101b24 */
.L_x_690:
[----:B------:R-:W-:Y:S05]  /*4050*/  BSYNC B1 ;  /* 0x0000000000017941 */ /* 0x000fea0003800000 */
.L_x_689:
        /* <DEDUP_REMOVED lines=13> */
.L_x_696:
[----:B------:R-:W-:Y:S05]  /*4130*/  BSYNC B2 ;  /* 0x0000000000027941 */ /* 0x000fea0003800000 */
.L_x_695:
        /* <DEDUP_REMOVED lines=16> */
.L_x_694:
[----:B------:R-:W-:Y:S05]  /*4240*/  BSYNC B1 ;  /* 0x0000000000017941 */ /* 0x000fea0003800000 */
.L_x_693:
        /* <DEDUP_REMOVED lines=13> */
.L_x_700:
[----:B------:R-:W-:Y:S05]  /*4320*/  BSYNC B2 ;  /* 0x0000000000027941 */ /* 0x000fea0003800000 */
.L_x_699:
        /* <DEDUP_REMOVED lines=16> */
.L_x_698:
[----:B------:R-:W-:Y:S05]  /*4430*/  BSYNC B1 ;  /* 0x0000000000017941 */ /* 0x000fea0003800000 */
.L_x_697:
        /* <DEDUP_REMOVED lines=13> */
.L_x_704:
[----:B------:R-:W-:Y:S05]  /*4510*/  BSYNC B2 ;  /* 0x0000000000027941 */ /* 0x000fea0003800000 */
.L_x_703:
[----:B------:R-:W-:-:S06]  /*4520*/  UISETP.NE.AND UP0, UPT, UR5, URZ, UPT ;  /* 0x0000003f0500728c */ /* 0x000fcc000bf05270 */
[----:B------:R-:W-:-:S13]  /*4530*/  PLOP3.LUT P2, PT, PT, PT, UP0, 0x80, 0x0 ;  /* 0x000000000000781c */ /* 0x000fda0003f4f008 */
[----:B------:R-:W-:Y:S05]  /*4540*/  @P2 BRA `(.L_x_702) ;  /* 0x0000000000342947 */ /* 0x000fea0003800000 */
[----:B------:R-:W-:-:S13]  /*4550*/  ISETP.NE.AND P5, PT, R117, RZ, PT ;  /* 0x000000ff7500720c */ /* 0x000fda0003fa5270 */
[----:B0-----:R-:W4:Y:S01]  /*4560*/  @P5 LDG.E.64 R130, desc[UR36][R12.64+0xd0] ;  /* 0x0000d0240c825981 */ /* 0x001f22000c1e1b00 */
[----:B------:R-:W-:Y:S01]  /*4570*/  ISETP.GE.AND P3, PT, R134, R125, PT ;  /* 0x0000007d8600720c */ /* 0x000fe20003f66270 */
[----:B-1---5:R-:W-:Y:S01]  /*4580*/  HFMA2.MMA R113, R113, 1, 1, R7 ;  /* 0x3c003c0071717835 */ /* 0x022fe20000000007 */
        /* <DEDUP_REMOVED lines=9> */
.L_x_702:
[----:B------:R-:W-:Y:S05]  /*4620*/  BSYNC B1 ;  /* 0x0000000000017941 */ /* 0x000fea0003800000 */
.L_x_701:
[----:B------:R-:W-:Y:S01]  /*4630*/  BSSY B1, `(.L_x_705) ;  /* 0x000001e000017945 */ /* 0x000fe20003800000 */
[----:B------:R-:W-:-:S03]  /*4640*/  IMAD R11, R14, 0xf, R11 ;  /* 0x0000000f0e0b7824 */ /* 0x000fc600078e020b */
[----:B------:R-:W-:Y:S05]  /*4650*/  @P1 BRA `(.L_x_706) ;  /* 0x00000000006c1947 */ /* 0x000fea0003800000 */
[----:B0-----:R-:W-:Y:S01]  /*4660*/  IMAD.SHL.U32 R130, R11, 0x8, RZ ;  /* 0x000000080b827824 */ /* 0x001fe200078e00ff */
[----:B------:R-:W-:Y:S01]  /*4670*/  BSSY B2, `(.L_x_707) ;  /* 0x0000009000027945 */ /* 0x000fe20003800000 */
[----:B------:R-:W-:-:S03]  /*4680*/  CS2R R114, SRZ ;  /* 0x0000000000727805 */ /* 0x000fc6000001ff00 */
[----:B------:R-:W-:-:S13]  /*4690*/  ISETP.GE.AND P2, PT, R130, R125, PT ;  /* 0x0000007d8200720c */ /* 0x000fda0003f46270 */
[----:B------:R-:W-:Y:S05]  /*46a0*/  @P2 BRA `(.L_x_708) ;  /* 0x0000000000142947 */ /* 0x000fea0003800000 */
[----:B------:R-:W-:-:S04]  /*46b0*/  IADD3 R11, P2, R123, R130, RZ ;  /* 0x000000827b0b7210 */ /* 0x000fc80007f5e0ff */
[----:B------:R-:W-:Y:S02]  /*46c0*/  LEA.HI.X.SX32 R14, R130, R127, 0x1, P2 ;  /* 0x0000007f820e7211 */ /* 0x000fe400010f0eff */
[----:B------:R-:W-:-:S04]  /*46d0*/  LEA R114, P2, R11, UR8, 0x1 ;  /* 0x000000080b727c11 */ /* 0x000fc8000f8408ff */
[----:B------:R-:W-:-:S06]  /*46e0*/  LEA.HI.X R115, R11, UR9, R14, 0x1, P2 ;  /* 0x000000090b737c11 */ /* 0x000fcc00090f0c0e */
[----:B------:R-:W5:Y:S03]  /*46f0*/  LDG.E.64 R114, desc[UR36][R114.64] ;  /* 0x0000002472727981 */ /* 0x000f66000c1e1b00 */
.L_x_708:
[----:B------:R-:W-:Y:S05]  /*4700*/  BSYNC B2 ;  /* 0x0000000000027941 */ /* 0x000fea0003800000 */
.L_x_707:
        /* <DEDUP_REMOVED lines=16> */
.L_x_706:
[----:B------:R-:W-:Y:S05]  /*4810*/  BSYNC B1 ;  /* 0x0000000000017941 */ /* 0x000fea0003800000 */
.L_x_705:
[----:B-----5:R-:W-:Y:S01]  /*4820*/  HMUL2 R11, R82, R84 ;  /* 0x00000054520b7232 */ /* 0x020fe20000000000 */
[----:B------:R-:W-:Y:S01]  /*4830*/  HFMA2.MMA R12, R83, R85, -RZ ;  /* 0x00000055530c7235 */ /* 0x000fe200001000ff */
[----:B------:R-:W-:Y:S01]  /*4840*/  UMOV UR4, 0xffffffff ;  /* 0xffffffff00047882 */ /* 0x000fe20000000000 */
[----:B0-----:R-:W-:-:S03]  /*4850*/  LOP3.LUT R130, R22, 0x1, RZ, 0xc0, !PT ;  /* 0x0000000116827812 */ /* 0x001fc600078ec0ff */
        /* <DEDUP_REMOVED lines=36> */
.L_x_793:
        /* <DEDUP_REMOVED lines=8> */
[----:B--23--:R-:W2:Y:S01]  /*4b20*/  @P3 LDC R132, c[0x0][0x2d0] ;  /* 0x0000b400ff843b82 */ /* 0x00cea20000000800 */
[----:B0-----:R-:W-:-:S07]  /*4b30*/  ISETP.NE.U32.AND P1, PT, R12, RZ, PT ;  /* 0x000000ff0c00720c */ /* 0x001fce0003f25070 */
[----:B------:R-:W0:Y:S01]  /*4b40*/  @P3 LDC.64 R14, c[0x0][0x2c8] ;  /* 0x0000b200ff0e3b82 */ /* 0x000e220000000a00 */
[----:B------:R-:W-:-:S13]  /*4b50*/  ISETP.NE.AND.EX P1, PT, R13, RZ, PT, P1 ;  /* 0x000000ff0d00720c */ /* 0x000fda0003f25310 */
[----:B------:R-:W3:Y:S01]  /*4b60*/  @P1 LDC.64 R12, c[0x0][0x2d8] ;  /* 0x0000b600ff0c1b82 */ /* 0x000ee20000000a00 */
[----:B--2---:R-:W-:-:S04]  /*4b70*/  @P3 IMAD R130, R27, R132, R23 ;  /* 0x000000841b823224 */ /* 0x004fc800078e0217 */
[----:B------:R-:W-:-:S04]  /*4b80*/  @P3 VIADD R131, R130, 0xffffffff ;  /* 0xffffffff82833836 */ /* 0x000fc80000000000 */
[----:B------:R-:W-:-:S04]  /*4b90*/  @P3 IMAD R131, R131, R132, R124 ;  /* 0x0000008483833224 */ /* 0x000fc800078e027c */
[----:B0-----:R-:W-:-:S06]  /*4ba0*/  @P3 IMAD.WIDE R14, R131, 0x2, R14 ;  /* 0x00000002830e3825 */ /* 0x001fcc00078e020e */
[----:B------:R-:W2:Y:S01]  /*4bb0*/  @P3 LDG.E.U16 R14, desc[UR36][R14.64] ;  /* 0x000000240e0e3981 */ /* 0x000ea2000c1e1500 */
[----:B---3--:R-:W-:-:S06]  /*4bc0*/  @P1 IMAD.WIDE R12, R27, 0x2, R12 ;  /* 0x000000021b0c1825 */ /* 0x008fcc00078e020c */
[----:B------:R-:W3:Y:S01]  /*4bd0*/  @P1 LDG.E.U16 R12, desc[UR36][R12.64] ;  /* 0x000000240c0c1981 */ /* 0x000ee2000c1e1500 */
[C---:B------:R-:W-:Y:S02]  /*4be0*/  @P1 ISETP.GE.AND P4, PT, R124.reuse, R129, PT ;  /* 0x000000817c00120c */ /* 0x040fe40003f86270 */
        /* <DEDUP_REMOVED lines=11> */
[----:B-1----:R-:W-:-:S07]  /*4ca0*/  @!P0 FMNMX.FTZ R0, R0, R11, !PT ;  /* 0x0000000b00008209 */ /* 0x002fce0007810000 */
.L_x_711:
[----:B------:R-:W-:Y:S05]  /*4cb0*/  BSYNC B1 ;  /* 0x0000000000017941 */ /* 0x000fea0003800000 */
.L_x_710:
[----:B------:R-:W-:-:S05]  /*4cc0*/  VIADD R124, R124, 0x40 ;  /* 0x000000407c7c7836 */ /* 0x000fca0000000000 */
[----:B------:R-:W-:-:S13]  /*4cd0*/  ISETP.GE.AND P0, PT, R124, R119, PT ;  /* 0x000000777c00720c */ /* 0x000fda0003f06270 */
[----:B------:R-:W-:Y:S05]  /*4ce0*/  @!P0 BRA `(.L_x_712) ;  /* 0xffffffd800ac8947 */ /* 0x000fea000383ffff */
.L_x_644:
[----:B------:R-:W-:Y:S05]  /*4cf0*/  BSYNC B0 ;  /* 0x0000000000007941 */ /* 0x000fea0003800000 */
.L_x_643:
[----:B------:R-:W-:-:S03]  /*4d00*/  UMOV UR4, 0xffffffff ;  /* 0xffffffff00047882 */ /* 0x000fc60000000000 */
[----:B------:R-:W-:Y:S05]  /*4d10*/  BRA.DIV UR4, `(.L_x_713) ;  /* 0x0000003e04747947 */ /* 0x000fea000b800000 */
[----:B------:R-:W5:Y:S02]  /*4d20*/  SHFL.BFLY PT, R14, R0, 0x10, 0x1f ;  /* 0x0e001f00000e7f89 */ /* 0x000f6400000e0000 */
[----:B-----5:R-:W-:-:S05]  /*4d30*/  FMNMX.FTZ R13, R14, R0, !PT ;  /* 0x000000000e0d7209 */ /* 0x020fca0007810000 */
[----:B------:R-:W0:Y:S02]  /*4d40*/  SHFL.BFLY PT, R14, R13, 0x8, 0x1f ;  /* 0x0d001f000d0e7f89 */ /* 0x000e2400000e0000 */
[----:B0--3--:R-:W-:-:S05]  /*4d50*/  FMNMX.FTZ R2, R13, R14, !PT ;  /* 0x0000000e0d027209 */ /* 0x009fca0007810000 */
[----:B------:R-:W0:Y:S02]  /*4d60*/  SHFL.BFLY PT, R14, R2, 0x4, 0x1f ;  /* 0x0c801f00020e7f89 */ /* 0x000e2400000e0000 */
[----:B0-----:R-:W-:-:S05]  /*4d70*/  FMNMX.FTZ R3, R2, R14, !PT ;  /* 0x0000000e02037209 */ /* 0x001fca0007810000 */
[----:B------:R0:W3:Y:S02]  /*4d80*/  SHFL.BFLY PT, R14, R3, 0x2, 0x1f ;  /* 0x0c401f00030e7f89 */ /* 0x0000e400000e0000 */
.L_x_799:
[----:B-1----:R-:W-:Y:S01]  /*4d90*/  SHF.R.S32.HI R7, RZ, 0x1f, R22 ;  /* 0x0000001fff077819 */ /* 0x002fe20000011416 */
[----:B------:R-:W-:Y:S05]  /*4da0*/  WARPSYNC.ALL ;  /* 0x0000000000007948 */ /* 0x000fea0003800000 */
[----:B------:R-:W-:Y:S02]  /*4db0*/  LEA.HI R0, R7, R22, RZ, 0x5 ;  /* 0x0000001607007211 */ /* 0x000fe400078f28ff */
[----:B0--3--:R-:W-:Y:S02]  /*4dc0*/  FMNMX.FTZ R3, R3, R14, !PT ;  /* 0x0000000e03037209 */ /* 0x009fe40007810000 */
        /* <DEDUP_REMOVED lines=11> */
[----:B------:R-:W-:Y:S01]  /*4e80*/  IMAD.IADD R9, R22, 0x1, R10 ;  /* 0x0000000116097824 */ /* 0x000fe200078e020a */
[----:B------:R-:W-:-:S03]  /*4e90*/  HFMA2.MMA R4, -RZ, RZ, 0, 0 ;  /* 0x00000000ff047435 */ /* 0x000fc600000001ff */
[----:B------:R-:W-:Y:S01]  /*4ea0*/  ULDC UR6, c[0x0][0x284] ;  /* 0x0000a10000067ab9 */ /* 0x000fe20000000800 */
[----:B------:R-:W-:Y:S01]  /*4eb0*/  ISETP.GE.AND P1, PT, R9, R23, PT ;  /* 0x000000170900720c */ /* 0x000fe20003f26270 */
[----:B------:R-:W-:Y:S01]  /*4ec0*/  ULDC.64 UR8, c[0x0][0x2b0] ;  /* 0x0000ac0000087ab9 */ /* 0x000fe20000000a00 */
[----:B------:R-:W-:Y:S01]  /*4ed0*/  ULDC.64 UR10, c[0x0][0x2b0] ;  /* 0x0000ac00000a7ab9 */ /* 0x000fe20000000a00 */
[----:B------:R-:W-:Y:S04]  /*4ee0*/  BSSY B0, `(.L_x_714) ;  /* 0x0000078000007945 */ /* 0x000fe80003800000 */
[----:B0-----:R-:W0:Y:S01]  /*4ef0*/  @!P0 S2R R3, SR_CgaCtaId ;  /* 0x0000000000038919 */ /* 0x001e220000008800 */
[----:B------:R-:W-:-:S04]  /*4f00*/  @!P0 MOV R0, 0x400 ;  /* 0x0000040000008802 */ /* 0x000fc80000000f00 */
[----:B0-----:R-:W-:Y:S01]  /*4f10*/  @!P0 LEA R2, R3, R0, 0x18 ;  /* 0x0000000003028211 */ /* 0x001fe200078ec0ff */
[----:B------:R-:W-:-:S03]  /*4f20*/  IMAD.MOV.U32 R0, RZ, RZ, -0x800001 ;  /* 0xff7fffffff007424 */ /* 0x000fc600078e00ff */
[----:B------:R-:W-:-:S05]  /*4f30*/  @!P0 LEA R5, R5, R2, 0x2 ;  /* 0x0000000205058211 */ /* 0x000fca00078e10ff */
        /* <DEDUP_REMOVED lines=9> */
[----:B------:R-:W-:Y:S01]  /*4fd0*/  IMAD.MOV.U32 R4, RZ, RZ, RZ ;  /* 0x000000ffff047224 */ /* 0x000fe200078e00ff */
[----:B--2---:R-:W-:Y:S02]  /*4fe0*/  MOV R11, R9 ;  /* 0x00000009000b7202 */ /* 0x004fe40000000f00 */
[----:B------:R-:W-:-:S04]  /*4ff0*/  IADD3 R0, -R22, R23, R0 ;  /* 0x0000001716007210 */ /* 0x000fc80007ffe100 */
[----:B0-----:R-:W-:-:S04]  /*5000*/  LEA.HI R2, R0, 0x1, RZ, 0x19 ;  /* 0x0000000100027811 */ /* 0x001fc800078fc8ff */
        /* <DEDUP_REMOVED lines=8> */
.L_x_721:
[----:B0-----:R-:W-:Y:S01]  /*5090*/  IMAD.IADD R2, R11, 0x1, -R10 ;  /* 0x000000010b027824 */ /* 0x001fe200078e0a0a */
[----:B------:R-:W-:Y:S01]  /*50a0*/  IADD3 R5, R5, -0x1, RZ ;  /* 0xffffffff05057810 */ /* 0x000fe20007ffe0ff */
[----:B------:R-:W-:Y:S03]  /*50b0*/  BSSY B2, `(.L_x_718) ;  /* 0x0000011000027945 */ /* 0x000fe60003800000 */
[----:B------:R-:W-:Y:S02]  /*50c0*/  ISETP.NE.AND P3, PT, R5, RZ, PT ;  /* 0x000000ff0500720c */ /* 0x000fe40003f65270 */
[----:B--2---:R-:W-:Y:S01]  /*50d0*/  LEA R6, R2, UR38, 0x2 ;  /* 0x0000002602067c11 */ /* 0x004fe2000f8e10ff */
        /* <DEDUP_REMOVED lines=8> */
[----:B------:R-:W-:Y:S01]  /*5160*/  @P4 MOV R13, RZ ;  /* 0x000000ff000d4202 */ /* 0x000fe20000000f00 */
[----:B------:R-:W-:Y:S06]  /*5170*/  @P4 BRA `(.L_x_720) ;  /* 0x0000000000104947 */ /* 0x000fec0003800000 */
.L_x_719:
[----:B------:R-:W1:Y:S02]  /*5180*/  LDS R2, [R6] ;  /* 0x0000000006027984 */ /* 0x000e640000000800 */
[----:B-1----:R-:W-:-:S04]  /*5190*/  FADD.FTZ R2, -R15, R2 ;  /* 0x000000020f027221 */ /* 0x002fc80000010100 */
[----:B------:R-:W-:-:S04]  /*51a0*/  FMUL.FTZ R2, R2, 1.4426950216293334961 ;  /* 0x3fb8aa3b02027820 */ /* 0x000fc80000410000 */
[----:B------:R0:W2:Y:S03]  /*51b0*/  MUFU.EX2 R13, R2 ;  /* 0x00000002000d7308 */ /* 0x0000a60000000800 */
.L_x_720:
[----:B------:R-:W-:Y:S05]  /*51c0*/  BSYNC B2 ;  /* 0x0000000000027941 */ /* 0x000fea0003800000 */
.L_x_718:
[----:B--2---:R2:W-:Y:S01]  /*51d0*/  STS [R6], R13 ;  /* 0x0000000d06007388 */ /* 0x0045e20000000800 */
[----:B------:R-:W-:Y:S01]  /*51e0*/  FADD.FTZ R4, R13, R4 ;  /* 0x000000040d047221 */ /* 0x000fe20000010000 */
[----:B------:R-:W-:Y:S01]  /*51f0*/  VIADD R11, R11, 0x80 ;  /* 0x000000800b0b7836 */ /* 0x000fe20000000000 */
[----:B------:R-:W-:Y:S06]  /*5200*/  @P3 BRA `(.L_x_721) ;  /* 0xfffffffc00a03947 */ /* 0x000fec000383ffff */
.L_x_717:
[----:B------:R-:W-:Y:S05]  /*5210*/  BSYNC B1 ;  /* 0x0000000000017941 */ /* 0x000fea0003800000 */
.L_x_716:
[----:B------:R-:W-:-:S13]  /*5220*/  ISETP.GE.U32.AND P0, PT, R0, 0x180, PT ;  /* 0x000001800000780c */ /* 0x000fda0003f06070 */
[----:B------:R-:W-:Y:S05]  /*5230*/  @!P0 BRA `(.L_x_715) ;  /* 0x0000000400088947 */ /* 0x000fea0003800000 */
[----:B------:R-:W-:Y:S02]  /*5240*/  ULDC.64 UR4, c[0x0][0x2b0] ;  /* 0x0000ac0000047ab9 */ /* 0x000fe40000000a00 */
[----:B------:R-:W-:Y:S01]  /*5250*/  ISETP.NE.U32.AND P0, PT, RZ, UR4, PT ;  /* 0x00000004ff007c0c */ /* 0x000fe2000bf05070 */
[----:B------:R-:W-:Y:S02]  /*5260*/  ULDC UR4, c[0x0][0x284] ;  /* 0x0000a10000047ab9 */ /* 0x000fe40000000800 */
[----:B--2---:R-:W-:Y:S01]  /*5270*/  IMAD R6, R25, UR4, RZ ;  /* 0x0000000419067c24 */ /* 0x004fe2000f8e02ff */
[----:B------:R-:W-:-:S04]  /*5280*/  ISETP.NE.AND.EX P0, PT, RZ, UR5, PT, P0 ;  /* 0x00000005ff007c0c */ /* 0x000fc8000bf05300 */
[----:B------:R-:W-:-:S09]  /*5290*/  SHF.R.S32.HI R8, RZ, 0x1f, R6 ;  /* 0x0000001fff087819 */ /* 0x000fd20000011406 */
.L_x_734:
[----:B------:R-:W-:Y:S01]  /*52a0*/  SHF.R.S32.HI R3, RZ, 0x1f, R11 ;  /* 0x0000001fff037819 */ /* 0x000fe2000001140b */
[----:B------:R-:W-:Y:S01]  /*52b0*/  BSSY B1, `(.L_x_722) ;  /* 0x0000010000017945 */ /* 0x000fe20003800000 */
[C---:B0-----:R-:W-:Y:S02]  /*52c0*/  IADD3 R2, P4, P5, R11.reuse, UR10, R6 ;  /* 0x0000000a0b027c10 */ /* 0x041fe4000fd9e006 */
[----:B---3--:R-:W-:Y:S01]  /*52d0*/  IADD3 R0, -R10, R11, RZ ;  /* 0x0000000b0a007210 */ /* 0x008fe20007ffe1ff */
[----:B------:R-:W-:Y:S01]  /*52e0*/  VIADD R11, R11, 0x200 ;  /* 0x000002000b0b7836 */ /* 0x000fe20000000000 */
[----:B------:R-:W-:Y:S02]  /*52f0*/  IADD3.X R3, R3, UR11, R8, P4, P5 ;  /* 0x0000000b03037c10 */ /* 0x000fe4000a7ea408 */
[----:B--2---:R-:W-:Y:S02]  /*5300*/  LEA R13, R0, UR38, 0x2 ;  /* 0x00000026000d7c11 */ /* 0x004fe4000f8e10ff */
[----:B------:R-:W-:Y:S01]  /*5310*/  ISETP.GE.AND P3, PT, R11, R23, PT ;  /* 0x000000170b00720c */ /* 0x000fe20003f66270 */
[----:B------:R-:W-:-:S12]  /*5320*/  @!P0 BRA `(.L_x_723) ;  /* 0x0000000000108947 */ /* 0x000fd80003800000 */
[----:B------:R-:W2:Y:S02]  /*5330*/  LDG.E.U8 R0, desc[UR36][R2.64] ;  /* 0x0000002402007981 */ /* 0x000ea4000c1e1100 */
[----:B--2---:R-:W-:-:S13]  /*5340*/  ISETP.NE.AND P4, PT, R0, RZ, PT ;  /* 0x000000ff0000720c */ /* 0x004fda0003f85270 */
[----:B------:R-:W-:Y:S01]  /*5350*/  @P4 MOV R5, RZ ;  /* 0x000000ff00054202 */ /* 0x000fe20000000f00 */
[----:B------:R-:W-:Y:S06]  /*5360*/  @P4 BRA `(.L_x_724) ;  /* 0x0000000000104947 */ /* 0x000fec0003800000 */
.L_x_723:
[----:B------:R-:W1:Y:S02]  /*5370*/  LDS R0, [R13] ;  /* 0x000000000d007984 */ /* 0x000e640000000800 */
[----:B-1----:R-:W-:-:S04]  /*5380*/  FADD.FTZ R0, -R15, R0 ;  /* 0x000000000f007221 */ /* 0x002fc80000010100 */
[----:B------:R-:W-:-:S04]  /*5390*/  FMUL.FTZ R0, R0, 1.4426950216293334961 ;  /* 0x3fb8aa3b00007820 */ /* 0x000fc80000410000 */
[----:B------:R0:W2:Y:S03]  /*53a0*/  MUFU.EX2 R5, R0 ;  /* 0x0000000000057308 */ /* 0x0000a60000000800 */
.L_x_724:
[----:B------:R-:W-:Y:S05]  /*53b0*/  BSYNC B1 ;  /* 0x0000000000017941 */ /* 0x000fea0003800000 */
.L_x_722:
[----:B--2---:R2:W-:Y:S01]  /*53c0*/  STS [R13], R5 ;  /* 0x000000050d007388 */ /* 0x0045e20000000800 */
[----:B------:R-:W-:Y:S01]  /*53d0*/  BSSY B1, `(.L_x_725) ;  /* 0x000000b000017945 */ /* 0x000fe20003800000 */
[----:B------:R-:W-:-:S03]  /*53e0*/  FADD.FTZ R21, R5, R4 ;  /* 0x0000000405157221 */ /* 0x000fc60000010000 */
[----:B------:R-:W-:Y:S05]  /*53f0*/  @!P0 BRA `(.L_x_726) ;  /* 0x0000000000108947 */ /* 0x000fea0003800000 */
[----:B0-----:R-:W3:Y:S02]  /*5400*/  LDG.E.U8 R0, desc[UR36][R2.64+0x80] ;  /* 0x0000802402007981 */ /* 0x001ee4000c1e1100 */
[----:B---3--:R-:W-:-:S13]  /*5410*/  ISETP.NE.AND P4, PT, R0, RZ, PT ;  /* 0x000000ff0000720c */ /* 0x008fda0003f85270 */
[----:B------:R-:W-:Y:S01]  /*5420*/  @P4 IMAD.MOV.U32 R0, RZ, RZ, RZ ;  /* 0x000000ffff004224 */ /* 0x000fe200078e00ff */
[----:B------:R-:W-:Y:S06]  /*5430*/  @P4 BRA `(.L_x_727) ;  /* 0x0000000000104947 */ /* 0x000fec0003800000 */
.L_x_726:
[----:B0-----:R-:W1:Y:S02]  /*5440*/  LDS R0, [R13+0x200] ;  /* 0x000200000d007984 */ /* 0x001e640000000800 */
[----:B-1----:R-:W-:-:S04]  /*5450*/  FADD.FTZ R0, -R15, R0 ;  /* 0x000000000f007221 */ /* 0x002fc80000010100 */
[----:B------:R-:W-:-:S06]  /*5460*/  FMUL.FTZ R0, R0, 1.4426950216293334961 ;  /* 0x3fb8aa3b00007820 */ /* 0x000fcc0000410000 */
[----:B------:R-:W0:Y:S02]  /*5470*/  MUFU.EX2 R0, R0 ;  /* 0x0000000000007308 */ /* 0x000e240000000800 */
.L_x_727:
[----:B------:R-:W-:Y:S05]  /*5480*/  BSYNC B1 ;  /* 0x0000000000017941 */ /* 0x000fea0003800000 */
.L_x_725:
[----:B0-----:R0:W-:Y:S01]  /*5490*/  STS [R13+0x200], R0 ;  /* 0x000200000d007388 */ /* 0x0011e20000000800 */
[----:B------:R-:W-:Y:S01]  /*54a0*/  BSSY B1, `(.L_x_728) ;  /* 0x000000b000017945 */ /* 0x000fe20003800000 */
[----:B------:R-:W-:-:S03]  /*54b0*/  FADD.FTZ R21, R21, R0 ;  /* 0x0000000015157221 */ /* 0x000fc60000010000 */
[----:B------:R-:W-:Y:S05]  /*54c0*/  @!P0 BRA `(.L_x_729) ;  /* 0x0000000000108947 */ /* 0x000fea0003800000 */
[----:B0-----:R-:W3:Y:S02]  /*54d0*/  LDG.E.U8 R0, desc[UR36][R2.64+0x100] ;  /* 0x0001002402007981 */ /* 0x001ee4000c1e1100 */
[----:B---3--:R-:W-:-:S13]  /*54e0*/  ISETP.NE.AND P4, PT, R0, RZ, PT ;  /* 0x000000ff0000720c */ /* 0x008fda0003f85270 */
[----:B------:R-:W-:Y:S01]  /*54f0*/  @P4 MOV R0, RZ ;  /* 0x000000ff00004202 */ /* 0x000fe20000000f00 */
[----:B------:R-:W-:Y:S06]  /*5500*/  @P4 BRA `(.L_x_730) ;  /* 0x0000000000104947 */ /* 0x000fec0003800000 */
.L_x_729:
[----:B0-----:R-:W1:Y:S02]  /*5510*/  LDS R0, [R13+0x400] ;  /* 0x000400000d007984 */ /* 0x001e640000000800 */
[----:B-1----:R-:W-:-:S04]  /*5520*/  FADD.FTZ R0, -R15, R0 ;  /* 0x000000000f007221 */ /* 0x002fc80000010100 */
[----:B------:R-:W-:-:S06]  /*5530*/  FMUL.FTZ R0, R0, 1.4426950216293334961 ;  /* 0x3fb8aa3b00007820 */ /* 0x000fcc0000410000 */
[----:B------:R-:W0:Y:S02]  /*5540*/  MUFU.EX2 R0, R0 ;  /* 0x0000000000007308 */ /* 0x000e240000000800 */
.L_x_730:
[----:B------:R-:W-:Y:S05]  /*5550*/  BSYNC B1 ;  /* 0x0000000000017941 */ /* 0x000fea0003800000 */
.L_x_728:
[----:B0-----:R0:W-:Y:S01]  /*5560*/  STS [R13+0x400], R0 ;  /* 0x000400000d007388 */ /* 0x0011e20000000800 */
[----:B------:R-:W-:Y:S01]  /*5570*/  BSSY B1, `(.L_x_731) ;  /* 0x000000b000017945 */ /* 0x000fe20003800000 */
[----:B------:R-:W-:-:S03]  /*5580*/  FADD.FTZ R21, R21, R0 ;  /* 0x0000000015157221 */ /* 0x000fc60000010000 */
[----:B------:R-:W-:Y:S05]  /*5590*/  @!P0 BRA `(.L_x_732) ;  /* 0x0000000000108947 */ /* 0x000fea0003800000 */
[----:B------:R-:W3:Y:S02]  /*55a0*/  LDG.E.U8 R2, desc[UR36][R2.64+0x180] ;  /* 0x0001802402027981 */ /* 0x000ee4000c1e1100 */
[----:B---3--:R-:W-:-:S13]  /*55b0*/  ISETP.NE.AND P4, PT, R2, RZ, PT ;  /* 0x000000ff0200720c */ /* 0x008fda0003f85270 */
[----:B0-----:R-:W-:Y:S01]  /*55c0*/  @P4 IMAD.MOV.U32 R0, RZ, RZ, RZ ;  /* 0x000000ffff004224 */ /* 0x001fe200078e00ff */
[----:B------:R-:W-:Y:S06]  /*55d0*/  @P4 BRA `(.L_x_733) ;  /* 0x0000000000104947 */ /* 0x000fec0003800000 */
.L_x_732:
[----:B0-----:R-:W1:Y:S02]  /*55e0*/  LDS R0, [R13+0x600] ;  /* 0x000600000d007984 */ /* 0x001e640000000800 */
[----:B-1----:R-:W-:-:S04]  /*55f0*/  FADD.FTZ R0, -R15, R0 ;  /* 0x000000000f007221 */ /* 0x002fc80000010100 */
[----:B------:R-:W-:-:S06]  /*5600*/  FMUL.FTZ R0, R0, 1.4426950216293334961 ;  /* 0x3fb8aa3b00007820 */ /* 0x000fcc0000410000 */
[----:B------:R-:W0:Y:S02]  /*5610*/  MUFU.EX2 R0, R0 ;  /* 0x0000000000007308 */ /* 0x000e240000000800 */
.L_x_733:
[----:B------:R-:W-:Y:S05]  /*5620*/  BSYNC B1 ;  /* 0x0000000000017941 */ /* 0x000fea0003800000 */
.L_x_731:
[----:B0-----:R3:W-:Y:S01]  /*5630*/  STS [R13+0x600], R0 ;  /* 0x000600000d007388 */ /* 0x0017e20000000800 */
[----:B------:R-:W-:Y:S01]  /*5640*/  FADD.FTZ R4, R21, R0 ;  /* 0x0000000015047221 */ /* 0x000fe20000010000 */
[----:B------:R-:W-:Y:S06]  /*5650*/  @!P3 BRA `(.L_x_734) ;  /* 0xfffffffc0010b947 */ /* 0x000fec000383ffff */
.L_x_715:
[----:B------:R-:W-:Y:S05]  /*5660*/  BSYNC B0 ;  /* 0x0000000000007941 */ /* 0x000fea0003800000 */
.L_x_714:
[----:B------:R-:W5:Y:S01]  /*5670*/  SHFL.BFLY PT, R3, R4, 0x10, 0x1f ;  /* 0x0e001f0004037f89 */ /* 0x000f6200000e0000 */
[----:B--2---:R-:W-:Y:S01]  /*5680*/  LOP3.LUT P0, R6, R22, 0x1f, RZ, 0xc0, !PT ;  /* 0x0000001f16067812 */ /* 0x004fe2000780c0ff */
[----:B------:R-:W-:-:S03]  /*5690*/  ULDC.U8 UR4, c[0x0][0x31c] ;  /* 0x0000c70000047ab9 */ /* 0x000fc60000000000 */
[----:B------:R-:W-:-:S09]  /*56a0*/  ISETP.GT.U32.AND P3, PT, R6, 0x3, PT ;  /* 0x000000030600780c */ /* 0x000fd20003f64070 */
[----:B---3--:R-:W2:Y:S04]  /*56b0*/  @!P0 S2R R13, SR_CgaCtaId ;  /* 0x00000000000d8919 */ /* 0x008ea80000008800 */
[----:B-1----:R-:W1:Y:S01]  /*56c0*/  @!P3 S2R R15, SR_CgaCtaId ;  /* 0x00000000000fb919 */ /* 0x002e620000008800 */
[----:B-----5:R-:W-:Y:S01]  /*56d0*/  FADD.FTZ R3, R3, R4 ;  /* 0x0000000403037221 */ /* 0x020fe20000010000 */
[----:B------:R-:W-:-:S04]  /*56e0*/  @!P0 MOV R4, 0x400 ;  /* 0x0000040000048802 */ /* 0x000fc80000000f00 */
[----:B------:R-:W3:Y:S02]  /*56f0*/  SHFL.BFLY PT, R0, R3, 0x8, 0x1f ;  /* 0x0d001f0003007f89 */ /* 0x000ee400000e0000 */
[----:B---3--:R-:W-:Y:S01]  /*5700*/  FADD.FTZ R0, R3, R0 ;  /* 0x0000000003007221 */ /* 0x008fe20000010000 */
[----:B------:R-:W-:-:S04]  /*5710*/  @!P0 SHF.R.U32.HI R3, RZ, 0x3, R22 ;  /* 0x00000003ff038819 */ /* 0x000fc80000011616 */
[----:B------:R-:W3:Y:S01]  /*5720*/  SHFL.BFLY PT, R5, R0, 0x4, 0x1f ;  /* 0x0c801f0000057f89 */ /* 0x000ee200000e0000 */
[----:B------:R-:W-:Y:S01]  /*5730*/  @!P0 LOP3.LUT R3, R3, 0x1ffffffc, RZ, 0xc0, !PT ;  /* 0x1ffffffc03038812 */ /* 0x000fe200078ec0ff */
[----:B---3--:R-:W-:Y:S01]  /*5740*/  FADD.FTZ R5, R0, R5 ;  /* 0x0000000500057221 */ /* 0x008fe20000010000 */
[----:B--2---:R-:W-:Y:S02]  /*5750*/  @!P0 LEA R0, R13, R4, 0x18 ;  /* 0x000000040d008211 */ /* 0x004fe400078ec0ff */
[----:B------:R-:W-:Y:S02]  /*5760*/  @!P3 MOV R4, 0x400 ;  /* 0x000004000004b802 */ /* 0x000fe40000000f00 */
[----:B0-----:R-:W0:Y:S01]  /*5770*/  SHFL.BFLY PT, R2, R5, 0x2, 0x1f ;  /* 0x0c401f0005027f89 */ /* 0x001e2200000e0000 */
[----:B------:R-:W-:Y:S02]  /*5780*/  @!P0 IADD3 R0, R0, R3, RZ ;  /* 0x0000000300008210 */ /* 0x000fe40007ffe0ff */
[----:B-1----:R-:W-:-:S05]  /*5790*/  @!P3 LEA R15, R15, R4, 0x18 ;  /* 0x000000040f0fb211 */ /* 0x002fca00078ec0ff */
        /* <DEDUP_REMOVED lines=23> */
.L_x_735:
[----:B------:R-:W-:Y:S01]  /*5910*/  ULDC.64 UR6, c[0x0][0x310] ;  /* 0x0000c40000067ab9 */ /* 0x000fe20000000a00 */
[----:B------:R-:W-:Y:S01]  /*5920*/  ULDC.64 UR8, c[0x0][0x310] ;  /* 0x0000c40000087ab9 */ /* 0x000fe20000000a00 */
[----:B------:R-:W-:Y:S04]  /*5930*/  BSSY B0, `(.L_x_736) ;  /* 0x0000045000007945 */ /* 0x000fe80003800000 */
[----:B------:R-:W-:Y:S05]  /*5940*/  @P1 BRA `(.L_x_737) ;  /* 0x00000004000c1947 */ /* 0x000fea0003800000 */
[----:B------:R-:W-:Y:S01]  /*5950*/  LOP3.LUT R0, RZ, R10, RZ, 0x33, !PT ;  /* 0x0000000aff007212 */ /* 0x000fe200078e33ff */
[----:B------:R-:W-:Y:S03]  /*5960*/  BSSY B1, `(.L_x_738) ;  /* 0x0000016000017945 */ /* 0x000fe60003800000 */
[----:B0-----:R-:W-:-:S04]  /*5970*/  IADD3 R8, -R22, R23, R0 ;  /* 0x0000001716087210 */ /* 0x001fc80007ffe100 */
[----:B------:R-:W-:-:S04]  /*5980*/  LEA.HI R0, R8, 0x1, RZ, 0x19 ;  /* 0x0000000108007811 */ /* 0x000fc800078fc8ff */
[----:B------:R-:W-:-:S13]  /*5990*/  LOP3.LUT P1, R0, R0, 0x3, RZ, 0xc0, !PT ;  /* 0x0000000300007812 */ /* 0x000fda000782c0ff */
[----:B------:R-:W-:Y:S05]  /*59a0*/  @!P1 BRA `(.L_x_739) ;  /* 0x0000000000449947 */ /* 0x000fea0003800000 */
.L_x_741:
[----:B01----:R-:W-:Y:S02]  /*59b0*/  IADD3 R5, R9, -R10, RZ ;  /* 0x8000000a09057210 */ /* 0x003fe40007ffe0ff */
[----:B------:R-:W-:Y:S02]  /*59c0*/  IADD3 R0, R0, -0x1, RZ ;  /* 0xffffffff00007810 */ /* 0x000fe40007ffe0ff */
[C---:B------:R-:W-:Y:S01]  /*59d0*/  LEA R4, R5.reuse, UR38, 0x2 ;  /* 0x0000002605047c11 */ /* 0x040fe2000f8e10ff */
[----:B------:R-:W-:Y:S01]  /*59e0*/  IMAD R5, R5, 0x2, R16 ;  /* 0x0000000205057824 */ /* 0x000fe200078e0210 */
[----:B------:R-:W-:-:S04]  /*59f0*/  ISETP.NE.AND P3, PT, R0, RZ, PT ;  /* 0x000000ff0000720c */ /* 0x000fc80003f65270 */
        /* <DEDUP_REMOVED lines=10> */
.L_x_740:
[----:B------:R-:W-:Y:S01]  /*5aa0*/  VIADD R9, R9, 0x80 ;  /* 0x0000008009097836 */ /* 0x000fe20000000000 */
[----:B------:R-:W-:Y:S06]  /*5ab0*/  @P3 BRA `(.L_x_741) ;  /* 0xfffffffc00bc3947 */ /* 0x000fec000383ffff */
.L_x_739:
[----:B------:R-:W-:Y:S05]  /*5ac0*/  BSYNC B1 ;  /* 0x0000000000017941 */ /* 0x000fea0003800000 */
.L_x_738:
[----:B------:R-:W-:-:S13]  /*5ad0*/  ISETP.GE.U32.AND P0, PT, R8, 0x180, PT ;  /* 0x000001800800780c */ /* 0x000fda0003f06070 */
[----:B------:R-:W-:Y:S05]  /*5ae0*/  @!P0 BRA `(.L_x_737) ;  /* 0x0000000000a48947 */ /* 0x000fea0003800000 */
[----:B01----:R-:W-:Y:S01]  /*5af0*/  LEA R5, R9, R17, 0x1 ;  /* 0x0000001109057211 */ /* 0x003fe200078e08ff */
[----:B------:R-:W-:Y:S01]  /*5b00*/  IMAD.SHL.U32 R0, R10, 0x4, RZ ;  /* 0x000000040a007824 */ /* 0x000fe200078e00ff */
[----:B------:R-:W-:-:S03]  /*5b10*/  ISETP.NE.AND P1, PT, RZ, UR4, PT ;  /* 0x00000004ff007c0c */ /* 0x000fc6000bf25270 */
[----:B------:R-:W-:Y:S01]  /*5b20*/  IMAD R5, R10, -0x2, R5 ;  /* 0xfffffffe0a057824 */ /* 0x000fe200078e0205 */
[----:B------:R-:W-:-:S03]  /*5b30*/  LEA R0, R9, -R0, 0x2 ;  /* 0x8000000009007211 */ /* 0x000fc600078e10ff */
[----:B------:R-:W-:Y:S01]  /*5b40*/  VIADD R6, R5, UR38 ;  /* 0x0000002605067c36 */ /* 0x000fe20008000000 */
[----:B------:R-:W-:-:S07]  /*5b50*/  IADD3 R0, R0, UR38, RZ ;  /* 0x0000002600007c10 */ /* 0x000fce000fffe0ff */
.L_x_742:
[----:B------:R-:W0:Y:S01]  /*5b60*/  LDS R4, [R0] ;  /* 0x0000000000047984 */ /* 0x000e220000000800 */
[----:B------:R-:W-:-:S04]  /*5b70*/  IADD3 R8, P0, R9, R2, RZ ;  /* 0x0000000209087210 */ /* 0x000fc80007f1e0ff */
[C---:B------:R-:W-:Y:S01]  /*5b80*/  LEA.HI.X.SX32 R11, R9.reuse, R3, 0x1, P0 ;  /* 0x00000003090b7211 */ /* 0x040fe200000f0eff */
[----:B------:R-:W-:Y:S02]  /*5b90*/  VIADD R9, R9, 0x200 ;  /* 0x0000020009097836 */ /* 0x000fe40000000000 */
        /* <DEDUP_REMOVED lines=15> */
[----:B------:R0:W4:Y:S02]  /*5c90*/  LDS R5, [R0+0x600] ;  /* 0x0006000000057984 */ /* 0x0001240000000800 */
[----:B0-----:R-:W-:Y:S02]  /*5ca0*/  VIADD R0, R0, 0x800 ;  /* 0x0000080000007836 */ /* 0x001fe40000000000 */
[----:B----4-:R-:W-:Y:S01]  /*5cb0*/  FMUL.FTZ R29, R5, R13 ;  /* 0x0000000d051d7220 */ /* 0x010fe20000410000 */
[----:B------:R-:W-:Y:S02]  /*5cc0*/  LEA.HI.X R5, R8, UR9, R11, 0x2, P0 ;  /* 0x0000000908057c11 */ /* 0x000fe400080f140b */
[----:B------:R-:W-:-:S02]  /*5cd0*/  ISETP.GE.AND P0, PT, R9, R23, PT ;  /* 0x000000170900720c */ /* 0x000fc40003f06270 */
[----:B------:R-:W-:Y:S01]  /*5ce0*/  F2FP.F16.F32.PACK_AB R8, RZ, R29 ;  /* 0x0000001dff08723e */ /* 0x000fe200000000ff */
[----:B------:R-:W-:Y:S03]  /*5cf0*/  @P1 STG.E desc[UR36][R4.64], R15 ;  /* 0x0000000f04001986 */ /* 0x000fe6000c101924 */
[----:B------:R-:W-:Y:S01]  /*5d00*/  PRMT R11, R8, 0x7610, R11 ;  /* 0x00007610080b7816 */ /* 0x000fe2000000000b */
[----:B------:R-:W-:Y:S01]  /*5d10*/  @P1 STG.E desc[UR36][R4.64+0x200], R21 ;  /* 0x0002001504001986 */ /* 0x000fe2000c101924 */
[----:B------:R-:W-:-:S03]  /*5d20*/  IADD3 R8, R6, 0x400, RZ ;  /* 0x0000040006087810 */ /* 0x000fc60007ffe0ff */
[----:B------:R-:W-:Y:S04]  /*5d30*/  @P1 STG.E desc[UR36][R4.64+0x400], R27 ;  /* 0x0004001b04001986 */ /* 0x000fe8000c101924 */
[----:B------:R-:W-:Y:S04]  /*5d40*/  @P1 STG.E desc[UR36][R4.64+0x600], R29 ;  /* 0x0006001d04001986 */ /* 0x000fe8000c101924 */
[----:B------:R0:W-:Y:S02]  /*5d50*/  STS.U16 [R6+0x300], R11 ;  /* 0x0003000b06007388 */ /* 0x0001e40000000400 */
[----:B0-----:R-:W-:Y:S01]  /*5d60*/  MOV R6, R8 ;  /* 0x0000000800067202 */ /* 0x001fe20000000f00 */
[----:B------:R-:W-:Y:S06]  /*5d70*/  @!P0 BRA `(.L_x_742) ;  /* 0xfffffffc00788947 */ /* 0x000fec000383ffff */
.L_x_737:
[----:B------:R-:W-:Y:S05]  /*5d80*/  BSYNC B0 ;  /* 0x0000000000007941 */ /* 0x000fea0003800000 */
.L_x_736:
[----:B------:R-:W2:Y:S01]  /*5d90*/  S2R R27, SR_CTAID.X ;  /* 0x00000000001b7919 */ /* 0x000ea20000002500 */
[----:B0-----:R-:W2:Y:S01]  /*5da0*/  LDC R6, c[0x0][0x288] ;  /* 0x0000a200ff067b82 */ /* 0x001ea20000000800 */
[----:B------:R-:W-:Y:S01]  /*5db0*/  LEA.HI R7, R7, R22, RZ, 0x4 ;  /* 0x0000001607077211 */ /* 0x000fe200078f20ff */
[----:B------:R-:W-:Y:S01]  /*5dc0*/  UMOV UR4, 0x400 ;  /* 0x0000040000047882 */ /* 0x000fe20000000000 */
[----:B------:R-:W-:Y:S01]  /*5dd0*/  SHF.R.S32.HI R0, RZ, 0x1f, R19 ;  /* 0x0000001fff007819 */ /* 0x000fe20000011413 */
[----:B------:R-:W-:Y:S01]  /*5de0*/  UIADD3 UR4, UR4, 0x120, URZ ;  /* 0x0000012004047890 */ /* 0x000fe2000fffe03f */
[----:B------:R-:W-:Y:S01]  /*5df0*/  LOP3.LUT R3, R7, 0xfffffff0, RZ, 0xc0, !PT ;  /* 0xfffffff007037812 */ /* 0x000fe200078ec0ff */
[----:B------:R-:W-:Y:S01]  /*5e00*/  ULDC UR6, c[0x0][0x284] ;  /* 0x0000a10000067ab9 */ /* 0x000fe20000000800 */
[----:B------:R-:W-:Y:S01]  /*5e10*/  LEA.HI R0, R0, R19, RZ, 0x3 ;  /* 0x0000001300007211 */ /* 0x000fe200078f18ff */
[----:B------:R-:W0:Y:S01]  /*5e20*/  S2UR UR5, SR_CgaCtaId ;  /* 0x00000000000579c3 */ /* 0x000e220000008800 */
[----:B------:R-:W-:Y:S01]  /*5e30*/  SHF.R.S32.HI R37, RZ, 0x4, R7 ;  /* 0x00000004ff257819 */ /* 0x000fe20000011407 */
[----:B------:R-:W-:Y:S01]  /*5e40*/  IMAD.IADD R36, R22, 0x1, -R3 ;  /* 0x0000000116247824 */ /* 0x000fe200078e0a03 */
[----:B------:R-:W-:Y:S01]  /*5e50*/  LOP3.LUT R0, R0, 0xfffffff8, RZ, 0xc0, !PT ;  /* 0xfffffff800007812 */ /* 0x000fe200078ec0ff */
[----:B------:R-:W-:Y:S01]  /*5e60*/  BSSY B0, `(.L_x_743) ;  /* 0x000001c000007945 */ /* 0x000fe20003800000 */
[----:B------:R-:W-:Y:S01]  /*5e70*/  CS2R R30, SRZ ;  /* 0x00000000001e7805 */ /* 0x000fe2000001ff00 */
[----:B------:R-:W-:Y:S01]  /*5e80*/  IMAD.SHL.U32 R2, R36, 0x8, RZ ;  /* 0x0000000824027824 */ /* 0x000fe200078e00ff */
[----:B------:R-:W-:-:S02]  /*5e90*/  IADD3 R0, R19, -R0, RZ ;  /* 0x8000000013007210 */ /* 0x000fc40007ffe0ff */
[----:B----4-:R-:W-:Y:S02]  /*5ea0*/  CS2R R28, SRZ ;  /* 0x00000000001c7805 */ /* 0x010fe4000001ff00 */
[----:B------:R-:W-:Y:S01]  /*5eb0*/  ISETP.GT.OR P1, PT, R36, 0xb, P2 ;  /* 0x0000000b2400780c */ /* 0x000fe20001724670 */
[----:B------:R-:W-:Y:S01]  /*5ec0*/  IMAD R118, R118, UR6, R2 ;  /* 0x0000000676767c24 */ /* 0x000fe2000f8e0202 */
[CC--:B------:R-:W-:Y:S02]  /*5ed0*/  ISETP.NE.AND P0, PT, R37.reuse, R0.reuse, PT ;  /* 0x000000002500720c */ /* 0x0c0fe40003f05270 */
[----:B------:R-:W-:Y:S02]  /*5ee0*/  ISETP.NE.OR P3, PT, R37, R0, P1 ;  /* 0x000000002500720c */ /* 0x000fe40000f65670 */
[----:B------:R-:W-:Y:S02]  /*5ef0*/  ISETP.GT.AND P1, PT, R36, 0xb, PT ;  /* 0x0000000b2400780c */ /* 0x000fe40003f24270 */
[----:B------:R-:W-:Y:S01]  /*5f00*/  SHF.R.S32.HI R40, RZ, 0x1f, R118 ;  /* 0x0000001fff287819 */ /* 0x000fe20000011476 */
[----:B--2---:R-:W-:Y:S01]  /*5f10*/  IMAD R25, R25, R6, R27 ;  /* 0x0000000619197224 */ /* 0x004fe200078e021b */
[----:B0-----:R-:W-:-:S03]  /*5f20*/  ULEA UR4, UR5, UR4, 0x18 ;  /* 0x0000000405047291 */ /* 0x001fc6000f8ec03f */
[----:B------:R-:W-:-:S03]  /*5f30*/  IMAD R3, R25, 0x60, RZ ;  /* 0x0000006019037824 */ /* 0x000fc600078e02ff */
[----:B------:R-:W-:Y:S01]  /*5f40*/  LEA R41, R36, UR4, 0x4 ;  /* 0x0000000424297c11 */ /* 0x000fe2000f8e20ff */
[----:B------:R-:W-:-:S05]  /*5f50*/  IMAD R8, R3, UR6, R2 ;  /* 0x0000000603087c24 */ /* 0x000fca000f8e0202 */
        /* <DEDUP_REMOVED lines=11> */
.L_x_745:
[----:B-----5:R0:W-:Y:S02]  /*6010*/  STS.128 [R41], R28 ;  /* 0x0000001c29007388 */ /* 0x0201e40000000c00 */
.L_x_744:
[----:B------:R-:W-:Y:S05]  /*6020*/  BSYNC B0 ;  /* 0x0000000000007941 */ /* 0x000fea0003800000 */
.L_x_743:
[----:B------:R-:W-:Y:S01]  /*6030*/  BAR.SYNC.DEFER_BLOCKING 0x0 ;  /* 0x0000000000007b1d */ /* 0x000fe20000010000 */
[----:B------:R-:W-:Y:S01]  /*6040*/  HFMA2.MMA R9, -RZ, RZ, 0, 0 ;  /* 0x00000000ff097435 */ /* 0x000fe200000001ff */
[----:B------:R-:W-:Y:S01]  /*6050*/  IMAD.MOV.U32 R0, RZ, RZ, RZ ;  /* 0x000000ffff007224 */ /* 0x000fe200078e00ff */
[----:B------:R-:W-:Y:S01]  /*6060*/  HFMA2.MMA R43, -RZ, RZ, 0, 0 ;  /* 0x00000000ff2b7435 */ /* 0x000fe200000001ff */
[----:B-1----:R-:W-:Y:S01]  /*6070*/  MOV R11, RZ ;  /* 0x000000ff000b7202 */ /* 0x002fe20000000f00 */
[----:B------:R-:W-:Y:S01]  /*6080*/  IMAD.MOV.U32 R48, RZ, RZ, RZ ;  /* 0x000000ffff307224 */ /* 0x000fe200078e00ff */
[----:B------:R-:W-:Y:S01]  /*6090*/  BSSY B0, `(.L_x_746) ;  /* 0x0000193000007945 */ /* 0x000fe20003800000 */
[----:B------:R-:W-:Y:S01]  /*60a0*/  IMAD.MOV.U32 R46, RZ, RZ, RZ ;  /* 0x000000ffff2e7224 */ /* 0x000fe200078e00ff */
[----:B------:R-:W-:Y:S01]  /*60b0*/  MOV R3, RZ ;  /* 0x000000ff00037202 */ /* 0x000fe20000000f00 */
[----:B------:R-:W-:Y:S01]  /*60c0*/  IMAD.MOV.U32 R44, RZ, RZ, RZ ;  /* 0x000000ffff2c7224 */ /* 0x000fe200078e00ff */
[----:B------:R-:W-:Y:S06]  /*60d0*/  @P1 BRA `(.L_x_747) ;  /* 0x0000001800381947 */ /* 0x000fec0003800000 */
[----:B------:R-:W-:Y:S01]  /*60e0*/  IMAD.IADD R42, R37, 0x1, R10 ;  /* 0x00000001252a7824 */ /* 0x000fe200078e020a */
[----:B------:R-:W-:Y:S01]  /*60f0*/  VIMNMX R47, R19, UR6, PT ;  /* 0x00000006132f7c48 */ /* 0x000fe2000bfe0100 */
[----:B------:R-:W-:Y:S01]  /*6100*/  ULDC.64 UR4, c[0x0][0x250] ;  /* 0x0000940000047ab9 */ /* 0x000fe20000000a00 */
[----:B------:R-:W-:Y:S01]  /*6110*/  BSSY B1, `(.L_x_748) ;  /* 0x000009f000017945 */ /* 0x000fe20003800000 */
[----:B------:R-:W-:Y:S01]  /*6120*/  IMAD R5, R42, 0x60, RZ ;  /* 0x000000602a057824 */ /* 0x000fe200078e02ff */
[----:B------:R-:W-:Y:S01]  /*6130*/  MOV R50, UR4 ;  /* 0x0000000400327c02 */ /* 0x000fe20008000f00 */
[----:B------:R-:W-:Y:S02]  /*6140*/  IMAD.U32 R51, RZ, RZ, UR5 ;  /* 0x00000005ff337e24 */ /* 0x000fe4000f8e00ff */
[----:B------:R-:W-:Y:S01]  /*6150*/  IMAD R45, R37, 0x2, R16 ;  /* 0x00000002252d7824 */ /* 0x000fe200078e0210 */
[----:B------:R-:W-:Y:S02]  /*6160*/  SHF.R.S32.HI R13, RZ, 0x1f, R5 ;  /* 0x0000001fff0d7819 */ /* 0x000fe40000011405 */
[----:B------:R-:W-:-:S04]  /*6170*/  IADD3 R0, P3, R8, R5, RZ ;  /* 0x0000000508007210 */ /* 0x000fc80007f7e0ff */
[----:B------:R-:W-:Y:S02]  /*6180*/  IADD3.X R4, R26, R13, RZ, P3, !PT ;  /* 0x0000000d1a047210 */ /* 0x000fe40001ffe4ff */
[----:B------:R-:W-:Y:S02]  /*6190*/  ISETP.GE.AND P3, PT, R42, R47, PT ;  /* 0x0000002f2a00720c */ /* 0x000fe40003f66270 */
[----:B------:R-:W-:-:S04]  /*61a0*/  LEA R20, P4, R0, R50, 0x1 ;  /* 0x0000003200147211 */ /* 0x000fc800078808ff */
[----:B------:R-:W-:Y:S02]  /*61b0*/  LEA.HI.X R21, R0, R51, R4, 0x1, P4 ;  /* 0x0000003300157211 */ /* 0x000fe400020f0c04 */
[----:B------:R-:W-:-:S05]  /*61c0*/  MOV R0, RZ ;  /* 0x000000ff00007202 */ /* 0x000fca0000000f00 */
[----:B------:R-:W-:Y:S05]  /*61d0*/  @P3 BRA `(.L_x_749) ;  /* 0x0000000800483947 */ /* 0x000fea0003800000 */
[----:B------:R-:W-:Y:S01]  /*61e0*/  ULOP3.LUT UR4, URZ, UR6, URZ, 0x33, !UPT ;  /* 0x000000063f047292 */ /* 0x000fe2000f8e333f */
[----:B------:R-:W-:Y:S01]  /*61f0*/  IMAD.MOV R7, RZ, RZ, -R23 ;  /* 0x000000ffff077224 */ /* 0x000fe200078e0a17 */
[----:B------:R-:W1:Y:S01]  /*6200*/  LDC.64 R38, c[0x0][0x2e8] ;  /* 0x0000ba00ff267b82 */ /* 0x000e620000000a00 */
[----:B------:R-:W-:Y:S01]  /*6210*/  IADD3 R0, -R10, -0x2, -R37 ;  /* 0xfffffffe0a007810 */ /* 0x000fe20007ffe925 */
[----:B------:R-:W-:Y:S01]  /*6220*/  IMAD R3, R24, R6, R27 ;  /* 0x0000000618037224 */ /* 0x000fe200078e021b */
[----:B------:R-:W-:Y:S01]  /*6230*/  BSSY B2, `(.L_x_750) ;  /* 0x0000038000027945 */ /* 0x000fe20003800000 */
[----:B------:R-:W-:Y:S01]  /*6240*/  VIMNMX R7, R7, UR4, !PT ;  /* 0x0000000407077c48 */ /* 0x000fe2000ffe0100 */
[----:B------:R-:W-:Y:S01]  /*6250*/  HFMA2.MMA R11, -RZ, RZ, 0, 0 ;  /* 0x00000000ff0b7435 */ /* 0x000fe200000001ff */
[----:B------:R-:W-:Y:S01]  /*6260*/  IMAD R3, R3, 0x60, R2 ;  /* 0x0000006003037824 */ /* 0x000fe200078e0202 */
[----:B------:R-:W-:Y:S01]  /*6270*/  MOV R49, R42 ;  /* 0x0000002a00317202 */ /* 0x000fe20000000f00 */
[----:B------:R-:W-:Y:S01]  /*6280*/  IMAD.MOV.U32 R43, RZ, RZ, RZ ;  /* 0x000000ffff2b7224 */ /* 0x000fe200078e00ff */
[----:B------:R-:W-:Y:S01]  /*6290*/  IADD3 R6, R0, -R7, RZ ;  /* 0x8000000700067210 */ /* 0x000fe20007ffe0ff */
[----:B------:R-:W-:Y:S01]  /*62a0*/  IMAD.MOV.U32 R44, RZ, RZ, RZ ;  /* 0x000000ffff2c7224 */ /* 0x000fe200078e00ff */
[----:B------:R-:W-:Y:S01]  /*62b0*/  MOV R9, RZ ;  /* 0x000000ff00097202 */ /* 0x000fe20000000f00 */
[----:B------:R-:W-:Y:S01]  /*62c0*/  IMAD.MOV.U32 R46, RZ, RZ, RZ ;  /* 0x000000ffff2e7224 */ /* 0x000fe200078e00ff */
[----:B------:R-:W-:Y:S01]  /*62d0*/  LOP3.LUT P3, RZ, R6, 0x8, RZ, 0xc0, !PT ;  /* 0x0000000806ff7812 */ /* 0x000fe2000786c0ff */
[----:B------:R-:W-:-:S02]  /*62e0*/  IMAD.MOV.U32 R48, RZ, RZ, RZ ;  /* 0x000000ffff307224 */ /* 0x000fc400078e00ff */
[----:B------:R-:W-:Y:S02]  /*62f0*/  IMAD.MOV.U32 R0, RZ, RZ, RZ ;  /* 0x000000ffff007224 */ /* 0x000fe400078e00ff */
[----:B-1----:R-:W-:Y:S01]  /*6300*/  IMAD.WIDE R38, R3, 0x2, R38 ;  /* 0x0000000203267825 */ /* 0x002fe200078e0226 */
[----:B------:R-:W-:-:S07]  /*6310*/  HFMA2.MMA R3, -RZ, RZ, 0, 0 ;  /* 0x00000000ff037435 */ /* 0x000fce00000001ff */
        /* <DEDUP_REMOVED lines=24> */
.L_x_752:
[----:B-----5:R-:W-:Y:S02]  /*64a0*/  HADD2.F32 R3, -RZ, R12.H1_H1 ;  /* 0x3000000cff037230 */ /* 0x020fe40000004100 */
[--C-:B------:R-:W-:Y:S02]  /*64b0*/  HADD2.F32 R5, -RZ, R13.reuse.H0_H0 ;  /* 0x2000000dff057230 */ /* 0x100fe40000004100 */
[----:B------:R-:W-:Y:S02]  /*64c0*/  HADD2.F32 R7, -RZ, R13.H1_H1 ;  /* 0x3000000dff077230 */ /* 0x000fe40000004100 */
[C---:B------:R-:W-:Y:S01]  /*64d0*/  FFMA.FTZ R44, R0.reuse, R3, RZ ;  /* 0x00000003002c7223 */ /* 0x040fe200000100ff */
[----:B------:R-:W-:Y:S02]  /*64e0*/  HADD2.F32 R11, -RZ, R14.H1_H1 ;  /* 0x3000000eff0b7230 */ /* 0x000fe40000004100 */
[----:B------:R-:W-:Y:S01]  /*64f0*/  FFMA.FTZ R3, R0, R5, RZ ;  /* 0x0000000500037223 */ /* 0x000fe200000100ff */
[----:B------:R-:W-:-:S02]  /*6500*/  HADD2.F32 R43, -RZ, R12.H0_H0 ;  /* 0x2000000cff2b7230 */ /* 0x000fc40000004100 */
[C---:B------:R-:W-:Y:S01]  /*6510*/  FFMA.FTZ R46, R0.reuse, R7, RZ ;  /* 0x00000007002e7223 */ /* 0x040fe200000100ff */
[----:B------:R-:W-:Y:S02]  /*6520*/  HADD2.F32 R9, -RZ, R14.H0_H0 ;  /* 0x2000000eff097230 */ /* 0x000fe40000004100 */
[C---:B------:R-:W-:Y:S01]  /*6530*/  FFMA.FTZ R48, R0.reuse, R11, RZ ;  /* 0x0000000b00307223 */ /* 0x040fe200000100ff */
[--C-:B-1----:R-:W-:Y:S02]  /*6540*/  HADD2.F32 R13, -RZ, R15.reuse.H0_H0 ;  /* 0x2000000fff0d7230 */ /* 0x102fe40000004100 */
[C---:B------:R-:W-:Y:S01]  /*6550*/  FFMA.FTZ R43, R0.reuse, R43, RZ ;  /* 0x0000002b002b7223 */ /* 0x040fe200000100ff */
[----:B------:R-:W-:Y:S02]  /*6560*/  HADD2.F32 R15, -RZ, R15.H1_H1 ;  /* 0x3000000fff0f7230 */ /* 0x000fe40000004100 */
[----:B------:R-:W-:Y:S01]  /*6570*/  FFMA.FTZ R9, R0, R9, RZ ;  /* 0x0000000900097223 */ /* 0x000fe200000100ff */
[----:B------:R-:W-:-:S02]  /*6580*/  VIADD R49, R42, 0x8 ;  /* 0x000000082a317836 */ /* 0x000fc40000000000 */
[C---:B------:R-:W-:Y:S01]  /*6590*/  FFMA.FTZ R11, R0.reuse, R13, RZ ;  /* 0x0000000d000b7223 */ /* 0x040fe200000100ff */
[----:B------:R-:W-:-:S07]  /*65a0*/  FFMA.FTZ R0, R0, R15, RZ ;  /* 0x0000000f00007223 */ /* 0x000fce00000100ff */
.L_x_751:
[----:B------:R-:W-:Y:S05]  /*65b0*/  BSYNC B2 ;  /* 0x0000000000027941 */ /* 0x000fea0003800000 */
.L_x_750:
[----:B------:R-:W-:-:S13]  /*65c0*/  LOP3.LUT P3, RZ, R6, 0xfffffff8, RZ, 0xc0, !PT ;  /* 0xfffffff806ff7812 */ /* 0x000fda000786c0ff */
[----:B------:R-:W-:Y:S05]  /*65d0*/  @!P3 BRA `(.L_x_749) ;  /* 0x000000040048b947 */ /* 0x000fea0003800000 */
[----:B------:R-:W1:Y:S01]  /*65e0*/  LDC.64 R50, c[0x0][0x250] ;  /* 0x00009400ff327b82 */ /* 0x000e620000000a00 */
[----:B------:R-:W-:Y:S02]  /*65f0*/  ULDC UR4, c[0x0][0x29c] ;  /* 0x0000a70000047ab9 */ /* 0x000fe40000000800 */
[----:B------:R-:W-:-:S06]  /*6600*/  UISETP.NE.AND UP0, UPT, UR4, URZ, UPT ;  /* 0x0000003f0400728c */ /* 0x000fcc000bf05270 */
[----:B------:R-:W-:-:S13]  /*6610*/  PLOP3.LUT P2, PT, PT, PT, UP0, 0x80, 0x0 ;  /* 0x000000000000781c */ /* 0x000fda0003f4f008 */
.L_x_755:
[----:B------:R-:W-:Y:S01]  /*6620*/  IMAD R5, R49, 0x60, RZ ;  /* 0x0000006031057824 */ /* 0x000fe200078e02ff */
[----:B------:R-:W-:-:S04]  /*6630*/  ISETP.NE.AND P5, PT, R117, RZ, PT ;  /* 0x000000ff7500720c */ /* 0x000fc80003fa5270 */
[----:B------:R-:W-:Y:S02]  /*6640*/  SHF.R.S32.HI R7, RZ, 0x1f, R5 ;  /* 0x0000001fff077819 */ /* 0x000fe40000011405 */
[-C--:B------:R-:W-:Y:S02]  /*6650*/  IADD3 R6, P3, R118, R5.reuse, RZ ;  /* 0x0000000576067210 */ /* 0x080fe40007f7e0ff */
[----:B------:R-:W-:Y:S02]  /*6660*/  IADD3 R5, P4, R8, R5, RZ ;  /* 0x0000000508057210 */ /* 0x000fe40007f9e0ff */
[----:B------:R-:W-:Y:S02]  /*6670*/  IADD3.X R12, R40, R7, RZ, P3, !PT ;  /* 0x00000007280c7210 */ /* 0x000fe40001ffe4ff */
[-C--:B-1----:R-:W-:Y:S01]  /*6680*/  LEA R52, P3, R6, R50.reuse, 0x1 ;  /* 0x0000003206347211 */ /* 0x082fe200078608ff */
[----:B------:R-:W-:Y:S01]  /*6690*/  IMAD.X R4, R26, 0x1, R7, P4 ;  /* 0x000000011a047824 */ /* 0x000fe200020e0607 */
[----:B------:R-:W-:-:S02]  /*66a0*/  LEA R54, P4, R5, R50, 0x1 ;  /* 0x0000003205367211 */ /* 0x000fc400078808ff */
[-C--:B------:R-:W-:Y:S02]  /*66b0*/  LEA.HI.X R53, R6, R51.reuse, R12, 0x1, P3 ;  /* 0x0000003306357211 */ /* 0x080fe400018f0c0c */
[----:B------:R-:W-:-:S03]  /*66c0*/  LEA.HI.X R55, R5, R51, R4, 0x1, P4 ;  /* 0x0000003305377211 */ /* 0x000fc600020f0c04 */
[----:B------:R1:W5:Y:S01]  /*66d0*/  LDG.E.128 R4, desc[UR36][R52.64] ;  /* 0x0000002434047981 */ /* 0x000362000c1e1d00 */
[----:B------:R-:W-:Y:S05]  /*66e0*/  @P2 BRA `(.L_x_753) ;  /* 0x00000000002c2947 */ /* 0x000fea0003800000 */
[----:B------:R-:W2:Y:S04]  /*66f0*/  @P5 LDG.E.128 R12, desc[UR36][R38.64] ;  /* 0x00000024260c5981 */ /* 0x000ea8000c1e1d00 */
[----:B------:R-:W3:Y:S02]  /*6700*/  LDS.128 R32, [R41] ;  /* 0x0000000029207984 */ /* 0x000ee40000000c00 */
[----:B---3-5:R-:W-:Y:S01]  /*6710*/  HFMA2.MMA R4, R4, 1, 1, R32 ;  /* 0x3c003c0004047835 */ /* 0x028fe20000000020 */
        /* <DEDUP_REMOVED lines=8> */
.L_x_753:
[----:B------:R-:W-:Y:S01]  /*67a0*/  IADD3 R33, R49, -R10, RZ ;  /* 0x8000000a31217210 */ /* 0x000fe20007ffe0ff */
[----:B------:R1:W5:Y:S02]  /*67b0*/  LDG.E.128 R12, desc[UR36][R52.64+0x600] ;  /* 0x00060024340c7981 */ /* 0x000364000c1e1d00 */
[----:B-----5:R-:W-:Y:S02]  /*67c0*/  HADD2.F32 R35, -RZ, R4.H1_H1 ;  /* 0x30000004ff237230 */ /* 0x020fe40000004100 */
[----:B------:R-:W-:Y:S02]  /*67d0*/  HADD2.F32 R34, -RZ, R6.H0_H0 ;  /* 0x20000006ff227230 */ /* 0x000fe40000004100 */
[----:B------:R-:W-:Y:S02]  /*67e0*/  IMAD R56, R33, 0x2, R16 ;  /* 0x0000000221387824 */ /* 0x000fe400078e0210 */
[----:B------:R-:W-:Y:S02]  /*67f0*/  HADD2.F32 R33, -RZ, R4.H0_H0 ;  /* 0x20000004ff217230 */ /* 0x000fe40000004100 */
[----:B------:R-:W-:Y:S01]  /*6800*/  HADD2.F32 R57, -RZ, R6.H1_H1 ;  /* 0x30000006ff397230 */ /* 0x000fe20000004100 */
[----:B------:R-:W3:Y:S01]  /*6810*/  LDS.U16 R32, [R56] ;  /* 0x0000000038207984 */ /* 0x000ee20000000400 */
[----:B--2---:R-:W-:-:S02]  /*6820*/  HADD2.F32 R4, -RZ, R5.H0_H0 ;  /* 0x20000005ff047230 */ /* 0x004fc40000004100 */
[----:B------:R-:W-:Y:S02]  /*6830*/  HADD2.F32 R6, -RZ, R7.H0_H0 ;  /* 0x20000007ff067230 */ /* 0x000fe40000004100 */
[----:B------:R-:W-:Y:S02]  /*6840*/  HADD2.F32 R5, -RZ, R5.H1_H1 ;  /* 0x30000005ff057230 */ /* 0x000fe40000004100 */
[----:B------:R-:W-:Y:S02]  /*6850*/  HADD2.F32 R7, -RZ, R7.H1_H1 ;  /* 0x30000007ff077230 */ /* 0x000fe40000004100 */
[----:B---3--:R-:W-:-:S05]  /*6860*/  HADD2.F32 R32, -RZ, R32.H0_H0 ;  /* 0x20000020ff207230 */ /* 0x008fca0000004100 */
[C---:B-1----:R-:W-:Y:S01]  /*6870*/  FFMA.FTZ R53, R32.reuse, R33, R43 ;  /* 0x0000002120357223 */ /* 0x042fe2000001002b */
        /* <DEDUP_REMOVED lines=19> */
.L_x_754:
        /* <DEDUP_REMOVED lines=21> */
.L_x_749:
[----:B------:R-:W-:Y:S05]  /*6b00*/  BSYNC B1 ;  /* 0x0000000000017941 */ /* 0x000fea0003800000 */
.L_x_748:
[----:B------:R-:W-:-:S13]  /*6b10*/  ISETP.GE.AND P3, PT, R42, R19, PT ;  /* 0x000000132a00720c */ /* 0x000fda0003f66270 */
[----:B------:R-:W-:Y:S05]  /*6b20*/  @P3 BRA `(.L_x_747) ;  /* 0x0000000c00a43947 */ /* 0x000fea0003800000 */
[----:B------:R-:W1:Y:S01]  /*6b30*/  LDC R4, c[0x0][0x288] ;  /* 0x0000a200ff047b82 */ /* 0x000e620000000800 */
[----:B------:R-:W-:Y:S01]  /*6b40*/  IADD3 R5, -R37, -0x2, R23 ;  /* 0xfffffffe25057810 */ /* 0x000fe20007ffe117 */
[----:B------:R-:W-:Y:S04]  /*6b50*/  BSSY B1, `(.L_x_756) ;  /* 0x000004c000017945 */ /* 0x000fe80003800000 */
[----:B------:R-:W-:Y:S02]  /*6b60*/  IMAD.IADD R14, R5, 0x1, -R10 ;  /* 0x00000001050e7824 */ /* 0x000fe400078e0a0a */
[----:B------:R-:W2:Y:S03]  /*6b70*/  LDC.64 R12, c[0x0][0x2e8] ;  /* 0x0000ba00ff0c7b82 */ /* 0x000ea60000000a00 */
[----:B------:R-:W-:Y:S01]  /*6b80*/  LOP3.LUT P3, RZ, R14, 0x8, RZ, 0xc0, !PT ;  /* 0x000000080eff7812 */ /* 0x000fe2000786c0ff */
[----:B-1----:R-:W-:-:S04]  /*6b90*/  IMAD R5, R24, R4, R27 ;  /* 0x0000000418057224 */ /* 0x002fc800078e021b */
[----:B------:R-:W-:-:S04]  /*6ba0*/  IMAD R5, R5, 0x60, R2 ;  /* 0x0000006005057824 */ /* 0x000fc800078e0202 */
[----:B--2---:R-:W-:-:S04]  /*6bb0*/  IMAD.WIDE R12, R5, 0x2, R12 ;  /* 0x00000002050c7825 */ /* 0x004fc800078e020c */
[----:B------:R-:W-:Y:S05]  /*6bc0*/  @P3 BRA `(.L_x_757) ;  /* 0x0000000400103947 */ /* 0x000fea0003800000 */
[----:B------:R-:W1:Y:S01]  /*6bd0*/  LDC R7, c[0x0][0x284] ;  /* 0x0000a100ff077b82 */ /* 0x000e620000000800 */
[----:B------:R-:W-:Y:S01]  /*6be0*/  BSSY B2, `(.L_x_758) ;  /* 0x0000041000027945 */ /* 0x000fe20003800000 */
[----:B-1----:R-:W-:-:S13]  /*6bf0*/  ISETP.GE.AND P3, PT, R42, R7, PT ;  /* 0x000000072a00720c */ /* 0x002fda0003f66270 */
[----:B------:R-:W-:Y:S05]  /*6c00*/  @!P3 BRA `(.L_x_759) ;  /* 0x0000000000f8b947 */ /* 0x000fea0003800000 */
[----:B------:R-:W-:Y:S01]  /*6c10*/  IABS R15, R7 ;  /* 0x00000007000f7213 */ /* 0x000fe20000000000 */
[----:B------:R-:W1:Y:S01]  /*6c20*/  LDS.U16 R45, [R45] ;  /* 0x000000002d2d7984 */ /* 0x000e620000000400 */
[----:B------:R-:W-:Y:S01]  /*6c30*/  IABS R34, R42 ;  /* 0x0000002a00227213 */ /* 0x000fe20000000000 */
[----:B------:R-:W-:Y:S01]  /*6c40*/  ULDC UR4, c[0x0][0x29c] ;  /* 0x0000a70000047ab9 */ /* 0x000fe20000000800 */
[----:B------:R-:W2:Y:S01]  /*6c50*/  I2F.RP R6, R15 ;  /* 0x0000000f00067306 */ /* 0x000ea20000209400 */
[----:B------:R-:W-:Y:S02]  /*6c60*/  ISETP.GE.AND P3, PT, R42, RZ, PT ;  /* 0x000000ff2a00720c */ /* 0x000fe40003f66270 */
[----:B------:R-:W-:-:S05]  /*6c70*/  ISETP.NE.AND P4, PT, R7, RZ, PT ;  /* 0x000000ff0700720c */ /* 0x000fca0003f85270 */
[----:B--2---:R-:W2:Y:S02]  /*6c80*/  MUFU.RCP R6, R6 ;  /* 0x0000000600067308 */ /* 0x004ea40000001000 */
[----:B--2---:R-:W-:-:S06]  /*6c90*/  IADD3 R32, R6, 0xffffffe, RZ ;  /* 0x0ffffffe06207810 */ /* 0x004fcc0007ffe0ff */
[----:B------:R-:W2:Y:S02]  /*6ca0*/  F2I.FTZ.U32.TRUNC.NTZ R5, R32 ;  /* 0x0000002000057305 */ /* 0x000ea4000021f000 */
[----:B--2---:R-:W-:-:S04]  /*6cb0*/  IMAD.MOV R4, RZ, RZ, -R5 ;  /* 0x000000ffff047224 */ /* 0x004fc800078e0a05 */
        /* <DEDUP_REMOVED lines=35> */
.L_x_760:
[--C-:B-----5:R-:W-:Y:S02]  /*6ef0*/  HADD2.F32 R15, -RZ, R4.reuse.H0_H0 ;  /* 0x20000004ff0f7230 */ /* 0x120fe40000004100 */
[----:B-1----:R-:W-:Y:S02]  /*6f00*/  HADD2.F32 R21, -RZ, R4.H1_H1 ;  /* 0x30000004ff157230 */ /* 0x002fe40000004100 */
        /* <DEDUP_REMOVED lines=14> */
.L_x_759:
[----:B------:R-:W-:Y:S05]  /*6ff0*/  BSYNC B2 ;  /* 0x0000000000027941 */ /* 0x000fea0003800000 */
.L_x_758:
[----:B------:R-:W-:-:S07]  /*7000*/  IADD3 R42, R42, 0x8, RZ ;  /* 0x000000082a2a7810 */ /* 0x000fce0007ffe0ff */
.L_x_757:
[----:B------:R-:W-:Y:S05]  /*7010*/  BSYNC B1 ;  /* 0x0000000000017941 */ /* 0x000fea0003800000 */
.L_x_756:
[----:B------:R-:W-:-:S13]  /*7020*/  LOP3.LUT P3, RZ, R14, 0xfffffff8, RZ, 0xc0, !PT ;  /* 0xfffffff80eff7812 */ /* 0x000fda000786c0ff */
[----:B------:R-:W-:Y:S05]  /*7030*/  @!P3 BRA `(.L_x_747) ;  /* 0x000000080060b947 */ /* 0x000fea0003800000 */
[----:B------:R-:W-:Y:S01]  /*7040*/  IMAD R17, R42, 0x2, R17 ;  /* 0x000000022a117824 */ /* 0x000fe200078e0211 */
[----:B------:R-:W-:Y:S01]  /*7050*/  MOV R5, 0x60 ;  /* 0x0000006000057802 */ /* 0x000fe20000000f00 */
[----:B------:R-:W-:Y:S02]  /*7060*/  IMAD.MOV.U32 R33, RZ, RZ, RZ ;  /* 0x000000ffff217224 */ /* 0x000fe400078e00ff */
[----:B------:R-:W-:Y:S02]  /*7070*/  IMAD R17, R10, -0x2, R17 ;  /* 0xfffffffe0a117824 */ /* 0x000fe400078e0211 */
[----:B------:R-:W-:-:S03]  /*7080*/  IMAD R32, R42, R5, 0x300 ;  /* 0x000003002a207424 */ /* 0x000fc600078e0205 */
[----:B------:R-:W-:-:S07]  /*7090*/  IADD3 R50, R17, UR38, RZ ;  /* 0x0000002611327c10 */ /* 0x000fce000fffe0ff */
.L_x_767:
        /* <DEDUP_REMOVED lines=12> */
[----:B------:R-:W-:Y:S01]  /*7160*/  ULDC UR4, c[0x0][0x29c] ;  /* 0x0000a70000047ab9 */ /* 0x000fe20000000800 */
[----:B------:R-:W-:Y:S02]  /*7170*/  IABS R34, R42 ;  /* 0x0000002a00227213 */ /* 0x000fe40000000000 */
[----:B------:R-:W1:Y:S01]  /*7180*/  I2F.RP R6, R7 ;  /* 0x0000000700067306 */ /* 0x000e620000209400 */
[----:B------:R-:W-:Y:S02]  /*7190*/  ISETP.GE.AND P3, PT, R42, RZ, PT ;  /* 0x000000ff2a00720c */ /* 0x000fe40003f66270 */
[----:B------:R-:W-:-:S05]  /*71a0*/  ISETP.NE.AND P4, PT, R47, RZ, PT ;  /* 0x000000ff2f00720c */ /* 0x000fca0003f85270 */
[----:B-1----:R-:W1:Y:S02]  /*71b0*/  MUFU.RCP R6, R6 ;  /* 0x0000000600067308 */ /* 0x002e640000001000 */
[----:B-1----:R-:W-:-:S06]  /*71c0*/  VIADD R17, R6, 0xffffffe ;  /* 0x0ffffffe06117836 */ /* 0x002fcc0000000000 */
[----:B------:R1:W2:Y:S02]  /*71d0*/  F2I.FTZ.U32.TRUNC.NTZ R5, R17 ;  /* 0x0000001100057305 */ /* 0x0002a4000021f000 */
[----:B-1----:R-:W1:Y:S01]  /*71e0*/  LDS.U16 R17, [R45] ;  /* 0x000000002d117984 */ /* 0x002e620000000400 */
[----:B--2---:R-:W-:-:S05]  /*71f0*/  IADD3 R4, RZ, -R5, RZ ;  /* 0x80000005ff047210 */ /* 0x004fca0007ffe0ff */
        /* <DEDUP_REMOVED lines=35> */
.L_x_763:
        /* <DEDUP_REMOVED lines=16> */
.L_x_762:
[----:B------:R-:W-:Y:S05]  /*7530*/  BSYNC B1 ;  /* 0x0000000000017941 */ /* 0x000fea0003800000 */
.L_x_761:
[----:B------:R-:W-:Y:S01]  /*7540*/  VIADD R6, R42, 0x8 ;  /* 0x000000082a067836 */ /* 0x000fe20000000000 */
[----:B------:R-:W-:Y:S04]  /*7550*/  BSSY B1, `(.L_x_764) ;  /* 0x0000041000017945 */ /* 0x000fe80003800000 */
[----:B------:R-:W-:-:S13]  /*7560*/  ISETP.GE.AND P3, PT, R6, R47, PT ;  /* 0x0000002f0600720c */ /* 0x000fda0003f66270 */
        /* <DEDUP_REMOVED lines=8> */
[----:B-1----:R-:W-:Y:S02]  /*75f0*/  IADD3 R34, R17, 0xffffffe, RZ ;  /* 0x0ffffffe11227810 */ /* 0x002fe40007ffe0ff */
[----:B------:R-:W1:Y:S04]  /*7600*/  LDS.U16 R17, [R45+0x10] ;  /* 0x000010002d117984 */ /* 0x000e680000000400 */
        /* <DEDUP_REMOVED lines=37> */
.L_x_766:
        /* <DEDUP_REMOVED lines=16> */
.L_x_765:
[----:B------:R-:W-:Y:S05]  /*7960*/  BSYNC B1 ;  /* 0x0000000000017941 */ /* 0x000fea0003800000 */
.L_x_764:
[----:B------:R-:W-:Y:S01]  /*7970*/  IADD3 R42, R42, 0x10, RZ ;  /* 0x000000102a2a7810 */ /* 0x000fe20007ffe0ff */
[----:B------:R-:W-:Y:S01]  /*7980*/  VIADD R33, R33, 0x20 ;  /* 0x0000002021217836 */ /* 0x000fe20000000000 */
[----:B------:R-:W-:Y:S02]  /*7990*/  IADD3 R32, R32, 0x600, RZ ;  /* 0x0000060020207810 */ /* 0x000fe40007ffe0ff */
[----:B------:R-:W-:-:S13]  /*79a0*/  ISETP.GE.AND P3, PT, R42, R19, PT ;  /* 0x000000132a00720c */ /* 0x000fda0003f66270 */
[----:B------:R-:W-:Y:S05]  /*79b0*/  @!P3 BRA `(.L_x_767) ;  /* 0xfffffff400b8b947 */ /* 0x000fea000383ffff */
.L_x_747:
[----:B------:R-:W-:Y:S05]  /*79c0*/  BSYNC B0 ;  /* 0x0000000000007941 */ /* 0x000fea0003800000 */
.L_x_746:
[----:B------:R-:W-:Y:S01]  /*79d0*/  ISETP.GT.OR P0, PT, R36, 0xb, P0 ;  /* 0x0000000b2400780c */ /* 0x000fe20000704670 */
[----:B------:R-:W-:-:S12]  /*79e0*/  BSSY B0, `(.L_x_768) ;  /* 0x0000036000007945 */ /* 0x000fd80003800000 */
[----:B------:R-:W-:Y:S05]  /*79f0*/  @P0 BRA `(.L_x_769) ;  /* 0x0000000000d00947 */ /* 0x000fea0003800000 */
[----:B------:R-:W1:Y:S01]  /*7a00*/  LDC.64 R20, c[0x0][0x250] ;  /* 0x00009400ff147b82 */ /* 0x000e620000000a00 */
[----:B------:R-:W-:-:S04]  /*7a10*/  IMAD.MOV.U32 R4, RZ, RZ, 0x60 ;  /* 0x00000060ff047424 */ /* 0x000fc800078e00ff */
[----:B------:R-:W-:-:S05]  /*7a20*/  IMAD R23, R23, R4, -0x60 ;  /* 0xffffffa017177424 */ /* 0x000fca00078e0204 */
[----:B------:R-:W-:-:S04]  /*7a30*/  IADD3 R5, P0, R8, R23, RZ ;  /* 0x0000001708057210 */ /* 0x000fc80007f1e0ff */
[----:B------:R-:W-:Y:S02]  /*7a40*/  LEA.HI.X.SX32 R6, R23, R26, 0x1, P0 ;  /* 0x0000001a17067211 */ /* 0x000fe400000f0eff */
[----:B-1----:R-:W-:-:S04]  /*7a50*/  LEA R4, P0, R5, R20, 0x1 ;  /* 0x0000001405047211 */ /* 0x002fc800078008ff */
[----:B------:R-:W-:-:S06]  /*7a60*/  LEA.HI.X R5, R5, R21, R6, 0x1, P0 ;  /* 0x0000001505057211 */ /* 0x000fcc00000f0c06 */
[----:B------:R-:W5:Y:S01]  /*7a70*/  LDG.E.128 R4, desc[UR36][R4.64] ;  /* 0x0000002404047981 */ /* 0x000f62000c1e1d00 */
[----:B------:R-:W-:Y:S01]  /*7a80*/  IADD3 R19, R19, -R10, RZ ;  /* 0x8000000a13137210 */ /* 0x000fe20007ffe0ff */
[----:B------:R-:W-:Y:S04]  /*7a90*/  BSSY B1, `(.L_x_770) ;  /* 0x000001a000017945 */ /* 0x000fe80003800000 */
[----:B------:R-:W-:-:S06]  /*7aa0*/  IMAD R16, R19, 0x2, R16 ;  /* 0x0000000213107824 */ /* 0x000fcc00078e0210 */
[----:B------:R-:W1:Y:S02]  /*7ab0*/  LDS.U16 R16, [R16] ;  /* 0x0000000010107984 */ /* 0x000e640000000400 */
[----:B-1----:R-:W-:Y:S01]  /*7ac0*/  HADD2.F32 R10, -RZ, R16.H0_H0 ;  /* 0x20000010ff0a7230 */ /* 0x002fe20000004100 */
[----:B------:R-:W-:Y:S06]  /*7ad0*/  @P2 BRA `(.L_x_771) ;  /* 0x0000000000542947 */ /* 0x000fec0003800000 */
[----:B------:R-:W-:-:S13]  /*7ae0*/  ISETP.NE.AND P3, PT, R117, RZ, PT ;  /* 0x000000ff7500720c */ /* 0x000fda0003f65270 */
[----:B------:R-:W1:Y:S08]  /*7af0*/  @P3 LDC R14, c[0x0][0x288] ;  /* 0x0000a200ff0e3b82 */ /* 0x000e700000000800 */
[----:B------:R-:W2:Y:S01]  /*7b00*/  @P3 LDC.64 R12, c[0x0][0x2e8] ;  /* 0x0000ba00ff0c3b82 */ /* 0x000ea20000000a00 */
[----:B-1----:R-:W-:-:S04]  /*7b10*/  @P3 IMAD R27, R24, R14, R27 ;  /* 0x0000000e181b3224 */ /* 0x002fc800078e021b */
[----:B------:R-:W-:-:S04]  /*7b20*/  @P3 IMAD R15, R27, 0x60, R2 ;  /* 0x000000601b0f3824 */ /* 0x000fc800078e0202 */
[----:B--2---:R-:W-:-:S05]  /*7b30*/  @P3 IMAD.WIDE R14, R15, 0x2, R12 ;  /* 0x000000020f0e3825 */ /* 0x004fca00078e020c */
        /* <DEDUP_REMOVED lines=15> */
.L_x_771:
[----:B------:R-:W-:Y:S05]  /*7c30*/  BSYNC B1 ;  /* 0x0000000000017941 */ /* 0x000fea0003800000 */
.L_x_770:
        /* <DEDUP_REMOVED lines=16> */
.L_x_769:
[----:B------:R-:W-:Y:S05]  /*7d40*/  BSYNC B0 ;  /* 0x0000000000007941 */ /* 0x000fea0003800000 */
.L_x_768:
        /* <DEDUP_REMOVED lines=16> */
[----:B------:R-:W-:Y:S02]  /*7e50*/  F2FP.F16.F32.PACK_AB R6, R48, R9 ;  /* 0x000000093006723e */ /* 0x000fe400000000ff */
[----:B------:R-:W-:-:S05]  /*7e60*/  F2FP.F16.F32.PACK_AB R7, R0, R11 ;  /* 0x0000000b0007723e */ /* 0x000fca00000000ff */
[----:B------:R1:W-:Y:S02]  /*7e70*/  STS.128 [R37+-0x300], R4 ;  /* 0xfffd000425007388 */ /* 0x0003e40000000c00 */
.L_x_773:
        /* <DEDUP_REMOVED lines=21> */
.L_x_775:
[----:B------:R-:W-:Y:S05]  /*7fd0*/  BSYNC B0 ;  /* 0x0000000000007941 */ /* 0x000fea0003800000 */
.L_x_774:
        /* <DEDUP_REMOVED lines=8> */
.L_x_777:
[----:B------:R-:W-:Y:S05]  /*8060*/  BSYNC B0 ;  /* 0x0000000000007941 */ /* 0x000fea0003800000 */
.L_x_776:
[----:B------:R-:W-:Y:S06]  /*8070*/  BAR.SYNC.DEFER_BLOCKING 0x0 ;  /* 0x0000000000007b1d */ /* 0x000fec0000010000 */
[----:B------:R-:W-:Y:S04]  /*8080*/  BSSY B0, `(.L_x_778) ;  /* 0x0000013000007945 */ /* 0x000fe80003800000 */
[----:B------:R-:W-:Y:S05]  /*8090*/  @P6 BRA `(.L_x_779) ;  /* 0x0000000000446947 */ /* 0x000fea0003800000 */
[----:B-12---:R-:W1:Y:S02]  /*80a0*/  LDS.128 R4, [R37] ;  /* 0x0000000025047984 */ /* 0x006e640000000c00 */
        /* <DEDUP_REMOVED lines=16> */
.L_x_779:
[----:B------:R-:W-:Y:S05]  /*81b0*/  BSYNC B0 ;  /* 0x0000000000007941 */ /* 0x000fea0003800000 */
.L_x_778:
        /* <DEDUP_REMOVED lines=8> */
.L_x_781:
[----:B------:R-:W-:Y:S05]  /*8240*/  BSYNC B0 ;  /* 0x0000000000007941 */ /* 0x000fea0003800000 */
.L_x_780:
[----:B------:R-:W-:Y:S06]  /*8250*/  BAR.SYNC.DEFER_BLOCKING 0x0 ;  /* 0x0000000000007b1d */ /* 0x000fec0000010000 */
[----:B------:R-:W-:Y:S04]  /*8260*/  BSSY B0, `(.L_x_782) ;  /* 0x0000013000007945 */ /* 0x000fe80003800000 */
[----:B------:R-:W-:Y:S05]  /*8270*/  @P5 BRA `(.L_x_783) ;  /* 0x0000000000445947 */ /* 0x000fea0003800000 */
[----:B-123--:R-:W1:Y:S02]  /*8280*/  LDS.128 R36, [R37] ;  /* 0x0000000025247984 */ /* 0x00ee640000000c00 */
[----:B-1----:R-:W-:Y:S02]  /*8290*/  HADD2.F32 R10, -RZ, R39.H0_H0 ;  /* 0x20000027ff0a7230 */ /* 0x002fe40000004100 */
[--C-:B------:R-:W-:Y:S02]  /*82a0*/  HADD2.F32 R4, -RZ, R36.reuse.H0_H0 ;  /* 0x20000024ff047230 */ /* 0x100fe40000004100 */
[----:B------:R-:W-:Y:S02]  /*82b0*/  HADD2.F32 R5, -RZ, R36.H1_H1 ;  /* 0x30000024ff057230 */ /* 0x000fe40000004100 */
[----:B------:R-:W-:Y:S01]  /*82c0*/  FADD.FTZ R11, R11, R10 ;  /* 0x0000000a0b0b7221 */ /* 0x000fe20000010000 */
[--C-:B------:R-:W-:Y:S02]  /*82d0*/  HADD2.F32 R6, -RZ, R37.reuse.H0_H0 ;  /* 0x20000025ff067230 */ /* 0x100fe40000004100 */
        /* <DEDUP_REMOVED lines=11> */
.L_x_783:
[----:B------:R-:W-:Y:S05]  /*8390*/  BSYNC B0 ;  /* 0x0000000000007941 */ /* 0x000fea0003800000 */
.L_x_782:
[----:B------:R-:W-:Y:S06]  /*83a0*/  BAR.SYNC.DEFER_BLOCKING 0x0 ;  /* 0x0000000000007b1d */ /* 0x000fec0000010000 */
.L_x_772:
[----:B------:R-:W-:-:S04]  /*83b0*/  IADD3 R22, R22, 0xf, RZ ;  /* 0x0000000f16167810 */ /* 0x000fc80007ffe0ff */
[----:B------:R-:W-:-:S13]  /*83c0*/  ISETP.GT.U32.OR P1, PT, R22, 0x1e, P1 ;  /* 0x0000001e1600780c */ /* 0x000fda0000f24470 */
[----:B------:R-:W-:Y:S05]  /*83d0*/  @P1 EXIT ;  /* 0x000000000000194d */ /* 0x000fea0003800000 */
[----:B-123--:R-:W1:Y:S02]  /*83e0*/  LDC R4, c[0x0][0x308] ;  /* 0x0000c200ff047b82 */ /* 0x00ee640000000800 */
[----:B-1----:R-:W-:-:S13]  /*83f0*/  ISETP.NE.AND P0, PT, R4, 0x2, PT ;  /* 0x000000020400780c */ /* 0x002fda0003f05270 */
[----:B------:R-:W-:Y:S05]  /*8400*/  @!P0 BRA `(.L_x_784) ;  /* 0x0000000000308947 */ /* 0x000fea0003800000 */
[----:B------:R-:W1:Y:S01]  /*8410*/  LDC.64 R4, c[0x0][0x210] ;  /* 0x00008400ff047b82 */ /* 0x000e620000000a00 */
        /* <DEDUP_REMOVED lines=11> */
.L_x_784:
[----:B------:R-:W1:Y:S01]  /*84d0*/  LDC.64 R4, c[0x0][0x300] ;  /* 0x0000c000ff047b82 */ /* 0x000e620000000a00 */
[----:B------:R-:W-:Y:S01]  /*84e0*/  IMAD R25, R25, 0x60, R2 ;  /* 0x0000006019197824 */ /* 0x000fe200078e0202 */
[----:B------:R-:W-:Y:S01]  /*84f0*/  ULDC.64 UR4, c[0x0][0x210] ;  /* 0x0000840000047ab9 */ /* 0x000fe20000000a00 */
[----:B-1----:R-:W2:Y:S02]  /*8500*/  LDG.E R4, desc[UR36][R4.64] ;  /* 0x0000002404047981 */ /* 0x002ea4000c1e1900 */
[C---:B--2---:R-:W-:Y:S01]  /*8510*/  FMUL.FTZ R3, R4.reuse, R3 ;  /* 0x0000000304037220 */ /* 0x044fe20000410000 */
        /* <DEDUP_REMOVED lines=8> */
[----:B------:R-:W2:Y:S01]  /*85a0*/  F2I.S8.NTZ R44, R44 ;  /* 0x0000002c002c7305 */ /* 0x000ea20000202100 */
[----:B-1----:R-:W-:-:S07]  /*85b0*/  PRMT R5, R3, 0x8880, RZ ;  /* 0x0000888003057816 */ /* 0x002fce00000000ff */
[----:B------:R-:W1:Y:S01]  /*85c0*/  F2I.S8.NTZ R46, R46 ;  /* 0x0000002e002e7305 */ /* 0x000e620000202100 */
[----:B------:R-:W-:Y:S02]  /*85d0*/  PRMT R4, R5, 0x7710, RZ ;  /* 0x0000771005047816 */ /* 0x000fe400000000ff */
[----:B--2---:R-:W-:-:S05]  /*85e0*/  PRMT R44, R44, 0x8880, RZ ;  /* 0x000088802c2c7816 */ /* 0x004fca00000000ff */
[----:B------:R-:W2:Y:S01]  /*85f0*/  F2I.S8.NTZ R9, R9 ;  /* 0x0000000900097305 */ /* 0x000ea20000202100 */
[----:B------:R-:W-:Y:S02]  /*8600*/  LOP3.LUT R8, R4, 0xff, RZ, 0xc0, !PT ;  /* 0x000000ff04087812 */ /* 0x000fe400078ec0ff */
[----:B------:R-:W-:Y:S02]  /*8610*/  PRMT R3, R44, 0x7710, RZ ;  /* 0x000077102c037816 */ /* 0x000fe400000000ff */
[----:B------:R-:W-:Y:S02]  /*8620*/  SHF.L.U64.HI R4, R8, 0x10, RZ ;  /* 0x0000001008047819 */ /* 0x000fe400000102ff */
[----:B-1----:R-:W-:Y:S01]  /*8630*/  PRMT R6, R46, 0x8880, RZ ;  /* 0x000088802e067816 */ /* 0x002fe200000000ff */
[----:B------:R-:W1:Y:S01]  /*8640*/  F2I.S8.NTZ R43, R43 ;  /* 0x0000002b002b7305 */ /* 0x000e620000202100 */
[----:B------:R-:W-:Y:S02]  /*8650*/  LOP3.LUT R13, R3, 0xff, RZ, 0xc0, !PT ;  /* 0x000000ff030d7812 */ /* 0x000fe400078ec0ff */
[----:B------:R-:W-:-:S04]  /*8660*/  PRMT R5, R6, 0x7710, RZ ;  /* 0x0000771006057816 */ /* 0x000fc800000000ff */
[----:B------:R-:W-:Y:S01]  /*8670*/  LOP3.LUT R7, R5, 0xff, RZ, 0xc0, !PT ;  /* 0x000000ff05077812 */ /* 0x000fe200078ec0ff */
[----:B------:R-:W3:Y:S01]  /*8680*/  F2I.S8.NTZ R48, R48 ;  /* 0x0000003000307305 */ /* 0x000ee20000202100 */
[----:B--2---:R-:W-:Y:S02]  /*8690*/  PRMT R3, R9, 0x8880, RZ ;  /* 0x0000888009037816 */ /* 0x004fe400000000ff */
[----:B------:R-:W-:Y:S02]  /*86a0*/  SHF.L.U64.HI R9, R13, 0x8, RZ ;  /* 0x000000080d097819 */ /* 0x000fe400000102ff */
[----:B------:R-:W-:Y:S02]  /*86b0*/  SHF.L.U64.HI R5, R7, 0x18, RZ ;  /* 0x0000001807057819 */ /* 0x000fe400000102ff */
[----:B-1----:R-:W-:Y:S01]  /*86c0*/  PRMT R43, R43, 0x8880, RZ ;  /* 0x000088802b2b7816 */ /* 0x002fe200000000ff */
[----:B------:R-:W1:Y:S01]  /*86d0*/  F2I.S8.NTZ R11, R11 ;  /* 0x0000000b000b7305 */ /* 0x000e620000202100 */
[----:B------:R-:W-:-:S02]  /*86e0*/  PRMT R3, R3, 0x7710, RZ ;  /* 0x0000771003037816 */ /* 0x000fc400000000ff */
[----:B------:R-:W-:Y:S02]  /*86f0*/  LOP3.LUT R5, R5, R4, R9, 0xfe, !PT ;  /* 0x0000000405057212 */ /* 0x000fe400078efe09 */
[----:B------:R-:W-:Y:S02]  /*8700*/  LOP3.LUT R4, R3, 0xff, RZ, 0xc0, !PT ;  /* 0x000000ff03047812 */ /* 0x000fe400078ec0ff */
[----:B---3--:R-:W-:Y:S01]  /*8710*/  PRMT R48, R48, 0x8880, RZ ;  /* 0x0000888030307816 */ /* 0x008fe200000000ff */
[----:B------:R2:W3:Y:S01]  /*8720*/  F2I.S8.NTZ R6, R0 ;  /* 0x0000000000067305 */ /* 0x0004e20000202100 */
[----:B------:R-:W-:Y:S01]  /*8730*/  LOP3.LUT R4, R4, 0xffffff00, R5, 0xf8, !PT ;  /* 0xffffff0004047812 */ /* 0x000fe200078ef805 */
[----:B------:R-:W-:Y:S01]  /*8740*/  IMAD.U32 R5, R8, 0x10000, RZ ;  /* 0x0001000008057824 */ /* 0x000fe200078e00ff */
[----:B------:R-:W-:Y:S02]  /*8750*/  PRMT R3, R48, 0x7710, RZ ;  /* 0x0000771030037816 */ /* 0x000fe400000000ff */
[----:B-1----:R-:W-:-:S02]  /*8760*/  PRMT R11, R11, 0x8880, RZ ;  /* 0x000088800b0b7816 */ /* 0x002fc400000000ff */
[----:B--2---:R-:W-:Y:S02]  /*8770*/  PRMT R0, R43, 0x7710, RZ ;  /* 0x000077102b007816 */ /* 0x004fe400000000ff */
[----:B------:R-:W-:Y:S02]  /*8780*/  PRMT R3, R3, 0x7604, RZ ;  /* 0x0000760403037816 */ /* 0x000fe400000000ff */
[----:B------:R-:W-:Y:S02]  /*8790*/  PRMT R10, R0, 0x6540, R13 ;  /* 0x00006540000a7816 */ /* 0x000fe4000000000d */
[----:B------:R-:W-:Y:S02]  /*87a0*/  PRMT R0, R11, 0x7710, RZ ;  /* 0x000077100b007816 */ /* 0x000fe400000000ff */
[----:B------:R-:W-:Y:S02]  /*87b0*/  LOP3.LUT R3, R3, 0xffff00ff, R4, 0xf8, !PT ;  /* 0xffff00ff03037812 */ /* 0x000fe400078ef804 */
[----:B------:R-:W-:-:S02]  /*87c0*/  PRMT R0, R0, 0x7054, RZ ;  /* 0x0000705400007816 */ /* 0x000fc400000000ff */
        /* <DEDUP_REMOVED lines=10> */
.L_x_640:
[----:B0-2---:R-:W-:Y:S01]  /*8870*/  MOV R12, 0x10 ;  /* 0x00000010000c7802 */ /* 0x005fe20000000f00 */
[----:B------:R-:W-:Y:S01]  /*8880*/  IMAD.MOV.U32 R11, RZ, RZ, 0x1f ;  /* 0x0000001fff0b7424 */ /* 0x000fe200078e00ff */
[----:B------:R-:W-:-:S07]  /*8890*/  MOV R15, 0xffffffff ;  /* 0xffffffff000f7802 */ /* 0x000fce0000000f00 */
[----:B---3--:R-:W-:Y:S05]  /*88a0*/  WARPSYNC.COLLECTIVE R15, `(.L_x_785) ;  /* 0x000000000f087348 */ /* 0x008fea0003c00000 */
[----:B------:R0:W1:Y:S02]  /*88b0*/  SHFL.BFLY P6, R14, R13, R12, R11 ;  /* 0x0c00000c0d0e7389 */ /* 0x00006400000c000b */
[----:B01-3--:R-:W-:Y:S01]  /*88c0*/  ENDCOLLECTIVE ;  /* 0x000000000000791b */ /* 0x00bfe20003800000 */
.L_x_785:
[----:B------:R-:W-:Y:S01]  /*88d0*/  MOV R12, 0x8 ;  /* 0x00000008000c7802 */ /* 0x000fe20000000f00 */
[----:B------:R-:W-:-:S04]  /*88e0*/  FADD.FTZ R0, R13, R14 ;  /* 0x0000000e0d007221 */ /* 0x000fc80000010000 */
[----:B------:R-:W-:-:S07]  /*88f0*/  IMAD.MOV.U32 R13, RZ, RZ, R0 ;  /* 0x000000ffff0d7224 */ /* 0x000fce00078e0000 */
[----:B------:R-:W-:Y:S05]  /*8900*/  WARPSYNC.COLLECTIVE R15, `(.L_x_786) ;  /* 0x000000000f087348 */ /* 0x000fea0003c00000 */
[----:B------:R0:W1:Y:S02]  /*8910*/  SHFL.BFLY P6, R14, R13, R12, R11 ;  /* 0x0c00000c0d0e7389 */ /* 0x00006400000c000b */
[----:B01----:R-:W-:Y:S01]  /*8920*/  ENDCOLLECTIVE ;  /* 0x000000000000791b */ /* 0x003fe20003800000 */
.L_x_786:
[----:B------:R-:W-:Y:S01]  /*8930*/  MOV R12, 0x4 ;  /* 0x00000004000c7802 */ /* 0x000fe20000000f00 */
[----:B------:R-:W-:-:S04]  /*8940*/  FADD.FTZ R2, R0, R14 ;  /* 0x0000000e00027221 */ /* 0x000fc80000010000 */
[----:B------:R-:W-:-:S07]  /*8950*/  IMAD.MOV.U32 R13, RZ, RZ, R2 ;  /* 0x000000ffff0d7224 */ /* 0x000fce00078e0002 */
[----:B------:R-:W-:Y:S05]  /*8960*/  WARPSYNC.COLLECTIVE R15, `(.L_x_787) ;  /* 0x000000000f087348 */ /* 0x000fea0003c00000 */
[----:B------:R0:W1:Y:S02]  /*8970*/  SHFL.BFLY P6, R14, R13, R12, R11 ;  /* 0x0c00000c0d0e7389 */ /* 0x00006400000c000b */
[----:B01----:R-:W-:Y:S01]  /*8980*/  ENDCOLLECTIVE ;  /* 0x000000000000791b */ /* 0x003fe20003800000 */
.L_x_787:
[----:B------:R-:W-:Y:S01]  /*8990*/  MOV R12, 0x2 ;  /* 0x00000002000c7802 */ /* 0x000fe20000000f00 */
[----:B------:R-:W-:-:S04]  /*89a0*/  FADD.FTZ R3, R2, R14 ;  /* 0x0000000e02037221 */ /* 0x000fc80000010000 */
[----:B------:R-:W-:-:S07]  /*89b0*/  IMAD.MOV.U32 R13, RZ, RZ, R3 ;  /* 0x000000ffff0d7224 */ /* 0x000fce00078e0003 */
[----:B------:R-:W-:Y:S05]  /*89c0*/  WARPSYNC.COLLECTIVE R15, `(.L_x_788) ;  /* 0x000000000f087348 */ /* 0x000fea0003c00000 */
[----:B------:R0:W1:Y:S02]  /*89d0*/  SHFL.BFLY P6, R14, R13, R12, R11 ;  /* 0x0c00000c0d0e7389 */ /* 0x00006400000c000b */
[----:B01----:R-:W-:Y:S01]  /*89e0*/  ENDCOLLECTIVE ;  /* 0x000000000000791b */ /* 0x003fe20003800000 */
.L_x_788:
[----:B------:R-:W-:Y:S01]  /*89f0*/  MOV R12, 0x1 ;  /* 0x00000001000c7802 */ /* 0x000fe20000000f00 */
[----:B------:R-:W-:-:S04]  /*8a00*/  FADD.FTZ R4, R3, R14 ;  /* 0x0000000e03047221 */ /* 0x000fc80000010000 */
[----:B------:R-:W-:-:S07]  /*8a10*/  IMAD.MOV.U32 R13, RZ, RZ, R4 ;  /* 0x000000ffff0d7224 */ /* 0x000fce00078e0004 */
[----:B------:R-:W-:Y:S05]  /*8a20*/  WARPSYNC.COLLECTIVE R15, `(.L_x_789) ;  /* 0x000000000f087348 */ /* 0x000fea0003c00000 */
[----:B------:R0:W1:Y:S02]  /*8a30*/  SHFL.BFLY P6, R14, R13, R12, R11 ;  /* 0x0c00000c0d0e7389 */ /* 0x00006400000c000b */
[----:B01----:R-:W-:Y:S01]  /*8a40*/  ENDCOLLECTIVE ;  /* 0x000000000000791b */ /* 0x003fe20003800000 */
.L_x_789:
[----:B------:R-:W-:Y:S05]  /*8a50*/  BRA `(.L_x_790) ;  /* 0xffffff9400987947 */ /* 0x000fea000383ffff */
.L_x_709:
[----:B------:R-:W-:Y:S01]  /*8a60*/  BSSY B1, `(.L_x_791) ;  /* 0x0000007000017945 */ /* 0x000fe20003800000 */
[----:B------:R-:W-:Y:S01]  /*8a70*/  IMAD.MOV.U32 R12, RZ, RZ, 0x1 ;  /* 0x00000001ff0c7424 */ /* 0x000fe200078e00ff */
[----:B------:R-:W-:Y:S01]  /*8a80*/  MOV R11, 0x1f ;  /* 0x0000001f000b7802 */ /* 0x000fe20000000f00 */
[----:B------:R-:W-:-:S07]  /*8a90*/  IMAD.MOV.U32 R15, RZ, RZ, -0x1 ;  /* 0xffffffffff0f7424 */ /* 0x000fce00078e00ff */
[----:B-1234-:R-:W-:Y:S05]  /*8aa0*/  WARPSYNC.COLLECTIVE R15, `(.L_x_792) ;  /* 0x000000000f087348 */ /* 0x01efea0003c00000 */
[----:B------:R0:W0:Y:S02]  /*8ab0*/  SHFL.BFLY P6, R14, R13, R12, R11 ;  /* 0x0c00000c0d0e7389 */ /* 0x00002400000c000b */
[----:B01234-:R-:W-:Y:S01]  /*8ac0*/  ENDCOLLECTIVE ;  /* 0x000000000000791b */ /* 0x01ffe20003800000 */
.L_x_792:
[----:B------:R-:W-:Y:S05]  /*8ad0*/  BSYNC B1 ;  /* 0x0000000000017941 */ /* 0x000fea0003800000 */
.L_x_791:
[----:B------:R-:W-:Y:S05]  /*8ae0*/  BRA `(.L_x_793) ;  /* 0xffffffbc00ec7947 */ /* 0x000fea000383ffff */
.L_x_713:
[----:B0-2---:R-:W-:Y:S01]  /*8af0*/  HFMA2.MMA R11, -RZ, RZ, 0, 1.847743988037109375e-06 ;  /* 0x0000001fff0b7435 */ /* 0x005fe200000001ff */
[----:B------:R-:W-:Y:S01]  /*8b00*/  BSSY B0, `(.L_x_794) ;  /* 0x0000007000007945 */ /* 0x000fe20003800000 */
[----:B------:R-:W-:Y:S01]  /*8b10*/  MOV R13, R0 ;  /* 0x00000000000d7202 */ /* 0x000fe20000000f00 */
[----:B------:R-:W-:Y:S02]  /*8b20*/  IMAD.MOV.U32 R12, RZ, RZ, 0x10 ;  /* 0x00000010ff0c7424 */ /* 0x000fe400078e00ff */
[----:B------:R-:W-:-:S07]  /*8b30*/  IMAD.MOV.U32 R15, RZ, RZ, -0x1 ;  /* 0xffffffffff0f7424 */ /* 0x000fce00078e00ff */
[----:B-1-34-:R-:W-:Y:S05]  /*8b40*/  WARPSYNC.COLLECTIVE R15, `(.L_x_795) ;  /* 0x000000000f087348 */ /* 0x01afea0003c00000 */
[----:B------:R0:W2:Y:S02]  /*8b50*/  SHFL.BFLY P6, R14, R13, R12, R11 ;  /* 0x0c00000c0d0e7389 */ /* 0x0000a400000c000b */
[----:B01234-:R-:W-:Y:S01]  /*8b60*/  ENDCOLLECTIVE ;  /* 0x000000000000791b */ /* 0x01ffe20003800000 */
.L_x_795:
[----:B------:R-:W-:Y:S05]  /*8b70*/  BSYNC B0 ;  /* 0x0000000000007941 */ /* 0x000fea0003800000 */
.L_x_794:
[----:B------:R-:W-:Y:S01]  /*8b80*/  FMNMX.FTZ R13, R14, R0, !PT ;  /* 0x000000000e0d7209 */ /* 0x000fe20007810000 */
[----:B------:R-:W-:Y:S01]  /*8b90*/  IMAD.MOV.U32 R11, RZ, RZ, 0x1f ;  /* 0x0000001fff0b7424 */ /* 0x000fe200078e00ff */
[----:B------:R-:W-:Y:S02]  /*8ba0*/  MOV R12, 0x8 ;  /* 0x00000008000c7802 */ /* 0x000fe40000000f00 */
[----:B------:R-:W-:-:S07]  /*8bb0*/  MOV R15, 0xffffffff ;  /* 0xffffffff000f7802 */ /* 0x000fce0000000f00 */
[----:B------:R-:W-:Y:S05]  /*8bc0*/  WARPSYNC.COLLECTIVE R15, `(.L_x_796) ;  /* 0x000000000f087348 */ /* 0x000fea0003c00000 */
[----:B------:R0:W1:Y:S02]  /*8bd0*/  SHFL.BFLY P6, R14, R13, R12, R11 ;  /* 0x0c00000c0d0e7389 */ /* 0x00006400000c000b */
[----:B01----:R-:W-:Y:S01]  /*8be0*/  ENDCOLLECTIVE ;  /* 0x000000000000791b */ /* 0x003fe20003800000 */
.L_x_796:
[----:B------:R-:W-:Y:S01]  /*8bf0*/  HFMA2.MMA R12, -RZ, RZ, 0, 2.384185791015625e-07 ;  /* 0x00000004ff0c7435 */ /* 0x000fe200000001ff */
[----:B------:R-:W-:-:S05]  /*8c00*/  FMNMX.FTZ R2, R13, R14, !PT ;  /* 0x0000000e0d027209 */ /* 0x000fca0007810000 */
[----:B------:R-:W-:-:S07]  /*8c10*/  IMAD.MOV.U32 R13, RZ, RZ, R2 ;  /* 0x000000ffff0d7224 */ /* 0x000fce00078e0002 */
[----:B------:R-:W-:Y:S05]  /*8c20*/  WARPSYNC.COLLECTIVE R15, `(.L_x_797) ;  /* 0x000000000f087348 */ /* 0x000fea0003c00000 */
[----:B------:R0:W1:Y:S02]  /*8c30*/  SHFL.BFLY P6, R14, R13, R12, R11 ;  /* 0x0c00000c0d0e7389 */ /* 0x00006400000c000b */
[----:B01----:R-:W-:Y:S01]  /*8c40*/  ENDCOLLECTIVE ;  /* 0x000000000000791b */ /* 0x003fe20003800000 */
.L_x_797:
[----:B------:R-:W-:Y:S02]  /*8c50*/  MOV R12, 0x2 ;  /* 0x00000002000c7802 */ /* 0x000fe40000000f00 */
[----:B------:R-:W-:-:S05]  /*8c60*/  FMNMX.FTZ R3, R2, R14, !PT ;  /* 0x0000000e02037209 */ /* 0x000fca0007810000 */
[----:B------:R-:W-:-:S07]  /*8c70*/  IMAD.MOV.U32 R13, RZ, RZ, R3 ;  /* 0x000000ffff0d7224 */ /* 0x000fce00078e0003 */
[----:B------:R-:W-:Y:S05]  /*8c80*/  WARPSYNC.COLLECTIVE R15, `(.L_x_798) ;  /* 0x000000000f087348 */ /* 0x000fea0003c00000 */
[----:B------:R0:W1:Y:S02]  /*8c90*/  SHFL.BFLY P6, R14, R13, R12, R11 ;  /* 0x0c00000c0d0e7389 */ /* 0x00006400000c000b */
[----:B01----:R-:W-:Y:S01]  /*8ca0*/  ENDCOLLECTIVE ;  /* 0x000000000000791b */ /* 0x003fe20003800000 */
.L_x_798:
[----:B------:R-:W-:Y:S05]  /*8cb0*/  BRA `(.L_x_799) ;  /* 0xffffffc000347947 */ /* 0x000fea000383ffff */
.L_x_800:
        /* <DEDUP_REMOVED lines=12> */
.L_x_3323:


//--------------------- .text._ZN4mmha33masked_multihead_attention_kernelItLi96ELi128ELi4ELi16ELi64ELb1ELb0EEEv26Multihead_attention_paramsIT_XT5_EE --------------------------
	.section	.text._ZN4mmha33masked_multihead_attention_kernelItLi96ELi128ELi4ELi16ELi64ELb1ELb0EEEv26Multihead_attention_paramsIT_XT5_EE,"ax",@progbits
	.align	128
        .global         _ZN4mmha33masked_multihead_attention_kernelItLi96ELi128ELi4ELi16ELi64ELb1ELb0EEEv26Multihead_attention_paramsIT_XT5_EE
        .type           _ZN4mmha33masked_multihead_attention_kernelItLi96ELi128ELi4ELi16ELi64ELb1ELb0EEEv26Multihead_attention_paramsIT_XT5_EE,@function
        .size           _ZN4mmha33masked_multihead_attention_kernelItLi96ELi128ELi4ELi16ELi64ELb1ELb0EEEv26Multihead_attention_paramsIT_XT5_EE,(.L_x_3324 - _ZN4mmha33masked_multihead_attention_kernelItLi96ELi128ELi4ELi16ELi64ELb1ELb0EEEv26Multihead_attention_paramsIT_XT5_EE)
        .other          _ZN4mmha33masked_multihead_attention_kernelItLi96ELi128ELi4ELi16ELi64ELb1ELb0EEEv26Multihead_attention_paramsIT_XT5_EE,@"STO_CUDA_ENTRY STV_DEFAULT"
_ZN4mmha33masked_multihead_attention_kernelItLi96ELi128ELi4ELi16ELi64ELb1ELb0EEEv26Multihead_attention_paramsIT_XT5_EE:
.text._ZN4mmha33masked_multihead_attention_kernelItLi96ELi128ELi4ELi16ELi64ELb1ELb0EEEv26Multihead_attention_paramsIT_XT5_EE:
        /* <DEDUP_REMOVED lines=18> */
.L_x_801:
        /* <DEDUP_REMOVED lines=86> */
.L_x_803:
[----:B------:R-:W-:Y:S05]  /*0680*/  BSYNC B0 ;  /* 0x0000000000007941 */ /* 0x000fea0003800000 */
.L_x_802:
        /* <DEDUP_REMOVED lines=72> */
.L_x_805:
[----:B------:R-:W-:Y:S05]  /*0b10*/  BSYNC B0 ;  /* 0x0000000000007941 */ /* 0x000fea0003800000 */
.L_x_804:
        /* <DEDUP_REMOVED lines=66> */
.L_x_808:
        /* <DEDUP_REMOVED lines=9> */
.L_x_809:
        /* <DEDUP_REMOVED lines=61> */
.L_x_813:
        /* <DEDUP_REMOVED lines=62> */
.L_x_816:
[----:B------:R-:W-:Y:S05]  /*1780*/  BSYNC B2 ;  /* 0x0000000000027941 */ /* 0x000fea0003800000 */
.L_x_815:
[C-C-:B------:R-:W-:Y:S02]  /*1790*/  PRMT R6, R26.reuse, 0x5410, R27.reuse ;  /* 0x000054101a067816 */ /* 0x140fe4000000001b */
[----:B------:R-:W-:-:S03]  /*17a0*/  PRMT R7, R26, 0x7632, R27 ;  /* 0x000076321a077816 */ /* 0x000fc6000000001b */
[----:B------:R0:W-:Y:S04]  /*17b0*/  STS [R21], R6 ;  /* 0x0000000615007388 */ /* 0x0001e80000000800 */
[----:B------:R0:W-:Y:S02]  /*17c0*/  STS [R20], R7 ;  /* 0x0000000714007388 */ /* 0x0001e40000000800 */
.L_x_814:
[----:B------:R-:W-:Y:S05]  /*17d0*/  BSYNC B1 ;  /* 0x0000000000017941 */ /* 0x000fea0003800000 */
.L_x_812:
[C-C-:B0-----:R-:W-:Y:S02]  /*17e0*/  PRMT R7, R32.reuse, 0x5410, R33.reuse ;  /* 0x0000541020077816 */ /* 0x141fe40000000021 */
[----:B------:R-:W-:-:S03]  /*17f0*/  PRMT R6, R32, 0x7632, R33 ;  /* 0x0000763220067816 */ /* 0x000fc60000000021 */
[----:B------:R1:W-:Y:S04]  /*1800*/  STS [R4], R7 ;  /* 0x0000000704007388 */ /* 0x0003e80000000800 */
[----:B------:R1:W-:Y:S02]  /*1810*/  STS [R5], R6 ;  /* 0x0000000605007388 */ /* 0x0003e40000000800 */
.L_x_811:
[----:B------:R-:W-:Y:S05]  /*1820*/  BSYNC B0 ;  /* 0x0000000000007941 */ /* 0x000fea0003800000 */
.L_x_810:
[----:B------:R-:W-:Y:S06]  /*1830*/  BAR.SYNC.DEFER_BLOCKING 0x0 ;  /* 0x0000000000007b1d */ /* 0x000fec0000010000 */
[----:B------:R-:W-:Y:S04]  /*1840*/  BSSY B0, `(.L_x_817) ;  /* 0x0000005000007945 */ /* 0x000fe80003800000 */
[----:B------:R-:W-:Y:S05]  /*1850*/  @!P6 BRA `(.L_x_818) ;  /* 0x00000000000ce947 */ /* 0x000fea0003800000 */
[----:B------:R-:W-:Y:S01]  /*1860*/  ISETP.NE.AND P0, PT, R25, RZ, PT ;  /* 0x000000ff1900720c */ /* 0x000fe20003f05270 */
[----:B0-----:R2:W3:-:S12]  /*1870*/  LDS.64 R32, [R0] ;  /* 0x0000000000207984 */ /* 0x0014d80000000a00 */
[----:B------:R2:W4:Y:S02]  /*1880*/  @!P0 LDS.64 R26, [R3] ;  /* 0x00000000031a8984 */ /* 0x0005240000000a00 */
.L_x_818:
[----:B------:R-:W-:Y:S05]  /*1890*/  BSYNC B0 ;  /* 0x0000000000007941 */ /* 0x000fea0003800000 */
.L_x_817:
[----:B------:R-:W-:Y:S06]  /*18a0*/  BAR.SYNC.DEFER_BLOCKING 0x0 ;  /* 0x0000000000007b1d */ /* 0x000fec0000010000 */
[----:B------:R-:W-:Y:S05]  /*18b0*/  BRA `(.L_x_807) ;  /* 0x0000000400707947 */ /* 0x000fea0003800000 */
.L_x_806:
        /* <DEDUP_REMOVED lines=41> */
.L_x_819:
        /* <DEDUP_REMOVED lines=50> */
.L_x_820:
[----:B------:R-:W-:Y:S05]  /*1e70*/  BSYNC B0 ;  /* 0x0000000000007941 */ /* 0x000fea0003800000 */
.L_x_807:
        /* <DEDUP_REMOVED lines=39> */
.L_x_969:
[----:B-1----:R-:W-:-:S07]  /*20f0*/  FADD.FTZ R14, R5, R14 ;  /* 0x0000000e050e7221 */ /* 0x002fce0000010000 */
.L_x_822:
[----:B------:R-:W-:Y:S05]  /*2100*/  BSYNC B0 ;  /* 0x0000000000007941 */ /* 0x000fea0003800000 */
.L_x_821:
        /* <DEDUP_REMOVED lines=23> */
.L_x_824:
        /* <DEDUP_REMOVED lines=19> */
[----:B------:R-:W-:Y:S01]  /*23b0*/  ISETP.GE.AND P0, PT, R38, R4, PT ;  /* 0x000000042600720c */ /* 0x000fe20003f06270 */
[----:B------:R-:W-:Y:S01]  /*23c0*/  UISETP.NE.AND UP0, UPT, UR5, URZ, UPT ;  /* 0x0000003f0500728c */ /* 0x000fe2000bf05270 */
        /* <DEDUP_REMOVED lines=37> */
.L_x_825:
[----:B------:R-:W-:Y:S01]  /*2620*/  ULDC UR4, c[0x0][0x280] ;  /* 0x0000a00000047ab9 */ /* 0x000fe20000000800 */
[----:B------:R-:W-:Y:S01]  /*2630*/  ULDC UR5, c[0x0][0x29c] ;  /* 0x0000a70000057ab9 */ /* 0x000fe20000000800 */
[----:B---3--:R-:W-:Y:S01]  /*2640*/  IMAD R33, R34, UR4, R17 ;  /* 0x0000000422217c24 */ /* 0x008fe2000f8e0211 */
[----:B------:R-:W-:Y:S01]  /*2650*/  ULDC UR10, c[0x0][0x2a0] ;  /* 0x0000a800000a7ab9 */ /* 0x000fe20000000800 */
[----:B------:R-:W-:Y:S01]  /*2660*/  ULDC.64 UR8, c[0x0][0x248] ;  /* 0x0000920000087ab9 */ /* 0x000fe20000000a00 */
[----:B------:R-:W-:Y:S01]  /*2670*/  ULDC.64 UR6, c[0x0][0x2b0] ;  /* 0x0000ac0000067ab9 */ /* 0x000fe20000000a00 */
[----:B------:R-:W-:Y:S01]  /*2680*/  ULDC.64 UR12, c[0x0][0x2c8] ;  /* 0x0000b200000c7ab9 */ /* 0x000fe20000000a00 */
[----:B------:R-:W-:Y:S01]  /*2690*/  BSSY B0, `(.L_x_826) ;  /* 0x0000234000007945 */ /* 0x000fe20003800000 */
[----:B------:R-:W-:Y:S02]  /*26a0*/  IMAD.SHL.U32 R14, R11, 0x2, RZ ;  /* 0x000000020b0e7824 */ /* 0x000fe400078e00ff */
        /* <DEDUP_REMOVED lines=25> */
.L_x_895:
[----:B-1----:R-:W1:Y:S01]  /*2840*/  LDC R11, c[0x0][0x284] ;  /* 0x0000a100ff0b7b82 */ /* 0x002e620000000800 */
[----:B------:R-:W-:-:S04]  /*2850*/  ISETP.NE.U32.AND P0, PT, RZ, UR6, PT ;  /* 0x00000006ff007c0c */ /* 0x000fc8000bf05070 */
[----:B------:R-:W-:-:S13]  /*2860*/  ISETP.NE.AND.EX P0, PT, RZ, UR7, PT, P0 ;  /* 0x00000007ff007c0c */ /* 0x000fda000bf05300 */
[----:B------:R-:W-:Y:S01]  /*2870*/  @P0 SHF.R.S32.HI R14, RZ, 0x1f, R38 ;  /* 0x0000001fff0e0819 */ /* 0x000fe20000011426 */
[----:B01----:R-:W-:-:S05]  /*2880*/  @P0 IMAD R13, R2, R11, RZ ;  /* 0x0000000b020d0224 */ /* 0x003fca00078e02ff */
        /* <DEDUP_REMOVED lines=16> */
[----:B------:R-:W-:-:S03]  /*2990*/  ISETP.GE.AND P1, PT, R38, UR41, PT ;  /* 0x0000002926007c0c */ /* 0x000fc6000bf26270 */
[----:B-1----:R-:W-:-:S05]  /*29a0*/  IMAD.MOV.U32 R12, RZ, RZ, R15 ;  /* 0x000000ffff0c7224 */ /* 0x002fca00078e000f */
[----:B------:R-:W-:Y:S02]  /*29b0*/  @!P3 IADD3 R12, -R12, RZ, RZ ;  /* 0x000000ff0c0cb210 */ /* 0x000fe40007ffe1ff */
[----:B------:R-:W-:Y:S02]  /*29c0*/  @!P4 LOP3.LUT R12, RZ, R11, RZ, 0x33, !PT ;  /* 0x0000000bff0cc212 */ /* 0x000fe400078e33ff */
[----:B--2---:R-:W-:Y:S01]  /*29d0*/  ISETP.NE.AND P0, PT, R13, RZ, P0 ;  /* 0x000000ff0d00720c */ /* 0x004fe20000705270 */
[----:B------:R-:W-:-:S12]  /*29e0*/  @P1 BRA `(.L_x_829) ;  /* 0x0000000000601947 */ /* 0x000fd80003800000 */
[----:B------:R-:W-:Y:S01]  /*29f0*/  IMAD.SHL.U32 R80, R12, 0x8, RZ ;  /* 0x000000080c507824 */ /* 0x000fe200078e00ff */
[----:B------:R-:W-:Y:S01]  /*2a00*/  BSSY B2, `(.L_x_830) ;  /* 0x0000009000027945 */ /* 0x000fe20003800000 */
[----:B------:R-:W-:-:S03]  /*2a10*/  IMAD.MOV.U32 R44, RZ, RZ, RZ ;  /* 0x000000ffff2c7224 */ /* 0x000fc600078e00ff */
[----:B------:R-:W-:-:S13]  /*2a20*/  ISETP.GE.AND P3, PT, R80, R39, PT ;  /* 0x000000275000720c */ /* 0x000fda0003f66270 */
[----:B------:R-:W-:Y:S05]  /*2a30*/  @P3 BRA `(.L_x_831) ;  /* 0x0000000000143947 */ /* 0x000fea0003800000 */
[----:B------:R-:W-:-:S04]  /*2a40*/  IADD3 R13, P2, R37, R80, RZ ;  /* 0x00000050250d7210 */ /* 0x000fc80007f5e0ff */
[----:B------:R-:W-:Y:S02]  /*2a50*/  LEA.HI.X.SX32 R44, R80, R41, 0x1, P2 ;  /* 0x00000029502c7211 */ /* 0x000fe400010f0eff */
[----:B------:R-:W-:-:S04]  /*2a60*/  LEA R14, P2, R13, UR8, 0x1 ;  /* 0x000000080d0e7c11 */ /* 0x000fc8000f8408ff */
[----:B------:R-:W-:-:S05]  /*2a70*/  LEA.HI.X R15, R13, UR9, R44, 0x1, P2 ;  /* 0x000000090d0f7c11 */ /* 0x000fca00090f0c2c */
[----:B------:R1:W5:Y:S04]  /*2a80*/  LDG.E R44, desc[UR36][R14.64] ;  /* 0x000000240e2c7981 */ /* 0x000368000c1e1900 */
.L_x_831:
[----:B------:R-:W-:Y:S05]  /*2a90*/  BSYNC B2 ;  /* 0x0000000000027941 */ /* 0x000fea0003800000 */
.L_x_830:
[----:B------:R-:W-:-:S06]  /*2aa0*/  UISETP.NE.AND UP0, UPT, UR5, URZ, UPT ;  /* 0x0000003f0500728c */ /* 0x000fcc000bf05270 */
[----:B------:R-:W-:-:S13]  /*2ab0*/  PLOP3.LUT P2, PT, PT, PT, UP0, 0x80, 0x0 ;  /* 0x000000000000781c */ /* 0x000fda0003f4f008 */
[----:B------:R-:W-:Y:S05]  /*2ac0*/  @P2 BRA `(.L_x_829) ;  /* 0x0000000000282947 */ /* 0x000fea0003800000 */
[----:B------:R-:W-:Y:S01]  /*2ad0*/  ISETP.NE.AND P5, PT, R24, RZ, PT ;  /* 0x000000ff1800720c */ /* 0x000fe20003fa5270 */
[----:B-1----:R-:W1:-:S12]  /*2ae0*/  @!P3 LDC.64 R14, c[0x0][0x248] ;  /* 0x00009200ff0ebb82 */ /* 0x002e580000000a00 */
[----:B------:R-:W2:Y:S01]  /*2af0*/  @P5 LDG.E R13, desc[UR36][R76.64] ;  /* 0x000000244c0d5981 */ /* 0x000ea2000c1e1900 */
[----:B-----5:R-:W-:Y:S01]  /*2b00*/  HFMA2.MMA R44, R44, 1, 1, R5 ;  /* 0x3c003c002c2c7835 */ /* 0x020fe20000000005 */
[----:B------:R-:W-:-:S04]  /*2b10*/  @!P3 IADD3 R78, P4, R36, R80, RZ ;  /* 0x00000050244eb210 */ /* 0x000fc80007f9e0ff */
[----:B------:R-:W-:Y:S02]  /*2b20*/  @!P3 LEA.HI.X.SX32 R79, R80, R40, 0x1, P4 ;  /* 0x00000028504fb211 */ /* 0x000fe400020f0eff */
[----:B-1----:R-:W-:-:S04]  /*2b30*/  @!P3 LEA R14, P4, R78, R14, 0x1 ;  /* 0x0000000e4e0eb211 */ /* 0x002fc800078808ff */
[----:B------:R-:W-:Y:S01]  /*2b40*/  @!P3 LEA.HI.X R15, R78, R15, R79, 0x1, P4 ;  /* 0x0000000f4e0fb211 */ /* 0x000fe200020f0c4f */
[----:B--2---:R-:W-:-:S05]  /*2b50*/  @P5 HMUL2 R44, R44, R13 ;  /* 0x0000000d2c2c5232 */ /* 0x004fca0000000000 */
[----:B------:R2:W-:Y:S03]  /*2b60*/  @!P3 STG.E desc[UR36][R14.64], R44 ;  /* 0x0000002c0e00b986 */ /* 0x0005e6000c101924 */
.L_x_829:
[----:B------:R-:W-:Y:S05]  /*2b70*/  BSYNC B1 ;  /* 0x0000000000017941 */ /* 0x000fea0003800000 */
.L_x_828:
        /* <DEDUP_REMOVED lines=10> */
[----:B------:R-:W-:-:S04]  /*2c20*/  IADD3 R13, P2, R37, R82, RZ ;  /* 0x00000052250d7210 */ /* 0x000fc80007f5e0ff */
[----:B------:R-:W-:Y:S02]  /*2c30*/  LEA.HI.X.SX32 R80, R82, R41, 0x1, P2 ;  /* 0x0000002952507211 */ /* 0x000fe400010f0eff */
[----:B-12---:R-:W-:-:S04]  /*2c40*/  LEA R14, P2, R13, UR8, 0x1 ;  /* 0x000000080d0e7c11 */ /* 0x006fc8000f8408ff */
[----:B------:R-:W-:-:S05]  /*2c50*/  LEA.HI.X R15, R13, UR9, R80, 0x1, P2 ;  /* 0x000000090d0f7c11 */ /* 0x000fca00090f0c50 */
[----:B------:R3:W5:Y:S04]  /*2c60*/  LDG.E R45, desc[UR36][R14.64] ;  /* 0x000000240e2d7981 */ /* 0x000768000c1e1900 */
.L_x_835:
[----:B------:R-:W-:Y:S05]  /*2c70*/  BSYNC B2 ;  /* 0x0000000000027941 */ /* 0x000fea0003800000 */
.L_x_834:
        /* <DEDUP_REMOVED lines=13> */
.L_x_833:
[----:B------:R-:W-:Y:S05]  /*2d50*/  BSYNC B1 ;  /* 0x0000000000017941 */ /* 0x000fea0003800000 */
.L_x_832:
        /* <DEDUP_REMOVED lines=8> */
[----:B------:R-:W-:-:S04]  /*2de0*/  IADD3 R13, P2, R37, R82, RZ ;  /* 0x00000052250d7210 */ /* 0x000fc80007f5e0ff */
[----:B------:R-:W-:Y:S02]  /*2df0*/  LEA.HI.X.SX32 R46, R82, R41, 0x1, P2 ;  /* 0x00000029522e7211 */ /* 0x000fe400010f0eff */
[----:B-123--:R-:W-:-:S04]  /*2e00*/  LEA R14, P2, R13, UR8, 0x1 ;  /* 0x000000080d0e7c11 */ /* 0x00efc8000f8408ff */
[----:B------:R-:W-:-:S05]  /*2e10*/  LEA.HI.X R15, R13, UR9, R46, 0x1, P2 ;  /* 0x000000090d0f7c11 */ /* 0x000fca00090f0c2e */
[----:B------:R1:W5:Y:S04]  /*2e20*/  LDG.E R46, desc[UR36][R14.64] ;  /* 0x000000240e2e7981 */ /* 0x000368000c1e1900 */
.L_x_839:
[----:B------:R-:W-:Y:S05]  /*2e30*/  BSYNC B2 ;  /* 0x0000000000027941 */ /* 0x000fea0003800000 */
.L_x_838:
        /* <DEDUP_REMOVED lines=11> */
[----:B--2---:R-:W-:-:S05]  /*2ef0*/  @P5 HMUL2 R46, R46, R13 ;  /* 0x0000000d2e2e5232 */ /* 0x004fca0000000000 */
[----:B------:R1:W-:Y:S03]  /*2f00*/  @!P3 STG.E desc[UR36][R14.64], R46 ;  /* 0x0000002e0e00b986 */ /* 0x0003e6000c101924 */
.L_x_837:
[----:B------:R-:W-:Y:S05]  /*2f10*/  BSYNC B1 ;  /* 0x0000000000017941 */ /* 0x000fea0003800000 */
.L_x_836:
        /* <DEDUP_REMOVED lines=8> */
[----:B------:R-:W-:-:S04]  /*2fa0*/  IADD3 R13, P2, R37, R82, RZ ;  /* 0x00000052250d7210 */ /* 0x000fc80007f5e0ff */
[----:B------:R-:W-:Y:S02]  /*2fb0*/  LEA.HI.X.SX32 R80, R82, R41, 0x1, P2 ;  /* 0x0000002952507211 */ /* 0x000fe400010f0eff */
[----:B-123--:R-:W-:-:S04]  /*2fc0*/  LEA R14, P2, R13, UR8, 0x1 ;  /* 0x000000080d0e7c11 */ /* 0x00efc8000f8408ff */
[----:B------:R-:W-:-:S05]  /*2fd0*/  LEA.HI.X R15, R13, UR9, R80, 0x1, P2 ;  /* 0x000000090d0f7c11 */ /* 0x000fca00090f0c50 */
[----:B------:R1:W5:Y:S04]  /*2fe0*/  LDG.E R47, desc[UR36][R14.64] ;  /* 0x000000240e2f7981 */ /* 0x000368000c1e1900 */
.L_x_843:
[----:B------:R-:W-:Y:S05]  /*2ff0*/  BSYNC B2 ;  /* 0x0000000000027941 */ /* 0x000fea0003800000 */
.L_x_842:
[----:B------:R-:W-:-:S06]  /*3000*/  UISETP.NE.AND UP0, UPT, UR5, URZ, UPT ;  /* 0x0000003f0500728c */ /* 0x000fcc000bf05270 */
[----:B------:R-:W-:-:S13]  /*3010*/  PLOP3.LUT P2, PT, PT, PT, UP0, 0x80, 0x0 ;  /* 0x000000000000781c */ /* 0x000fda0003f4f008 */
[----:B------:R-:W-:Y:S05]  /*3020*/  @P2 BRA `(.L_x_841) ;  /* 0x0000000000282947 */ /* 0x000fea0003800000 */
[----:B------:R-:W-:Y:S01]  /*3030*/  ISETP.NE.AND P5, PT, R24, RZ, PT ;  /* 0x000000ff1800720c */ /* 0x000fe20003fa5270 */
[----:B-123--:R-:W1:-:S12]  /*3040*/  @!P3 LDC.64 R14, c[0x0][0x248] ;  /* 0x00009200ff0ebb82 */ /* 0x00ee580000000a00 */
        /* <DEDUP_REMOVED lines=8> */
.L_x_841:
[----:B------:R-:W-:Y:S05]  /*30d0*/  BSYNC B1 ;  /* 0x0000000000017941 */ /* 0x000fea0003800000 */
.L_x_840:
        /* <DEDUP_REMOVED lines=13> */
.L_x_847:
[----:B------:R-:W-:Y:S05]  /*31b0*/  BSYNC B2 ;  /* 0x0000000000027941 */ /* 0x000fea0003800000 */
.L_x_846:
[----:B------:R-:W-:-:S06]  /*31c0*/  UISETP.NE.AND UP0, UPT, UR5, URZ, UPT ;  /* 0x0000003f0500728c */ /* 0x000fcc000bf05270 */
[----:B------:R-:W-:-:S13]  /*31d0*/  PLOP3.LUT P2, PT, PT, PT, UP0, 0x80, 0x0 ;  /* 0x000000000000781c */ /* 0x000fda0003f4f008 */
[----:B------:R-:W-:Y:S05]  /*31e0*/  @P2 BRA `(.L_x_845) ;  /* 0x0000000000282947 */ /* 0x000fea0003800000 */
[----:B------:R-:W-:Y:S01]  /*31f0*/  ISETP.NE.AND P5, PT, R24, RZ, PT ;  /* 0x000000ff1800720c */ /* 0x000fe20003fa5270 */
[----:B-123--:R-:W1:-:S12]  /*3200*/  @!P3 LDC.64 R14, c[0x0][0x248] ;  /* 0x00009200ff0ebb82 */ /* 0x00ee580000000a00 */
[----:B------:R-:W2:Y:S01]  /*3210*/  @P5 LDG.E R13, desc[UR36][R78.64+0x30] ;  /* 0x000030244e0d5981 */ /* 0x000ea2000c1e1900 */
[----:B------:R-:W-:Y:S01]  /*3220*/  @!P3 IADD3 R80, P4, R36, R82, RZ ;  /* 0x000000522450b210 */ /* 0x000fe20007f9e0ff */
[----:B0----5:R-:W-:-:S03]  /*3230*/  HADD2 R48, R48, R9 ;  /* 0x0000000930307230 */ /* 0x021fc60000000000 */
[----:B------:R-:W-:Y:S02]  /*3240*/  @!P3 LEA.HI.X.SX32 R81, R82, R40, 0x1, P4 ;  /* 0x000000285251b211 */ /* 0x000fe400020f0eff */
[----:B-1----:R-:W-:-:S04]  /*3250*/  @!P3 LEA R14, P4, R80, R14, 0x1 ;  /* 0x0000000e500eb211 */ /* 0x002fc800078808ff */
[----:B------:R-:W-:Y:S01]  /*3260*/  @!P3 LEA.HI.X R15, R80, R15, R81, 0x1, P4 ;  /* 0x0000000f500fb211 */ /* 0x000fe200020f0c51 */
[----:B--2---:R-:W-:-:S07]  /*3270*/  @P5 HFMA2.MMA R48, R48, R13, -RZ ;  /* 0x0000000d30305235 */ /* 0x004fce00001000ff */
[----:B------:R0:W-:Y:S04]  /*3280*/  @!P3 STG.E desc[UR36][R14.64], R48 ;  /* 0x000000300e00b986 */ /* 0x0001e8000c101924 */
.L_x_845:
[----:B------:R-:W-:Y:S05]  /*3290*/  BSYNC B1 ;  /* 0x0000000000017941 */ /* 0x000fea0003800000 */
.L_x_844:
        /* <DEDUP_REMOVED lines=8> */
[----:B------:R-:W-:-:S04]  /*3320*/  IADD3 R13, P2, R37, R82, RZ ;  /* 0x00000052250d7210 */ /* 0x000fc80007f5e0ff */
[----:B------:R-:W-:Y:S02]  /*3330*/  LEA.HI.X.SX32 R80, R82, R41, 0x1, P2 ;  /* 0x0000002952507211 */ /* 0x000fe400010f0eff */
[----:B0123--:R-:W-:-:S04]  /*3340*/  LEA R14, P2, R13, UR8, 0x1 ;  /* 0x000000080d0e7c11 */ /* 0x00ffc8000f8408ff */
[----:B------:R-:W-:-:S05]  /*3350*/  LEA.HI.X R15, R13, UR9, R80, 0x1, P2 ;  /* 0x000000090d0f7c11 */ /* 0x000fca00090f0c50 */
[----:B------:R0:W5:Y:S04]  /*3360*/  LDG.E R49, desc[UR36][R14.64] ;  /* 0x000000240e317981 */ /* 0x000168000c1e1900 */
.L_x_851:
[----:B------:R-:W-:Y:S05]  /*3370*/  BSYNC B2 ;  /* 0x0000000000027941 */ /* 0x000fea0003800000 */
.L_x_850:
[----:B------:R-:W-:-:S06]  /*3380*/  UISETP.NE.AND UP0, UPT, UR5, URZ, UPT ;  /* 0x0000003f0500728c */ /* 0x000fcc000bf05270 */
[----:B------:R-:W-:-:S13]  /*3390*/  PLOP3.LUT P2, PT, PT, PT, UP0, 0x80, 0x0 ;  /* 0x000000000000781c */ /* 0x000fda0003f4f008 */
[----:B------:R-:W-:Y:S05]  /*33a0*/  @P2 BRA `(.L_x_849) ;  /* 0x0000000000282947 */ /* 0x000fea0003800000 */
[----:B------:R-:W-:Y:S01]  /*33b0*/  ISETP.NE.AND P5, PT, R24, RZ, PT ;  /* 0x000000ff1800720c */ /* 0x000fe20003fa5270 */
[----:B0123--:R-:W0:-:S12]  /*33c0*/  @!P3 LDC.64 R14, c[0x0][0x248] ;  /* 0x00009200ff0ebb82 */ /* 0x00fe180000000a00 */
[----:B------:R-:W2:Y:S01]  /*33d0*/  @P5 LDG.E R80, desc[UR36][R78.64+0x40] ;  /* 0x000040244e505981 */ /* 0x000ea2000c1e1900 */
[----:B------:R-:W-:Y:S01]  /*33e0*/  @!P3 IADD3 R13, P4, R36, R82, RZ ;  /* 0x00000052240db210 */ /* 0x000fe20007f9e0ff */
[----:B-----5:R-:W-:-:S03]  /*33f0*/  HADD2 R49, R49, R10 ;  /* 0x0000000a31317230 */ /* 0x020fc60000000000 */
[----:B------:R-:W-:Y:S02]  /*3400*/  @!P3 LEA.HI.X.SX32 R82, R82, R40, 0x1, P4 ;  /* 0x000000285252b211 */ /* 0x000fe400020f0eff */
[----:B0-----:R-:W-:-:S04]  /*3410*/  @!P3 LEA R14, P4, R13, R14, 0x1 ;  /* 0x0000000e0d0eb211 */ /* 0x001fc800078808ff */
[----:B------:R-:W-:Y:S01]  /*3420*/  @!P3 LEA.HI.X R15, R13, R15, R82, 0x1, P4 ;  /* 0x0000000f0d0fb211 */ /* 0x000fe200020f0c52 */
[----:B--2---:R-:W-:-:S05]  /*3430*/  @P5 HMUL2 R49, R49, R80 ;  /* 0x0000005031315232 */ /* 0x004fca0000000000 */
[----:B------:R0:W-:Y:S03]  /*3440*/  @!P3 STG.E desc[UR36][R14.64], R49 ;  /* 0x000000310e00b986 */ /* 0x0001e6000c101924 */
.L_x_849:
[----:B------:R-:W-:Y:S05]  /*3450*/  BSYNC B1 ;  /* 0x0000000000017941 */ /* 0x000fea0003800000 */
.L_x_848:
        /* <DEDUP_REMOVED lines=13> */
.L_x_855:
[----:B------:R-:W-:Y:S05]  /*3530*/  BSYNC B2 ;  /* 0x0000000000027941 */ /* 0x000fea0003800000 */
.L_x_854:
[----:B------:R-:W-:-:S06]  /*3540*/  UISETP.NE.AND UP0, UPT, UR5, URZ, UPT ;  /* 0x0000003f0500728c */ /* 0x000fcc000bf05270 */
[----:B------:R-:W-:-:S13]  /*3550*/  PLOP3.LUT P2, PT, PT, PT, UP0, 0x80, 0x0 ;  /* 0x000000000000781c */ /* 0x000fda0003f4f008 */
[----:B------:R-:W-:Y:S05]  /*3560*/  @P2 BRA `(.L_x_853) ;  /* 0x0000000000282947 */ /* 0x000fea0003800000 */
[----:B------:R-:W-:Y:S01]  /*3570*/  ISETP.NE.AND P5, PT, R24, RZ, PT ;  /* 0x000000ff1800720c */ /* 0x000fe20003fa5270 */
[----:B0123--:R-:W0:-:S12]  /*3580*/  @!P3 LDC.64 R14, c[0x0][0x248] ;  /* 0x00009200ff0ebb82 */ /* 0x00fe180000000a00 */
[----:B------:R-:W2:Y:S01]  /*3590*/  @P5 LDG.E R80, desc[UR36][R78.64+0x50] ;  /* 0x000050244e505981 */ /* 0x000ea2000c1e1900 */
[----:B-----5:R-:W-:Y:S01]  /*35a0*/  HFMA2.MMA R51, R51, 1, 1, R20 ;  /* 0x3c003c0033337835 */ /* 0x020fe20000000014 */
[----:B------:R-:W-:-:S04]  /*35b0*/  @!P3 IADD3 R13, P4, R36, R82, RZ ;  /* 0x00000052240db210 */ /* 0x000fc80007f9e0ff */
[----:B------:R-:W-:Y:S02]  /*35c0*/  @!P3 LEA.HI.X.SX32 R82, R82, R40, 0x1, P4 ;  /* 0x000000285252b211 */ /* 0x000fe400020f0eff */
[----:B0-----:R-:W-:-:S04]  /*35d0*/  @!P3 LEA R14, P4, R13, R14, 0x1 ;  /* 0x0000000e0d0eb211 */ /* 0x001fc800078808ff */
[----:B------:R-:W-:Y:S01]  /*35e0*/  @!P3 LEA.HI.X R15, R13, R15, R82, 0x1, P4 ;  /* 0x0000000f0d0fb211 */ /* 0x000fe200020f0c52 */
[----:B--2---:R-:W-:-:S05]  /*35f0*/  @P5 HMUL2 R51, R51, R80 ;  /* 0x0000005033335232 */ /* 0x004fca0000000000 */
[----:B------:R0:W-:Y:S03]  /*3600*/  @!P3 STG.E desc[UR36][R14.64], R51 ;  /* 0x000000330e00b986 */ /* 0x0001e6000c101924 */
.L_x_853:
[----:B------:R-:W-:Y:S05]  /*3610*/  BSYNC B1 ;  /* 0x0000000000017941 */ /* 0x000fea0003800000 */
.L_x_852:
        /* <DEDUP_REMOVED lines=10> */
[----:B0123--:R-:W-:-:S04]  /*36c0*/  LEA R14, P2, R13, UR8, 0x1 ;  /* 0x000000080d0e7c11 */ /* 0x00ffc8000f8408ff */
[----:B------:R-:W-:-:S05]  /*36d0*/  LEA.HI.X R15, R13, UR9, R50, 0x1, P2 ;  /* 0x000000090d0f7c11 */ /* 0x000fca00090f0c32 */
[----:B------:R0:W5:Y:S04]  /*36e0*/  LDG.E R50, desc[UR36][R14.64] ;  /* 0x000000240e327981 */ /* 0x000168000c1e1900 */
.L_x_859:
[----:B------:R-:W-:Y:S05]  /*36f0*/  BSYNC B2 ;  /* 0x0000000000027941 */ /* 0x000fea0003800000 */
.L_x_858:
        /* <DEDUP_REMOVED lines=11> */
[----:B--2---:R-:W-:-:S07]  /*37b0*/  @P5 HFMA2.MMA R50, R50, R13, -RZ ;  /* 0x0000000d32325235 */ /* 0x004fce00001000ff */
[----:B------:R0:W-:Y:S04]  /*37c0*/  @!P3 STG.E desc[UR36][R14.64], R50 ;  /* 0x000000320e00b986 */ /* 0x0001e8000c101924 */
.L_x_857:
[----:B------:R-:W-:Y:S05]  /*37d0*/  BSYNC B1 ;  /* 0x0000000000017941 */ /* 0x000fea0003800000 */
.L_x_856:
        /* <DEDUP_REMOVED lines=13> */
.L_x_863:
[----:B------:R-:W-:Y:S05]  /*38b0*/  BSYNC B2 ;  /* 0x0000000000027941 */ /* 0x000fea0003800000 */
.L_x_862:
        /* <DEDUP_REMOVED lines=13> */
.L_x_861:
[----:B------:R-:W-:Y:S05]  /*3990*/  BSYNC B1 ;  /* 0x0000000000017941 */ /* 0x000fea0003800000 */
.L_x_860:
        /* <DEDUP_REMOVED lines=13> */
.L_x_867:
[----:B------:R-:W-:Y:S05]  /*3a70*/  BSYNC B2 ;  /* 0x0000000000027941 */ /* 0x000fea0003800000 */
.L_x_866:
[----:B------:R-:W-:-:S06]  /*3a80*/  UISETP.NE.AND UP0, UPT, UR5, URZ, UPT ;  /* 0x0000003f0500728c */ /* 0x000fcc000bf05270 */
[----:B------:R-:W-:-:S13]  /*3a90*/  PLOP3.LUT P2, PT, PT, PT, UP0, 0x80, 0x0 ;  /* 0x000000000000781c */ /* 0x000fda0003f4f008 */
[----:B------:R-:W-:Y:S05]  /*3aa0*/  @P2 BRA `(.L_x_865) ;  /* 0x0000000000282947 */ /* 0x000fea0003800000 */
[----:B------:R-:W-:Y:S01]  /*3ab0*/  ISETP.NE.AND P5, PT, R24, RZ, PT ;  /* 0x000000ff1800720c */ /* 0x000fe20003fa5270 */
[----:B0123--:R-:W0:-:S12]  /*3ac0*/  @!P3 LDC.64 R14, c[0x0][0x248] ;  /* 0x00009200ff0ebb82 */ /* 0x00fe180000000a00 */
[----:B------:R-:W2:Y:S01]  /*3ad0*/  @P5 LDG.E R80, desc[UR36][R78.64+0x80] ;  /* 0x000080244e505981 */ /* 0x000ea2000c1e1900 */
[----:B----45:R-:W-:Y:S01]  /*3ae0*/  HFMA2.MMA R53, R53, 1, 1, R26 ;  /* 0x3c003c0035357835 */ /* 0x030fe2000000001a */
[----:B------:R-:W-:-:S04]  /*3af0*/  @!P3 IADD3 R13, P4, R36, R82, RZ ;  /* 0x00000052240db210 */ /* 0x000fc80007f9e0ff */
[----:B------:R-:W-:Y:S02]  /*3b00*/  @!P3 LEA.HI.X.SX32 R82, R82, R40, 0x1, P4 ;  /* 0x000000285252b211 */ /* 0x000fe400020f0eff */
[----:B0-----:R-:W-:-:S04]  /*3b10*/  @!P3 LEA R14, P4, R13, R14, 0x1 ;  /* 0x0000000e0d0eb211 */ /* 0x001fc800078808ff */
[----:B------:R-:W-:Y:S01]  /*3b20*/  @!P3 LEA.HI.X R15, R13, R15, R82, 0x1, P4 ;  /* 0x0000000f0d0fb211 */ /* 0x000fe200020f0c52 */
[----:B--2---:R-:W-:-:S05]  /*3b30*/  @P5 HMUL2 R53, R53, R80 ;  /* 0x0000005035355232 */ /* 0x004fca0000000000 */
[----:B------:R0:W-:Y:S03]  /*3b40*/  @!P3 STG.E desc[UR36][R14.64], R53 ;  /* 0x000000350e00b986 */ /* 0x0001e6000c101924 */
.L_x_865:
[----:B------:R-:W-:Y:S05]  /*3b50*/  BSYNC B1 ;  /* 0x0000000000017941 */ /* 0x000fea0003800000 */
.L_x_864:
        /* <DEDUP_REMOVED lines=13> */
.L_x_871:
[----:B------:R-:W-:Y:S05]  /*3c30*/  BSYNC B2 ;  /* 0x0000000000027941 */ /* 0x000fea0003800000 */
.L_x_870:
[----:B------:R-:W-:-:S06]  /*3c40*/  UISETP.NE.AND UP0, UPT, UR5, URZ, UPT ;  /* 0x0000003f0500728c */ /* 0x000fcc000bf05270 */
[----:B------:R-:W-:-:S13]  /*3c50*/  PLOP3.LUT P2, PT, PT, PT, UP0, 0x80, 0x0 ;  /* 0x000000000000781c */ /* 0x000fda0003f4f008 */
[----:B------:R-:W-:Y:S05]  /*3c60*/  @P2 BRA `(.L_x_869) ;  /* 0x0000000000282947 */ /* 0x000fea0003800000 */
[----:B------:R-:W-:Y:S01]  /*3c70*/  ISETP.NE.AND P5, PT, R24, RZ, PT ;  /* 0x000000ff1800720c */ /* 0x000fe20003fa5270 */
[----:B0123--:R-:W0:-:S12]  /*3c80*/  @!P3 LDC.64 R14, c[0x0][0x248] ;  /* 0x00009200ff0ebb82 */ /* 0x00fe180000000a00 */
[----:B------:R-:W2:Y:S01]  /*3c90*/  @P5 LDG.E R13, desc[UR36][R78.64+0x90] ;  /* 0x000090244e0d5981 */ /* 0x000ea2000c1e1900 */
[----:B------:R-:W-:Y:S01]  /*3ca0*/  @!P3 IADD3 R80, P4, R36, R82, RZ ;  /* 0x000000522450b210 */ /* 0x000fe20007f9e0ff */
[----:B----45:R-:W-:-:S03]  /*3cb0*/  HADD2 R54, R54, R27 ;  /* 0x0000001b36367230 */ /* 0x030fc60000000000 */
[----:B------:R-:W-:Y:S02]  /*3cc0*/  @!P3 LEA.HI.X.SX32 R81, R82, R40, 0x1, P4 ;  /* 0x000000285251b211 */ /* 0x000fe400020f0eff */
[----:B0-----:R-:W-:-:S04]  /*3cd0*/  @!P3 LEA R14, P4, R80, R14, 0x1 ;  /* 0x0000000e500eb211 */ /* 0x001fc800078808ff */
[----:B------:R-:W-:Y:S01]  /*3ce0*/  @!P3 LEA.HI.X R15, R80, R15, R81, 0x1, P4 ;  /* 0x0000000f500fb211 */ /* 0x000fe200020f0c51 */
[----:B--2---:R-:W-:-:S07]  /*3cf0*/  @P5 HFMA2.MMA R54, R54, R13, -RZ ;  /* 0x0000000d36365235 */ /* 0x004fce00001000ff */
[----:B------:R0:W-:Y:S04]  /*3d00*/  @!P3 STG.E desc[UR36][R14.64], R54 ;  /* 0x000000360e00b986 */ /* 0x0001e8000c101924 */
.L_x_869:
[----:B------:R-:W-:Y:S05]  /*3d10*/  BSYNC B1 ;  /* 0x0000000000017941 */ /* 0x000fea0003800000 */
.L_x_868:
        /* <DEDUP_REMOVED lines=13> */
.L_x_875:
[----:B------:R-:W-:Y:S05]  /*3df0*/  BSYNC B2 ;  /* 0x0000000000027941 */ /* 0x000fea0003800000 */
.L_x_874:
        /* <DEDUP_REMOVED lines=13> */
.L_x_873:
[----:B------:R-:W-:Y:S05]  /*3ed0*/  BSYNC B1 ;  /* 0x0000000000017941 */ /* 0x000fea0003800000 */
.L_x_872:
        /* <DEDUP_REMOVED lines=13> */
.L_x_879:
[----:B------:R-:W-:Y:S05]  /*3fb0*/  BSYNC B2 ;  /* 0x0000000000027941 */ /* 0x000fea0003800000 */
.L_x_878:
        /* <DEDUP_REMOVED lines=13> */
.L_x_877:
[----:B------:R-:W-:Y:S05]  /*4090*/  BSYNC B1 ;  /* 0x0000000000017941 */ /* 0x000fea0003800000 */
.L_x_876:
        /* <DEDUP_REMOVED lines=13> */
.L_x_883:
[----:B------:R-:W-:Y:S05]  /*4170*/  BSYNC B2 ;  /* 0x0000000000027941 */ /* 0x000fea0003800000 */
.L_x_882:
        /* <DEDUP_REMOVED lines=13> */
.L_x_881:
[----:B------:R-:W-:Y:S05]  /*4250*/  BSYNC B1 ;  /* 0x0000000000017941 */ /* 0x000fea0003800000 */
.L_x_880:
        /* <DEDUP_REMOVED lines=13> */
.L_x_887:
[----:B------:R-:W-:Y:S05]  /*4330*/  BSYNC B2 ;  /* 0x0000000000027941 */ /* 0x000fea0003800000 */
.L_x_886:
        /* <DEDUP_REMOVED lines=13> */
.L_x_885:
[----:B------:R-:W-:Y:S05]  /*4410*/  BSYNC B1 ;  /* 0x0000000000017941 */ /* 0x000fea0003800000 */
.L_x_884:
[----:B------:R-:W-:Y:S01]  /*4420*/  BSSY B1, `(.L_x_888) ;  /* 0x000001b000017945 */ /* 0x000fe20003800000 */
[----:B------:R-:W-:-:S03]  /*4430*/  IMAD R11, R11, 0xf, R12 ;  /* 0x0000000f0b0b7824 */ /* 0x000fc600078e020c */
[----:B------:R-:W-:Y:S05]  /*4440*/  @P1 BRA `(.L_x_889) ;  /* 0x0000000000601947 */ /* 0x000fea0003800000 */
[----:B------:R-:W-:Y:S01]  /*4450*/  IMAD.SHL.U32 R80, R11, 0x8, RZ ;  /* 0x000000080b507824 */ /* 0x000fe200078e00ff */
[----:B------:R-:W-:Y:S01]  /*4460*/  BSSY B2, `(.L_x_890) ;  /* 0x0000009000027945 */ /* 0x000fe20003800000 */
[----:B------:R-:W-:-:S03]  /*4470*/  MOV R59, RZ ;  /* 0x000000ff003b7202 */ /* 0x000fc60000000f00 */
[----:B------:R-:W-:-:S13]  /*4480*/  ISETP.GE.AND P1, PT, R80, R39, PT ;  /* 0x000000275000720c */ /* 0x000fda0003f26270 */
[----:B------:R-:W-:Y:S05]  /*4490*/  @P1 BRA `(.L_x_891) ;  /* 0x0000000000141947 */ /* 0x000fea0003800000 */
[----:B------:R-:W-:-:S04]  /*44a0*/  IADD3 R11, P2, R37, R80, RZ ;  /* 0x00000050250b7210 */ /* 0x000fc80007f5e0ff */
[----:B0123--:R-:W-:Y:S02]  /*44b0*/  LEA.HI.X.SX32 R14, R80, R41, 0x1, P2 ;  /* 0x00000029500e7211 */ /* 0x00ffe400010f0eff */
[----:B------:R-:W-:-:S04]  /*44c0*/  LEA R12, P2, R11, UR8, 0x1 ;  /* 0x000000080b0c7c11 */ /* 0x000fc8000f8408ff */
[----:B------:R-:W-:-:S05]  /*44d0*/  LEA.HI.X R13, R11, UR9, R14, 0x1, P2 ;  /* 0x000000090b0d7c11 */ /* 0x000fca00090f0c0e */
[----:B------:R0:W5:Y:S04]  /*44e0*/  LDG.E R59, desc[UR36][R12.64] ;  /* 0x000000240c3b7981 */ /* 0x000168000c1e1900 */
.L_x_891:
[----:B------:R-:W-:Y:S05]  /*44f0*/  BSYNC B2 ;  /* 0x0000000000027941 */ /* 0x000fea0003800000 */
.L_x_890:
        /* <DEDUP_REMOVED lines=13> */
.L_x_889:
[----:B------:R-:W-:Y:S05]  /*45d0*/  BSYNC B1 ;  /* 0x0000000000017941 */ /* 0x000fea0003800000 */
.L_x_888:
        /* <DEDUP_REMOVED lines=25> */
.L_x_973:
        /* <DEDUP_REMOVED lines=34> */
.L_x_894:
[----:B------:R-:W-:Y:S05]  /*4990*/  BSYNC B1 ;  /* 0x0000000000017941 */ /* 0x000fea0003800000 */
.L_x_893:
[----:B------:R-:W-:-:S05]  /*49a0*/  VIADD R38, R38, 0x10 ;  /* 0x0000001026267836 */ /* 0x000fca0000000000 */
[----:B------:R-:W-:-:S13]  /*49b0*/  ISETP.GE.AND P0, PT, R38, R4, PT ;  /* 0x000000042600720c */ /* 0x000fda0003f06270 */
[----:B------:R-:W-:Y:S05]  /*49c0*/  @!P0 BRA `(.L_x_895) ;  /* 0xffffffdc009c8947 */ /* 0x000fea000383ffff */
.L_x_827:
[----:B------:R-:W-:Y:S05]  /*49d0*/  BSYNC B0 ;  /* 0x0000000000007941 */ /* 0x000fea0003800000 */
.L_x_826:
        /* <DEDUP_REMOVED lines=8> */
.L_x_978:
        /* <DEDUP_REMOVED lines=45> */
.L_x_904:
        /* <DEDUP_REMOVED lines=15> */
.L_x_902:
[----:B------:R-:W1:Y:S02]  /*4e20*/  LDS R4, [R12] ;  /* 0x000000000c047984 */ /* 0x000e640000000800 */
[----:B-1----:R-:W-:-:S04]  /*4e30*/  FADD.FTZ R4, -R11, R4 ;  /* 0x000000040b047221 */ /* 0x002fc80000010100 */
[----:B------:R-:W-:-:S04]  /*4e40*/  FMUL.FTZ R4, R4, 1.4426950216293334961 ;  /* 0x3fb8aa3b04047820 */ /* 0x000fc80000410000 */
[----:B------:R0:W2:Y:S03]  /*4e50*/  MUFU.EX2 R9, R4 ;  /* 0x0000000400097308 */ /* 0x0000a60000000800 */
.L_x_903:
[----:B------:R-:W-:Y:S05]  /*4e60*/  BSYNC B2 ;  /* 0x0000000000027941 */ /* 0x000fea0003800000 */
.L_x_901:
[----:B--2---:R3:W-:Y:S01]  /*4e70*/  STS [R12], R9 ;  /* 0x000000090c007388 */ /* 0x0047e20000000800 */
[----:B------:R-:W-:Y:S01]  /*4e80*/  FADD.FTZ R6, R9, R6 ;  /* 0x0000000609067221 */ /* 0x000fe20000010000 */
[----:B------:R-:W-:Y:S01]  /*4e90*/  VIADD R10, R10, 0x40 ;  /* 0x000000400a0a7836 */ /* 0x000fe20000000000 */
[----:B------:R-:W-:Y:S06]  /*4ea0*/  @P3 BRA `(.L_x_904) ;  /* 0xfffffffc00a03947 */ /* 0x000fec000383ffff */
.L_x_900:
[----:B------:R-:W-:Y:S05]  /*4eb0*/  BSYNC B1 ;  /* 0x0000000000017941 */ /* 0x000fea0003800000 */
.L_x_899:
        /* <DEDUP_REMOVED lines=8> */
.L_x_917:
        /* <DEDUP_REMOVED lines=13> */
.L_x_906:
[----:B------:R-:W1:Y:S02]  /*5010*/  LDS R7, [R8] ;  /* 0x0000000008077984 */ /* 0x000e640000000800 */
[----:B-1----:R-:W-:-:S04]  /*5020*/  FADD.FTZ R7, -R11, R7 ;  /* 0x000000070b077221 */ /* 0x002fc80000010100 */
[----:B------:R-:W-:-:S06]  /*5030*/  FMUL.FTZ R7, R7, 1.4426950216293334961 ;  /* 0x3fb8aa3b07077820 */ /* 0x000fcc0000410000 */
[----:B------:R-:W0:Y:S02]  /*5040*/  MUFU.EX2 R7, R7 ;  /* 0x0000000700077308 */ /* 0x000e240000000800 */
.L_x_907:
[----:B------:R-:W-:Y:S05]  /*5050*/  BSYNC B1 ;  /* 0x0000000000017941 */ /* 0x000fea0003800000 */
.L_x_905:
        /* <DEDUP_REMOVED lines=8> */
.L_x_909:
[----:B------:R-:W1:Y:S02]  /*50e0*/  LDS R6, [R8+0x100] ;  /* 0x0001000008067984 */ /* 0x000e640000000800 */
[----:B-1----:R-:W-:-:S04]  /*50f0*/  FADD.FTZ R6, -R11, R6 ;  /* 0x000000060b067221 */ /* 0x002fc80000010100 */
[----:B------:R-:W-:-:S06]  /*5100*/  FMUL.FTZ R6, R6, 1.4426950216293334961 ;  /* 0x3fb8aa3b06067820 */ /* 0x000fcc0000410000 */
[----:B------:R-:W3:Y:S02]  /*5110*/  MUFU.EX2 R6, R6 ;  /* 0x0000000600067308 */ /* 0x000ee40000000800 */
.L_x_910:
[----:B------:R-:W-:Y:S05]  /*5120*/  BSYNC B1 ;  /* 0x0000000000017941 */ /* 0x000fea0003800000 */
.L_x_908:
        /* <DEDUP_REMOVED lines=8> */
.L_x_912:
[----:B---3--:R-:W1:Y:S02]  /*51b0*/  LDS R6, [R8+0x200] ;  /* 0x0002000008067984 */ /* 0x008e640000000800 */
[----:B-1----:R-:W-:-:S04]  /*51c0*/  FADD.FTZ R6, -R11, R6 ;  /* 0x000000060b067221 */ /* 0x002fc80000010100 */
[----:B------:R-:W-:-:S06]  /*51d0*/  FMUL.FTZ R6, R6, 1.4426950216293334961 ;  /* 0x3fb8aa3b06067820 */ /* 0x000fcc0000410000 */
[----:B------:R-:W3:Y:S02]  /*51e0*/  MUFU.EX2 R6, R6 ;  /* 0x0000000600067308 */ /* 0x000ee40000000800 */
.L_x_913:
[----:B------:R-:W-:Y:S05]  /*51f0*/  BSYNC B1 ;  /* 0x0000000000017941 */ /* 0x000fea0003800000 */
.L_x_911:
        /* <DEDUP_REMOVED lines=8> */
.L_x_915:
[----:B------:R-:W1:Y:S02]  /*5280*/  LDS R4, [R8+0x300] ;  /* 0x0003000008047984 */ /* 0x000e640000000800 */
[----:B-1----:R-:W-:-:S04]  /*5290*/  FADD.FTZ R4, -R11, R4 ;  /* 0x000000040b047221 */ /* 0x002fc80000010100 */
[----:B------:R-:W-:-:S04]  /*52a0*/  FMUL.FTZ R4, R4, 1.4426950216293334961 ;  /* 0x3fb8aa3b04047820 */ /* 0x000fc80000410000 */
[----:B0-----:R0:W2:Y:S03]  /*52b0*/  MUFU.EX2 R7, R4 ;  /* 0x0000000400077308 */ /* 0x0010a60000000800 */
.L_x_916:
[----:B------:R-:W-:Y:S05]  /*52c0*/  BSYNC B1 ;  /* 0x0000000000017941 */ /* 0x000fea0003800000 */
.L_x_914:
[----:B--2---:R2:W-:Y:S01]  /*52d0*/  STS [R8+0x300], R7 ;  /* 0x0003000708007388 */ /* 0x0045e20000000800 */
[----:B---3--:R-:W-:Y:S01]  /*52e0*/  FADD.FTZ R6, R12, R7 ;  /* 0x000000070c067221 */ /* 0x008fe20000010000 */
[----:B------:R-:W-:Y:S06]  /*52f0*/  @!P3 BRA `(.L_x_917) ;  /* 0xfffffffc0010b947 */ /* 0x000fec000383ffff */
.L_x_898:
[----:B------:R-:W-:Y:S05]  /*5300*/  BSYNC B0 ;  /* 0x0000000000007941 */ /* 0x000fea0003800000 */
.L_x_897:
        /* <DEDUP_REMOVED lines=40> */
.L_x_918:
        /* <DEDUP_REMOVED lines=10> */
.L_x_924:
        /* <DEDUP_REMOVED lines=15> */
.L_x_923:
[----:B------:R-:W-:Y:S01]  /*5720*/  VIADD R0, R0, 0x40 ;  /* 0x0000004000007836 */ /* 0x000fe20000000000 */
[----:B------:R-:W-:Y:S06]  /*5730*/  @P3 BRA `(.L_x_924) ;  /* 0xfffffffc00bc3947 */ /* 0x000fec000383ffff */
.L_x_922:
[----:B------:R-:W-:Y:S05]  /*5740*/  BSYNC B1 ;  /* 0x0000000000017941 */ /* 0x000fea0003800000 */
.L_x_921:
        /* <DEDUP_REMOVED lines=9> */
.L_x_925:
        /* <DEDUP_REMOVED lines=34> */
.L_x_920:
[----:B------:R-:W-:Y:S05]  /*5a00*/  BSYNC B0 ;  /* 0x0000000000007941 */ /* 0x000fea0003800000 */
.L_x_919:
[----:B------:R-:W2:Y:S01]  /*5a10*/  S2R R19, SR_CTAID.X ;  /* 0x0000000000137919 */ /* 0x000ea20000002500 */
[----:B------:R-:W2:Y:S01]  /*5a20*/  LDC R17, c[0x0][0x288] ;  /* 0x0000a200ff117b82 */ /* 0x000ea20000000800 */
[----:B------:R-:W-:Y:S01]  /*5a30*/  SHF.R.S32.HI R5, RZ, 0x1f, R18 ;  /* 0x0000001fff057819 */ /* 0x000fe20000011412 */
[----:B------:R-:W-:Y:S01]  /*5a40*/  USHF.R.S32.HI UR4, URZ, 0x1f, UR41 ;  /* 0x0000001f3f047899 */ /* 0x000fe20008011429 */
[----:B------:R-:W-:Y:S01]  /*5a50*/  BSSY B0, `(.L_x_926) ;  /* 0x0000026000007945 */ /* 0x000fe20003800000 */
[----:B------:R-:W-:Y:S01]  /*5a60*/  UMOV UR5, 0x400 ;  /* 0x0000040000057882 */ /* 0x000fe20000000000 */
[----:B-1----:R-:W-:Y:S01]  /*5a70*/  LEA.HI R6, R5, R18, RZ, 0x4 ;  /* 0x0000001205067211 */ /* 0x002fe200078f20ff */
[----:B------:R-:W-:Y:S01]  /*5a80*/  ULEA.HI UR4, UR4, UR41, URZ, 0x2 ;  /* 0x0000002904047291 */ /* 0x000fe2000f8f103f */
[----:B------:R-:W-:Y:S01]  /*5a90*/  CS2R R30, SRZ ;  /* 0x00000000001e7805 */ /* 0x000fe2000001ff00 */
[----:B------:R-:W1:Y:S01]  /*5aa0*/  S2UR UR6, SR_CgaCtaId ;  /* 0x00000000000679c3 */ /* 0x000e620000008800 */
[----:B------:R-:W-:Y:S01]  /*5ab0*/  LOP3.LUT R5, R6, 0xfffffff0, RZ, 0xc0, !PT ;  /* 0xfffffff006057812 */ /* 0x000fe200078ec0ff */
[----:B------:R-:W-:Y:S01]  /*5ac0*/  ULOP3.LUT UR4, UR4, 0xfffffffc, URZ, 0xc0, !UPT ;  /* 0xfffffffc04047892 */ /* 0x000fe2000f8ec03f */
[----:B------:R-:W-:Y:S01]  /*5ad0*/  SHF.R.S32.HI R6, RZ, 0x4, R6 ;  /* 0x00000004ff067819 */ /* 0x000fe20000011406 */
[----:B------:R-:W-:Y:S01]  /*5ae0*/  UIADD3 UR5, UR5, 0x110, URZ ;  /* 0x0000011005057890 */ /* 0x000fe2000fffe03f */
[----:B------:R-:W-:Y:S01]  /*5af0*/  CS2R R28, SRZ ;  /* 0x00000000001c7805 */ /* 0x000fe2000001ff00 */
[----:B------:R-:W-:Y:S01]  /*5b00*/  IMAD.IADD R4, R18, 0x1, -R5 ;  /* 0x0000000112047824 */ /* 0x000fe200078e0a05 */
[----:B------:R-:W-:Y:S01]  /*5b10*/  UIADD3 UR4, UR41, -UR4, URZ ;  /* 0x8000000429047290 */ /* 0x000fe2000fffe03f */
[----:B------:R-:W-:-:S02]  /*5b20*/  ULDC UR7, c[0x0][0x284] ;  /* 0x0000a10000077ab9 */ /* 0x000fc40000000800 */
[C---:B------:R-:W-:Y:S01]  /*5b30*/  IMAD.SHL.U32 R25, R4.reuse, 0x8, RZ ;  /* 0x0000000804197824 */ /* 0x040fe200078e00ff */
[----:B------:R-:W-:Y:S02]  /*5b40*/  ISETP.GT.OR P3, PT, R4, 0xb, P2 ;  /* 0x0000000b0400780c */ /* 0x000fe40001764670 */
[C---:B------:R-:W-:Y:S01]  /*5b50*/  ISETP.NE.AND P1, PT, R6.reuse, UR4, PT ;  /* 0x0000000406007c0c */ /* 0x040fe2000bf25270 */
[----:B0-----:R-:W-:Y:S01]  /*5b60*/  IMAD R8, R33, UR7, R25 ;  /* 0x0000000721087c24 */ /* 0x001fe2000f8e0219 */
[----:B------:R-:W-:Y:S02]  /*5b70*/  ISETP.NE.OR P3, PT, R6, UR4, P3 ;  /* 0x0000000406007c0c */ /* 0x000fe40009f65670 */
[----:B------:R-:W-:Y:S02]  /*5b80*/  ISETP.GT.AND P0, PT, R4, 0xb, PT ;  /* 0x0000000b0400780c */ /* 0x000fe40003f04270 */
[----:B------:R-:W-:Y:S01]  /*5b90*/  SHF.R.S32.HI R14, RZ, 0x1f, R8 ;  /* 0x0000001fff0e7819 */ /* 0x000fe20000011408 */
[----:B--2---:R-:W-:Y:S01]  /*5ba0*/  IMAD R2, R2, R17, R19 ;  /* 0x0000001102027224 */ /* 0x004fe200078e0213 */
[----:B-1----:R-:W-:-:S03]  /*5bb0*/  ULEA UR5, UR6, UR5, 0x18 ;  /* 0x0000000506057291 */ /* 0x002fc6000f8ec03f */
        /* <DEDUP_REMOVED lines=14> */
.L_x_928:
[----:B-----5:R0:W-:Y:S02]  /*5ca0*/  STS.128 [R12], R28 ;  /* 0x0000001c0c007388 */ /* 0x0201e40000000c00 */
.L_x_927:
[----:B------:R-:W-:Y:S05]  /*5cb0*/  BSYNC B0 ;  /* 0x0000000000007941 */ /* 0x000fea0003800000 */
.L_x_926:
[----:B------:R-:W-:Y:S01]  /*5cc0*/  BAR.SYNC.DEFER_BLOCKING 0x0 ;  /* 0x0000000000007b1d */ /* 0x000fe20000010000 */
[----:B------:R-:W-:Y:S01]  /*5cd0*/  HFMA2.MMA R7, -RZ, RZ, 0, 0 ;  /* 0x00000000ff077435 */ /* 0x000fe200000001ff */
[----:B------:R-:W-:Y:S01]  /*5ce0*/  IMAD.MOV.U32 R0, RZ, RZ, RZ ;  /* 0x000000ffff007224 */ /* 0x000fe200078e00ff */
[----:B------:R-:W-:Y:S01]  /*5cf0*/  MOV R50, RZ ;  /* 0x000000ff00327202 */ /* 0x000fe20000000f00 */
[----:B------:R-:W-:Y:S02]  /*5d00*/  IMAD.MOV.U32 R15, RZ, RZ, RZ ;  /* 0x000000ffff0f7224 */ /* 0x000fe400078e00ff */
[----:B------:R-:W-:Y:S01]  /*5d10*/  BSSY B0, `(.L_x_929) ;  /* 0x0000196000007945 */ /* 0x000fe20003800000 */
[----:B------:R-:W-:Y:S02]  /*5d20*/  IMAD.MOV.U32 R11, RZ, RZ, RZ ;  /* 0x000000ffff0b7224 */ /* 0x000fe400078e00ff */
[----:B------:R-:W-:Y:S02]  /*5d30*/  IMAD.MOV.U32 R48, RZ, RZ, RZ ;  /* 0x000000ffff307224 */ /* 0x000fe400078e00ff */
[----:B------:R-:W-:-:S02]  /*5d40*/  IMAD.MOV.U32 R46, RZ, RZ, RZ ;  /* 0x000000ffff2e7224 */ /* 0x000fc400078e00ff */
[----:B----4-:R-:W-:Y:S01]  /*5d50*/  IMAD.MOV.U32 R27, RZ, RZ, RZ ;  /* 0x000000ffff1b7224 */ /* 0x010fe200078e00ff */
[----:B------:R-:W-:Y:S06]  /*5d60*/  @P0 BRA `(.L_x_930) ;  /* 0x0000001800400947 */ /* 0x000fec0003800000 */
[----:B------:R-:W-:Y:S01]  /*5d70*/  IADD3 R26, R6, R3, RZ ;  /* 0x00000003061a7210 */ /* 0x000fe20007ffe0ff */
[----:B------:R-:W-:Y:S01]  /*5d80*/  IMAD.U32 R49, RZ, RZ, UR7 ;  /* 0x00000007ff317e24 */ /* 0x000fe2000f8e00ff */
[----:B------:R-:W-:Y:S01]  /*5d90*/  ULDC.64 UR4, c[0x0][0x250] ;  /* 0x0000940000047ab9 */ /* 0x000fe20000000a00 */
[----:B------:R-:W-:Y:S01]  /*5da0*/  BSSY B1, `(.L_x_931) ;  /* 0x00000a1000017945 */ /* 0x000fe20003800000 */
[----:B------:R-:W-:Y:S01]  /*5db0*/  IMAD.U32 R52, RZ, RZ, UR4 ;  /* 0x00000004ff347e24 */ /* 0x000fe2000f8e00ff */
[----:B------:R-:W-:Y:S01]  /*5dc0*/  MOV R53, UR5 ;  /* 0x0000000500357c02 */ /* 0x000fe20008000f00 */
[----:B------:R-:W-:Y:S01]  /*5dd0*/  IMAD R5, R26, 0x60, RZ ;  /* 0x000000601a057824 */ /* 0x000fe200078e02ff */
[----:B------:R-:W-:Y:S02]  /*5de0*/  VIMNMX R49, R49, UR41, PT ;  /* 0x0000002931317c48 */ /* 0x000fe4000bfe0100 */
[----:B------:R-:W-:Y:S02]  /*5df0*/  LEA R47, R6, UR42, 0x1 ;  /* 0x0000002a062f7c11 */ /* 0x000fe4000f8e08ff */
[----:B------:R-:W-:-:S02]  /*5e00*/  SHF.R.S32.HI R9, RZ, 0x1f, R5 ;  /* 0x0000001fff097819 */ /* 0x000fc40000011405 */
[----:B------:R-:W-:-:S04]  /*5e10*/  IADD3 R0, P3, R10, R5, RZ ;  /* 0x000000050a007210 */ /* 0x000fc80007f7e0ff */
[----:B------:R-:W-:Y:S01]  /*5e20*/  LEA R20, P4, R0, R52, 0x1 ;  /* 0x0000003400147211 */ /* 0x000fe200078808ff */
[----:B------:R-:W-:Y:S01]  /*5e30*/  IMAD.X R13, R22, 0x1, R9, P3 ;  /* 0x00000001160d7824 */ /* 0x000fe200018e0609 */
[----:B------:R-:W-:-:S04]  /*5e40*/  ISETP.GE.AND P3, PT, R26, R49, PT ;  /* 0x000000311a00720c */ /* 0x000fc80003f66270 */
[----:B------:R-:W-:Y:S01]  /*5e50*/  LEA.HI.X R21, R0, R53, R13, 0x1, P4 ;  /* 0x0000003500157211 */ /* 0x000fe200020f0c0d */
[----:B------:R-:W-:-:S08]  /*5e60*/  IMAD.MOV.U32 R0, RZ, RZ, RZ ;  /* 0x000000ffff007224 */ /* 0x000fd000078e00ff */
[----:B------:R-:W-:Y:S05]  /*5e70*/  @P3 BRA `(.L_x_932) ;  /* 0x00000008004c3947 */ /* 0x000fea0003800000 */
[----:B------:R-:W-:Y:S01]  /*5e80*/  ULOP3.LUT UR5, URZ, UR7, URZ, 0x33, !UPT ;  /* 0x000000073f057292 */ /* 0x000fe2000f8e333f */
[----:B------:R-:W1:Y:S01]  /*5e90*/  LDC.64 R44, c[0x0][0x2e8] ;  /* 0x0000ba00ff2c7b82 */ /* 0x000e620000000a00 */
[----:B------:R-:W-:Y:S01]  /*5ea0*/  UIADD3 UR4, -UR40, URZ, URZ ;  /* 0x0000003f28047290 */ /* 0x000fe2000fffe13f */
[----:B------:R-:W-:Y:S01]  /*5eb0*/  IADD3 R0, -R3, -0x2, -R6 ;  /* 0xfffffffe03007810 */ /* 0x000fe20007ffe906 */
[----:B------:R-:W-:Y:S01]  /*5ec0*/  IMAD R32, R16, R17, R19 ;  /* 0x0000001110207224 */ /* 0x000fe200078e0213 */
[----:B------:R-:W-:Y:S01]  /*5ed0*/  BSSY B2, `(.L_x_933) ;  /* 0x0000039000027945 */ /* 0x000fe20003800000 */
[----:B------:R-:W-:Y:S01]  /*5ee0*/  UISETP.LT.AND UP0, UPT, UR5, UR4, UPT ;  /* 0x000000040500728c */ /* 0x000fe2000bf01270 */
[----:B------:R-:W-:Y:S01]  /*5ef0*/  HFMA2.MMA R46, -RZ, RZ, 0, 0 ;  /* 0x00000000ff2e7435 */ /* 0x000fe200000001ff */
[----:B------:R-:W-:Y:S01]  /*5f00*/  IMAD R7, R32, 0x60, R25 ;  /* 0x0000006020077824 */ /* 0x000fe200078e0219 */
[----:B------:R-:W-:Y:S01]  /*5f10*/  MOV R27, RZ ;  /* 0x000000ff001b7202 */ /* 0x000fe20000000f00 */
[----:B------:R-:W-:Y:S01]  /*5f20*/  USEL UR4, UR5, UR4, !UP0 ;  /* 0x0000000405047287 */ /* 0x000fe2000c000000 */
[----:B------:R-:W-:Y:S01]  /*5f30*/  IMAD.MOV.U32 R56, RZ, RZ, R26 ;  /* 0x000000ffff387224 */ /* 0x000fe200078e001a */
[----:B------:R-:W-:Y:S01]  /*5f40*/  MOV R11, RZ ;  /* 0x000000ff000b7202 */ /* 0x000fe20000000f00 */
[----:B------:R-:W-:-:S02]  /*5f50*/  IMAD.MOV.U32 R48, RZ, RZ, RZ ;  /* 0x000000ffff307224 */ /* 0x000fc400078e00ff */
[----:B------:R-:W-:Y:S02]  /*5f60*/  IMAD.MOV.U32 R50, RZ, RZ, RZ ;  /* 0x000000ffff327224 */ /* 0x000fe400078e00ff */
[----:B------:R-:W-:Y:S01]  /*5f70*/  VIADD R51, R0, -UR4 ;  /* 0x8000000400337c36 */ /* 0x000fe20008000000 */
[----:B------:R-:W-:Y:S01]  /*5f80*/  HFMA2.MMA R0, -RZ, RZ, 0, 0 ;  /* 0x00000000ff007435 */ /* 0x000fe200000001ff */
[----:B------:R-:W-:-:S03]  /*5f90*/  IMAD.MOV.U32 R15, RZ, RZ, RZ ;  /* 0x000000ffff0f7224 */ /* 0x000fc600078e00ff */
[----:B------:R-:W-:Y:S01]  /*5fa0*/  LOP3.LUT P3, RZ, R51, 0x4, RZ, 0xc0, !PT ;  /* 0x0000000433ff7812 */ /* 0x000fe2000786c0ff */
[----:B-1----:R-:W-:-:S04]  /*5fb0*/  IMAD.WIDE R44, R7, 0x2, R44 ;  /* 0x00000002072c7825 */ /* 0x002fc800078e022c */
[----:B------:R-:W-:-:S08]  /*5fc0*/  IMAD.MOV.U32 R7, RZ, RZ, RZ ;  /* 0x000000ffff077224 */ /* 0x000fd000078e00ff */
[----:B------:R-:W-:Y:S05]  /*5fd0*/  @P3 BRA `(.L_x_934) ;  /* 0x0000000000a03947 */ /* 0x000fea0003800000 */
[----:B------:R-:W-:Y:S01]  /*5fe0*/  IADD3 R5, P2, R8, R5, RZ ;  /* 0x0000000508057210 */ /* 0x000fe20007f5e0ff */
[----:B------:R-:W-:-:S04]  /*5ff0*/  ULDC UR4, c[0x0][0x29c] ;  /* 0x0000a70000047ab9 */ /* 0x000fc80000000800 */
[----:B------:R-:W-:Y:S01]  /*6000*/  IMAD.X R0, R14, 0x1, R9, P2 ;  /* 0x000000010e007824 */ /* 0x000fe200010e0609 */
        /* <DEDUP_REMOVED lines=20> */
.L_x_935:
        /* <DEDUP_REMOVED lines=17> */
.L_x_934:
[----:B------:R-:W-:Y:S05]  /*6260*/  BSYNC B2 ;  /* 0x0000000000027941 */ /* 0x000fea0003800000 */
.L_x_933:
[----:B------:R-:W-:-:S13]  /*6270*/  LOP3.LUT P3, RZ, R51, 0xfffffffc, RZ, 0xc0, !PT ;  /* 0xfffffffc33ff7812 */ /* 0x000fda000786c0ff */
[----:B------:R-:W-:Y:S05]  /*6280*/  @!P3 BRA `(.L_x_932) ;  /* 0x000000040048b947 */ /* 0x000fea0003800000 */
[----:B------:R-:W2:Y:S01]  /*6290*/  LDC.64 R52, c[0x0][0x250] ;  /* 0x00009400ff347b82 */ /* 0x000ea20000000a00 */
[----:B------:R-:W-:Y:S02]  /*62a0*/  ULDC UR4, c[0x0][0x29c] ;  /* 0x0000a70000047ab9 */ /* 0x000fe40000000800 */
[----:B------:R-:W-:-:S06]  /*62b0*/  UISETP.NE.AND UP0, UPT, UR4, URZ, UPT ;  /* 0x0000003f0400728c */ /* 0x000fcc000bf05270 */
[----:B------:R-:W-:-:S13]  /*62c0*/  PLOP3.LUT P2, PT, PT, PT, UP0, 0x80, 0x0 ;  /* 0x000000000000781c */ /* 0x000fda0003f4f008 */
.L_x_938:
[----:B------:R-:W-:Y:S01]  /*62d0*/  IMAD R5, R56, 0x60, RZ ;  /* 0x0000006038057824 */ /* 0x000fe200078e02ff */
[----:B------:R-:W-:-:S04]  /*62e0*/  ISETP.NE.AND P5, PT, R24, RZ, PT ;  /* 0x000000ff1800720c */ /* 0x000fc80003fa5270 */
[----:B------:R-:W-:Y:S02]  /*62f0*/  SHF.R.S32.HI R9, RZ, 0x1f, R5 ;  /* 0x0000001fff097819 */ /* 0x000fe40000011405 */
[-C--:B------:R-:W-:Y:S02]  /*6300*/  IADD3 R13, P3, R8, R5.reuse, RZ ;  /* 0x00000005080d7210 */ /* 0x080fe40007f7e0ff */
[----:B------:R-:W-:Y:S02]  /*6310*/  IADD3 R5, P4, R10, R5, RZ ;  /* 0x000000050a057210 */ /* 0x000fe40007f9e0ff */
[----:B-1----:R-:W-:Y:S02]  /*6320*/  IADD3.X R34, R14, R9, RZ, P3, !PT ;  /* 0x000000090e227210 */ /* 0x002fe40001ffe4ff */
[-C--:B--2---:R-:W-:Y:S01]  /*6330*/  LEA R58, P3, R13, R52.reuse, 0x1 ;  /* 0x000000340d3a7211 */ /* 0x084fe200078608ff */
        /* <DEDUP_REMOVED lines=17> */
.L_x_936:
[----:B------:R-:W-:Y:S01]  /*6450*/  IMAD.IADD R5, R56, 0x1, -R3 ;  /* 0x0000000138057824 */ /* 0x000fe200078e0a03 */
[----:B------:R1:W5:Y:S02]  /*6460*/  LDG.E.128 R36, desc[UR36][R58.64+0x300] ;  /* 0x000300243a247981 */ /* 0x000364000c1e1d00 */
[----:B-----5:R-:W-:Y:S02]  /*6470*/  HADD2.F32 R9, -RZ, R32.H1_H1 ;  /* 0x30000020ff097230 */ /* 0x020fe40000004100 */
[--C-:B------:R-:W-:Y:S01]  /*6480*/  HADD2.F32 R42, -RZ, R34.reuse.H0_H0 ;  /* 0x20000022ff2a7230 */ /* 0x100fe20000004100 */
[----:B------:R-:W-:Y:S01]  /*6490*/  LEA R17, R5, UR42, 0x1 ;  /* 0x0000002a05117c11 */ /* 0x000fe2000f8e08ff */
[----:B------:R-:W-:Y:S02]  /*64a0*/  HADD2.F32 R13, -RZ, R34.H1_H1 ;  /* 0x30000022ff0d7230 */ /* 0x000fe40000004100 */
[--C-:B--2---:R-:W-:Y:S02]  /*64b0*/  HADD2.F32 R34, -RZ, R35.reuse.H0_H0 ;  /* 0x20000023ff227230 */ /* 0x104fe40000004100 */
[----:B------:R-:W2:Y:S01]  /*64c0*/  LDS.U16 R5, [R17] ;  /* 0x0000000011057984 */ /* 0x000ea20000000400 */
[----:B------:R-:W-:-:S02]  /*64d0*/  HADD2.F32 R35, -RZ, R35.H1_H1 ;  /* 0x30000023ff237230 */ /* 0x000fc40000004100 */
[----:B--2---:R-:W-:Y:S02]  /*64e0*/  HADD2.F32 R40, -RZ, R5.H0_H0 ;  /* 0x20000005ff287230 */ /* 0x004fe40000004100 */
[----:B------:R-:W-:Y:S02]  /*64f0*/  HADD2.F32 R5, -RZ, R32.H0_H0 ;  /* 0x20000020ff057230 */ /* 0x000fe40000004100 */
[--C-:B------:R-:W-:Y:S02]  /*6500*/  HADD2.F32 R32, -RZ, R33.reuse.H0_H0 ;  /* 0x20000021ff207230 */ /* 0x100fe40000004100 */
[C---:B------:R-:W-:Y:S01]  /*6510*/  FFMA.FTZ R46, R40.reuse, R9, R46 ;  /* 0x00000009282e7223 */ /* 0x040fe2000001002e */
[----:B------:R-:W-:Y:S02]  /*6520*/  HADD2.F32 R33, -RZ, R33.H1_H1 ;  /* 0x30000021ff217230 */ /* 0x000fe40000004100 */
[C---:B------:R-:W-:Y:S01]  /*6530*/  FFMA.FTZ R51, R40.reuse, R5, R27 ;  /* 0x0000000528337223 */ /* 0x040fe2000001001b */
[C---:B------:R-:W-:Y:S01]  /*6540*/  FFMA.FTZ R60, R40.reuse, R42, R11 ;  /* 0x0000002a283c7223 */ /* 0x040fe2000001000b */
[C---:B-1----:R-:W-:Y:S01]  /*6550*/  FFMA.FTZ R58, R40.reuse, R32, R7 ;  /* 0x00000020283a7223 */ /* 0x042fe20000010007 */
        /* <DEDUP_REMOVED lines=16> */
.L_x_937:
[----:B------:R-:W2:Y:S01]  /*6660*/  LDS.U16 R0, [R17+0x8] ;  /* 0x0000080011007984 */ /* 0x000ea20000000400 */
[----:B------:R-:W-:Y:S01]  /*6670*/  IADD3 R56, R56, 0x8, RZ ;  /* 0x0000000838387810 */ /* 0x000fe20007ffe0ff */
[--C-:B------:R-:W-:Y:S02]  /*6680*/  HADD2.F32 R7, -RZ, R37.reuse.H0_H0 ;  /* 0x20000025ff077230 */ /* 0x100fe40000004100 */
[--C-:B------:R-:W-:Y:S01]  /*6690*/  HADD2.F32 R27, -RZ, R36.reuse.H0_H0 ;  /* 0x20000024ff1b7230 */ /* 0x100fe20000004100 */
[----:B------:R-:W-:Y:S01]  /*66a0*/  ISETP.GE.AND P3, PT, R56, R49, PT ;  /* 0x000000313800720c */ /* 0x000fe20003f66270 */
[----:B------:R-:W-:Y:S02]  /*66b0*/  HADD2.F32 R5, -RZ, R36.H1_H1 ;  /* 0x30000024ff057230 */ /* 0x000fe40000004100 */
        /* <DEDUP_REMOVED lines=15> */
.L_x_932:
[----:B------:R-:W-:Y:S05]  /*67b0*/  BSYNC B1 ;  /* 0x0000000000017941 */ /* 0x000fea0003800000 */
.L_x_931:
[----:B------:R-:W-:-:S13]  /*67c0*/  ISETP.GE.AND P3, PT, R26, UR41, PT ;  /* 0x000000291a007c0c */ /* 0x000fda000bf66270 */
[----:B------:R-:W-:Y:S05]  /*67d0*/  @P3 BRA `(.L_x_930) ;  /* 0x0000000c00a43947 */ /* 0x000fea0003800000 */
[----:B------:R-:W2:Y:S01]  /*67e0*/  LDC R9, c[0x0][0x288] ;  /* 0x0000a200ff097b82 */ /* 0x000ea20000000800 */
[----:B------:R-:W-:Y:S01]  /*67f0*/  IMAD.U32 R5, RZ, RZ, UR40 ;  /* 0x00000028ff057e24 */ /* 0x000fe2000f8e00ff */
[----:B------:R-:W-:Y:S04]  /*6800*/  BSSY B1, `(.L_x_939) ;  /* 0x000004c000017945 */ /* 0x000fe80003800000 */
[----:B-1----:R-:W-:Y:S02]  /*6810*/  IADD3 R32, -R6, -0x2, R5 ;  /* 0xfffffffe06207810 */ /* 0x002fe40007ffe105 */
[----:B------:R-:W1:Y:S03]  /*6820*/  LDC.64 R44, c[0x0][0x2e8] ;  /* 0x0000ba00ff2c7b82 */ /* 0x000e660000000a00 */
[----:B------:R-:W-:-:S05]  /*6830*/  IMAD.IADD R5, R32, 0x1, -R3 ;  /* 0x0000000120057824 */ /* 0x000fca00078e0a03 */
[----:B------:R-:W-:Y:S01]  /*6840*/  LOP3.LUT P3, RZ, R5, 0x4, RZ, 0xc0, !PT ;  /* 0x0000000405ff7812 */ /* 0x000fe2000786c0ff */
[----:B--2---:R-:W-:-:S04]  /*6850*/  IMAD R32, R16, R9, R19 ;  /* 0x0000000910207224 */ /* 0x004fc800078e0213 */
[----:B------:R-:W-:-:S04]  /*6860*/  IMAD R9, R32, 0x60, R25 ;  /* 0x0000006020097824 */ /* 0x000fc800078e0219 */
[----:B-1----:R-:W-:-:S04]  /*6870*/  IMAD.WIDE R44, R9, 0x2, R44 ;  /* 0x00000002092c7825 */ /* 0x002fc800078e022c */
[----:B------:R-:W-:Y:S05]  /*6880*/  @P3 BRA `(.L_x_940) ;  /* 0x00000004000c3947 */ /* 0x000fea0003800000 */
[----:B------:R-:W1:Y:S01]  /*6890*/  LDC R17, c[0x0][0x284] ;  /* 0x0000a100ff117b82 */ /* 0x000e620000000800 */
[----:B------:R-:W-:Y:S01]  /*68a0*/  BSSY B2, `(.L_x_941) ;  /* 0x0000040000027945 */ /* 0x000fe20003800000 */
[----:B-1----:R-:W-:-:S13]  /*68b0*/  ISETP.GE.AND P3, PT, R26, R17, PT ;  /* 0x000000111a00720c */ /* 0x002fda0003f66270 */
[----:B------:R-:W-:Y:S05]  /*68c0*/  @!P3 BRA `(.L_x_942) ;  /* 0x0000000000f4b947 */ /* 0x000fea0003800000 */
[----:B------:R-:W-:Y:S01]  /*68d0*/  IABS R34, R17 ;  /* 0x0000001100227213 */ /* 0x000fe20000000000 */
[----:B------:R-:W-:Y:S01]  /*68e0*/  IMAD.MOV.U32 R32, RZ, RZ, RZ ;  /* 0x000000ffff207224 */ /* 0x000fe200078e00ff */
[----:B------:R-:W-:Y:S01]  /*68f0*/  IABS R13, R26 ;  /* 0x0000001a000d7213 */ /* 0x000fe20000000000 */
[----:B------:R-:W1:Y:S01]  /*6900*/  LDS.U16 R47, [R47] ;  /* 0x000000002f2f7984 */ /* 0x000e620000000400 */
[----:B------:R-:W2:Y:S01]  /*6910*/  I2F.RP R35, R34 ;  /* 0x0000002200237306 */ /* 0x000ea20000209400 */
[----:B------:R-:W-:Y:S01]  /*6920*/  ISETP.GE.AND P3, PT, R26, RZ, PT ;  /* 0x000000ff1a00720c */ /* 0x000fe20003f66270 */
[----:B------:R-:W-:Y:S01]  /*6930*/  ULDC UR4, c[0x0][0x29c] ;  /* 0x0000a70000047ab9 */ /* 0x000fe20000000800 */
[----:B------:R-:W-:-:S05]  /*6940*/  ISETP.NE.AND P4, PT, R17, RZ, PT ;  /* 0x000000ff1100720c */ /* 0x000fca0003f85270 */
[----:B--2---:R-:W2:Y:S02]  /*6950*/  MUFU.RCP R35, R35 ;  /* 0x0000002300237308 */ /* 0x004ea40000001000 */
[----:B--2---:R-:W-:-:S06]  /*6960*/  IADD3 R33, R35, 0xffffffe, RZ ;  /* 0x0ffffffe23217810 */ /* 0x004fcc0007ffe0ff */
[----:B------:R-:W2:Y:S02]  /*6970*/  F2I.FTZ.U32.TRUNC.NTZ R33, R33 ;  /* 0x0000002100217305 */ /* 0x000ea4000021f000 */
[----:B--2---:R-:W-:-:S04]  /*6980*/  IMAD.MOV R9, RZ, RZ, -R33 ;  /* 0x000000ffff097224 */ /* 0x004fc800078e0a21 */
        /* <DEDUP_REMOVED lines=33> */
.L_x_943:
[--C-:B-----5:R-:W-:Y:S02]  /*6ba0*/  HADD2.F32 R9, -RZ, R32.reuse.H0_H0 ;  /* 0x20000020ff097230 */ /* 0x120fe40000004100 */
[----:B------:R-:W-:Y:S02]  /*6bb0*/  HADD2.F32 R13, -RZ, R32.H1_H1 ;  /* 0x30000020ff0d7230 */ /* 0x000fe40000004100 */
[--C-:B-1----:R-:W-:Y:S02]  /*6bc0*/  HADD2.F32 R32, -RZ, R34.reuse.H0_H0 ;  /* 0x20000022ff207230 */ /* 0x102fe40000004100 */
        /* <DEDUP_REMOVED lines=13> */
.L_x_942:
[----:B------:R-:W-:Y:S05]  /*6ca0*/  BSYNC B2 ;  /* 0x0000000000027941 */ /* 0x000fea0003800000 */
.L_x_941:
[----:B------:R-:W-:-:S07]  /*6cb0*/  VIADD R26, R26, 0x4 ;  /* 0x000000041a1a7836 */ /* 0x000fce0000000000 */
.L_x_940:
[----:B------:R-:W-:Y:S05]  /*6cc0*/  BSYNC B1 ;  /* 0x0000000000017941 */ /* 0x000fea0003800000 */
.L_x_939:
[----:B------:R-:W-:-:S13]  /*6cd0*/  LOP3.LUT P3, RZ, R5, 0xfffffffc, RZ, 0xc0, !PT ;  /* 0xfffffffc05ff7812 */ /* 0x000fda000786c0ff */
[----:B------:R-:W-:Y:S05]  /*6ce0*/  @!P3 BRA `(.L_x_930) ;  /* 0x000000080060b947 */ /* 0x000fea0003800000 */
[----:B------:R-:W-:Y:S01]  /*6cf0*/  LEA R20, R26, UR38, 0x1 ;  /* 0x000000261a147c11 */ /* 0x000fe2000f8e08ff */
[----:B------:R-:W-:Y:S01]  /*6d00*/  IMAD.MOV.U32 R9, RZ, RZ, 0x60 ;  /* 0x00000060ff097424 */ /* 0x000fe200078e00ff */
[----:B------:R-:W-:-:S03]  /*6d10*/  MOV R5, RZ ;  /* 0x000000ff00057202 */ /* 0x000fc60000000f00 */
[----:B------:R-:W-:Y:S02]  /*6d20*/  IMAD R20, R3, -0x2, R20 ;  /* 0xfffffffe03147824 */ /* 0x000fe400078e0214 */
[----:B------:R-:W-:Y:S02]  /*6d30*/  IMAD R9, R26, R9, 0x180 ;  /* 0x000001801a097424 */ /* 0x000fe400078e0209 */
[----:B------:R-:W-:-:S07]  /*6d40*/  VIADD R54, R20, UR39 ;  /* 0x0000002714367c36 */ /* 0x000fce0008000000 */
.L_x_950:
[----:B------:R-:W1:Y:S01]  /*6d50*/  LDC R17, c[0x0][0x284] ;  /* 0x0000a100ff117b82 */ /* 0x000e620000000800 */
[----:B------:R-:W-:Y:S01]  /*6d60*/  IADD3 R13, R9, -0x180, RZ ;  /* 0xfffffe80090d7810 */ /* 0x000fe20007ffe0ff */
[----:B------:R-:W-:Y:S03]  /*6d70*/  BSSY B1, `(.L_x_944) ;  /* 0x0000047000017945 */ /* 0x000fe60003800000 */
[----:B------:R-:W-:-:S03]  /*6d80*/  IADD3 R21, P3, R10, R13, RZ ;  /* 0x0000000d0a157210 */ /* 0x000fc60007f7e0ff */
[----:B------:R-:W2:Y:S01]  /*6d90*/  LDC.64 R52, c[0x0][0x250] ;  /* 0x00009400ff347b82 */ /* 0x000ea20000000a00 */
[----:B------:R-:W-:Y:S01]  /*6da0*/  LEA.HI.X.SX32 R32, R13, R22, 0x1, P3 ;  /* 0x000000160d207211 */ /* 0x000fe200018f0eff */
[----:B------:R-:W-:Y:S01]  /*6db0*/  IMAD.IADD R13, R54, 0x1, R5 ;  /* 0x00000001360d7824 */ /* 0x000fe200078e0205 */
        /* <DEDUP_REMOVED lines=11> */
[----:B-1----:R-:W-:-:S06]  /*6e70*/  IADD3 R36, R34, 0xffffffe, RZ ;  /* 0x0ffffffe22247810 */ /* 0x002fcc0007ffe0ff */
[----:B------:R1:W2:Y:S02]  /*6e80*/  F2I.FTZ.U32.TRUNC.NTZ R33, R36 ;  /* 0x0000002400217305 */ /* 0x0002a4000021f000 */
[----:B-1----:R-:W1:Y:S01]  /*6e90*/  LDS.U16 R36, [R13] ;  /* 0x000000000d247984 */ /* 0x002e620000000400 */
[----:B--2---:R-:W-:-:S04]  /*6ea0*/  IMAD.MOV R32, RZ, RZ, -R33 ;  /* 0x000000ffff207224 */ /* 0x004fc800078e0a21 */
[----:B------:R-:W-:Y:S01]  /*6eb0*/  IMAD R37, R32, R35, RZ ;  /* 0x0000002320257224 */ /* 0x000fe200078e02ff */
[----:B------:R-:W-:-:S10]  /*6ec0*/  HFMA2.MMA R32, -RZ, RZ, 0, 0 ;  /* 0x00000000ff207435 */ /* 0x000fd400000001ff */
        /* <DEDUP_REMOVED lines=33> */
.L_x_946:
        /* <DEDUP_REMOVED lines=16> */
.L_x_945:
[----:B------:R-:W-:Y:S05]  /*71e0*/  BSYNC B1 ;  /* 0x0000000000017941 */ /* 0x000fea0003800000 */
.L_x_944:
[----:B------:R-:W-:Y:S01]  /*71f0*/  IADD3 R34, R26, 0x4, RZ ;  /* 0x000000041a227810 */ /* 0x000fe20007ffe0ff */
[----:B------:R-:W-:Y:S03]  /*7200*/  BSSY B1, `(.L_x_947) ;  /* 0x0000041000017945 */ /* 0x000fe60003800000 */
[----:B------:R-:W-:-:S13]  /*7210*/  ISETP.GE.AND P3, PT, R34, R17, PT ;  /* 0x000000112200720c */ /* 0x000fda0003f66270 */
[----:B------:R-:W-:Y:S05]  /*7220*/  @!P3 BRA `(.L_x_948) ;  /* 0x0000000000f8b947 */ /* 0x000fea0003800000 */
[----:B------:R-:W-:Y:S01]  /*7230*/  IABS R35, R17 ;  /* 0x0000001100237213 */ /* 0x000fe20000000000 */
[----:B------:R-:W1:Y:S01]  /*7240*/  LDS.U16 R13, [R13+0x8] ;  /* 0x000008000d0d7984 */ /* 0x000e620000000400 */
[----:B------:R-:W-:Y:S01]  /*7250*/  IABS R38, R34 ;  /* 0x0000002200267213 */ /* 0x000fe20000000000 */
[----:B------:R-:W-:Y:S01]  /*7260*/  ULDC UR4, c[0x0][0x29c] ;  /* 0x0000a70000047ab9 */ /* 0x000fe20000000800 */
[----:B------:R-:W2:Y:S01]  /*7270*/  I2F.RP R36, R35 ;  /* 0x0000002300247306 */ /* 0x000ea20000209400 */
[----:B------:R-:W-:Y:S02]  /*7280*/  ISETP.GE.AND P3, PT, R34, RZ, PT ;  /* 0x000000ff2200720c */ /* 0x000fe40003f66270 */
[----:B------:R-:W-:-:S05]  /*7290*/  ISETP.NE.AND P4, PT, R17, RZ, PT ;  /* 0x000000ff1100720c */ /* 0x000fca0003f85270 */
[----:B--2---:R-:W2:Y:S02]  /*72a0*/  MUFU.RCP R36, R36 ;  /* 0x0000002400247308 */ /* 0x004ea40000001000 */
[----:B--2---:R-:W-:-:S06]  /*72b0*/  VIADD R37, R36, 0xffffffe ;  /* 0x0ffffffe24257836 */ /* 0x004fcc0000000000 */
[----:B------:R-:W2:Y:S02]  /*72c0*/  F2I.FTZ.U32.TRUNC.NTZ R33, R37 ;  /* 0x0000002500217305 */ /* 0x000ea4000021f000 */
        /* <DEDUP_REMOVED lines=36> */
.L_x_949:
        /* <DEDUP_REMOVED lines=16> */
.L_x_948:
[----:B------:R-:W-:Y:S05]  /*7610*/  BSYNC B1 ;  /* 0x0000000000017941 */ /* 0x000fea0003800000 */
.L_x_947:
[----:B------:R-:W-:Y:S01]  /*7620*/  VIADD R26, R26, 0x8 ;  /* 0x000000081a1a7836 */ /* 0x000fe20000000000 */
[----:B------:R-:W-:Y:S01]  /*7630*/  IADD3 R5, R5, 0x10, RZ ;  /* 0x0000001005057810 */ /* 0x000fe20007ffe0ff */
[----:B------:R-:W-:-:S03]  /*7640*/  VIADD R9, R9, 0x300 ;  /* 0x0000030009097836 */ /* 0x000fc60000000000 */
[----:B------:R-:W-:-:S13]  /*7650*/  ISETP.GE.AND P3, PT, R26, UR41, PT ;  /* 0x000000291a007c0c */ /* 0x000fda000bf66270 */
[----:B------:R-:W-:Y:S05]  /*7660*/  @!P3 BRA `(.L_x_950) ;  /* 0xfffffff400b8b947 */ /* 0x000fea000383ffff */
.L_x_930:
[----:B------:R-:W-:Y:S05]  /*7670*/  BSYNC B0 ;  /* 0x0000000000007941 */ /* 0x000fea0003800000 */
.L_x_929:
[----:B------:R-:W-:Y:S01]  /*7680*/  ISETP.GT.OR P1, PT, R4, 0xb, P1 ;  /* 0x0000000b0400780c */ /* 0x000fe20000f24670 */
[----:B------:R-:W-:-:S12]  /*7690*/  BSSY B0, `(.L_x_951) ;  /* 0x0000037000007945 */ /* 0x000fd80003800000 */
[----:B------:R-:W-:Y:S05]  /*76a0*/  @P1 BRA `(.L_x_952) ;  /* 0x0000000000d41947 */ /* 0x000fea0003800000 */
[----:B0-----:R-:W1:Y:S01]  /*76b0*/  LDC.64 R12, c[0x0][0x250] ;  /* 0x00009400ff0c7b82 */ /* 0x001e620000000a00 */
[----:B------:R-:W-:Y:S02]  /*76c0*/  UMOV UR4, 0x60 ;  /* 0x0000006000047882 */ /* 0x000fe40000000000 */
[----:B------:R-:W-:-:S06]  /*76d0*/  UIMAD UR4, UR40, UR4, -0x60 ;  /* 0xffffffa0280474a4 */ /* 0x000fcc000f8e0204 */
[----:B------:R-:W-:Y:S02]  /*76e0*/  IADD3 R4, P1, R10, UR4, RZ ;  /* 0x000000040a047c10 */ /* 0x000fe4000ff3e0ff */
[----:B------:R-:W-:-:S04]  /*76f0*/  MOV R5, UR4 ;  /* 0x0000000400057c02 */ /* 0x000fc80008000f00 */
[----:B------:R-:W-:Y:S02]  /*7700*/  LEA.HI.X.SX32 R5, R5, R22, 0x1, P1 ;  /* 0x0000001605057211 */ /* 0x000fe400008f0eff */
[----:B-1----:R-:W-:-:S04]  /*7710*/  LEA R32, P1, R4, R12, 0x1 ;  /* 0x0000000c04207211 */ /* 0x002fc800078208ff */
[----:B------:R-:W-:-:S06]  /*7720*/  LEA.HI.X R33, R4, R13, R5, 0x1, P1 ;  /* 0x0000000d04217211 */ /* 0x000fcc00008f0c05 */
[----:B------:R-:W5:Y:S01]  /*7730*/  LDG.E.128 R32, desc[UR36][R32.64] ;  /* 0x0000002420207981 */ /* 0x000f62000c1e1d00 */
        /* <DEDUP_REMOVED lines=27> */
.L_x_954:
[----:B------:R-:W-:Y:S05]  /*78f0*/  BSYNC B1 ;  /* 0x0000000000017941 */ /* 0x000fea0003800000 */
.L_x_953:
[----:B0----5:R-:W-:Y:S02]  /*7900*/  HADD2.F32 R4, -RZ, R33.H0_H0 ;  /* 0x20000021ff047230 */ /* 0x021fe40000004100 */
[----:B------:R-:W-:Y:S02]  /*7910*/  HADD2.F32 R12, -RZ, R35.H0_H0 ;  /* 0x20000023ff0c7230 */ /* 0x000fe40000004100 */
[--C-:B------:R-:W-:Y:S02]  /*7920*/  HADD2.F32 R3, -RZ, R32.reuse.H0_H0 ;  /* 0x20000020ff037230 */ /* 0x100fe40000004100 */
        /* <DEDUP_REMOVED lines=13> */
.L_x_952:
[----:B------:R-:W-:Y:S05]  /*7a00*/  BSYNC B0 ;  /* 0x0000000000007941 */ /* 0x000fea0003800000 */
.L_x_951:
[----:B------:R-:W-:Y:S06]  /*7a10*/  BAR.SYNC.DEFER_BLOCKING 0x0 ;  /* 0x0000000000007b1d */ /* 0x000fec0000010000 */
[----:B------:R-:W-:Y:S05]  /*7a20*/  @P0 BRA `(.L_x_955) ;  /* 0x00000004000c0947 */ /* 0x000fea0003800000 */
[----:B------:R-:W-:Y:S01]  /*7a30*/  LOP3.LUT R3, R18, 0xffffffe0, RZ, 0xc0, !PT ;  /* 0xffffffe012037812 */ /* 0x000fe200078ec0ff */
[----:B------:R-:W-:Y:S01]  /*7a40*/  IMAD R6, R6, 0x60, R25 ;  /* 0x0000006006067824 */ /* 0x000fe200078e0219 */
[C---:B------:R-:W-:Y:S02]  /*7a50*/  LOP3.LUT R4, R18.reuse, 0xfffffff0, RZ, 0xc0, !PT ;  /* 0xfffffff012047812 */ /* 0x040fe400078ec0ff */
[----:B------:R-:W-:Y:S02]  /*7a60*/  ISETP.NE.AND P1, PT, R3, 0x20, PT ;  /* 0x000000200300780c */ /* 0x000fe40003f25270 */
[----:B------:R-:W-:Y:S02]  /*7a70*/  ISETP.GT.AND P4, PT, R18, 0x1f, PT ;  /* 0x0000001f1200780c */ /* 0x000fe40003f84270 */
[----:B------:R-:W-:Y:S02]  /*7a80*/  ISETP.NE.AND P2, PT, R4, 0x10, PT ;  /* 0x000000100400780c */ /* 0x000fe40003f45270 */
[----:B------:R-:W-:-:S02]  /*7a90*/  ISETP.GT.AND P3, PT, R18, 0xf, PT ;  /* 0x0000000f1200780c */ /* 0x000fc40003f64270 */
[----:B------:R-:W-:-:S05]  /*7aa0*/  LEA R6, R6, UR39, 0x1 ;  /* 0x0000002706067c11 */ /* 0x000fca000f8e08ff */
[----:B------:R-:W-:Y:S06]  /*7ab0*/  @P1 BRA `(.L_x_956) ;  /* 0x0000000000141947 */ /* 0x000fec0003800000 */
[----:B-1----:R-:W-:Y:S02]  /*7ac0*/  F2FP.F16.F32.PACK_AB R20, R46, R27 ;  /* 0x0000001b2e14723e */ /* 0x002fe400000000ff */
[----:B------:R-:W-:Y:S02]  /*7ad0*/  F2FP.F16.F32.PACK_AB R21, R48, R7 ;  /* 0x000000073015723e */ /* 0x000fe400000000ff */
[----:B------:R-:W-:Y:S02]  /*7ae0*/  F2FP.F16.F32.PACK_AB R22, R50, R11 ;  /* 0x0000000b3216723e */ /* 0x000fe400000000ff */
[----:B------:R-:W-:-:S05]  /*7af0*/  F2FP.F16.F32.PACK_AB R23, R0, R15 ;  /* 0x0000000f0017723e */ /* 0x000fca00000000ff */
[----:B------:R2:W-:Y:S02]  /*7b00*/  STS.128 [R6+-0x180], R20 ;  /* 0xfffe801406007388 */ /* 0x0005e40000000c00 */
.L_x_956:
[----:B------:R-:W-:Y:S05]  /*7b10*/  WARPSYNC.ALL ;  /* 0x0000000000007948 */ /* 0x000fea0003800000 */
[----:B------:R-:W-:Y:S06]  /*7b20*/  BAR.SYNC.DEFER_BLOCKING 0x0 ;  /* 0x0000000000007b1d */ /* 0x000fec0000010000 */
[----:B------:R-:W-:Y:S04]  /*7b30*/  BSSY B0, `(.L_x_957) ;  /* 0x0000013000007945 */ /* 0x000fe80003800000 */
[----:B------:R-:W-:Y:S05]  /*7b40*/  @P4 BRA `(.L_x_958) ;  /* 0x0000000000444947 */ /* 0x000fea0003800000 */
[----:B-12---:R-:W1:Y:S02]  /*7b50*/  LDS.128 R20, [R6] ;  /* 0x0000000006147984 */ /* 0x006e640000000c00 */
[----:B-1----:R-:W-:Y:S02]  /*7b60*/  HADD2.F32 R8, -RZ, R21.H0_H0 ;  /* 0x20000015ff087230 */ /* 0x002fe40000004100 */
[----:B0-----:R-:W-:Y:S02]  /*7b70*/  HADD2.F32 R12, -RZ, R23.H0_H0 ;  /* 0x20000017ff0c7230 */ /* 0x001fe40000004100 */
[--C-:B------:R-:W-:Y:S02]  /*7b80*/  HADD2.F32 R4, -RZ, R20.reuse.H0_H0 ;  /* 0x20000014ff047230 */ /* 0x100fe40000004100 */
        /* <DEDUP_REMOVED lines=13> */
.L_x_958:
[----:B------:R-:W-:Y:S05]  /*7c60*/  BSYNC B0 ;  /* 0x0000000000007941 */ /* 0x000fea0003800000 */
.L_x_957:
        /* <DEDUP_REMOVED lines=8> */
.L_x_960:
[----:B------:R-:W-:Y:S05]  /*7cf0*/  BSYNC B0 ;  /* 0x0000000000007941 */ /* 0x000fea0003800000 */
.L_x_959:
[----:B------:R-:W-:Y:S06]  /*7d00*/  BAR.SYNC.DEFER_BLOCKING 0x0 ;  /* 0x0000000000007b1d */ /* 0x000fec0000010000 */
[----:B------:R-:W-:Y:S04]  /*7d10*/  BSSY B0, `(.L_x_961) ;  /* 0x0000013000007945 */ /* 0x000fe80003800000 */
[----:B------:R-:W-:Y:S05]  /*7d20*/  @P3 BRA `(.L_x_962) ;  /* 0x0000000000443947 */ /* 0x000fea0003800000 */
[----:B-123--:R-:W1:Y:S02]  /*7d30*/  LDS.128 R20, [R6] ;  /* 0x0000000006147984 */ /* 0x00ee640000000c00 */
        /* <DEDUP_REMOVED lines=16> */
.L_x_962:
[----:B------:R-:W-:Y:S05]  /*7e40*/  BSYNC B0 ;  /* 0x0000000000007941 */ /* 0x000fea0003800000 */
.L_x_961:
[----:B------:R-:W-:Y:S06]  /*7e50*/  BAR.SYNC.DEFER_BLOCKING 0x0 ;  /* 0x0000000000007b1d */ /* 0x000fec0000010000 */
.L_x_955:
[----:B------:R-:W-:-:S05]  /*7e60*/  VIADD R18, R18, 0xf ;  /* 0x0000000f12127836 */ /* 0x000fca0000000000 */
[----:B------:R-:W-:-:S13]  /*7e70*/  ISETP.GT.U32.OR P0, PT, R18, 0x1e, P0 ;  /* 0x0000001e1200780c */ /* 0x000fda0000704470 */
[----:B------:R-:W-:Y:S05]  /*7e80*/  @P0 EXIT ;  /* 0x000000000000094d */ /* 0x000fea0003800000 */
[----:B------:R-:W4:Y:S02]  /*7e90*/  LDC R3, c[0x0][0x308] ;  /* 0x0000c200ff037b82 */ /* 0x000f240000000800 */
[----:B----4-:R-:W-:-:S13]  /*7ea0*/  ISETP.NE.AND P0, PT, R3, 0x2, PT ;  /* 0x000000020300780c */ /* 0x010fda0003f05270 */
[----:B------:R-:W-:Y:S05]  /*7eb0*/  @!P0 BRA `(.L_x_963) ;  /* 0x0000000000308947 */ /* 0x000fea0003800000 */
[----:B------:R-:W4:Y:S01]  /*7ec0*/  LDC.64 R4, c[0x0][0x210] ;  /* 0x00008400ff047b82 */ /* 0x000f220000000a00 */
[----:B------:R-:W-:Y:S01]  /*7ed0*/  IMAD R3, R2, 0x60, R25 ;  /* 0x0000006002037824 */ /* 0x000fe200078e0219 */
[----:B------:R-:W-:Y:S02]  /*7ee0*/  F2FP.F16.F32.PACK_AB R27, R46, R27 ;  /* 0x0000001b2e1b723e */ /* 0x000fe400000000ff */
[----:B------:R-:W-:Y:S02]  /*7ef0*/  F2FP.F16.F32.PACK_AB R7, R48, R7 ;  /* 0x000000073007723e */ /* 0x000fe400000000ff */
[----:B------:R-:W-:Y:S02]  /*7f00*/  F2FP.F16.F32.PACK_AB R11, R50, R11 ;  /* 0x0000000b320b723e */ /* 0x000fe400000000ff */
[----:B------:R-:W-:Y:S01]  /*7f10*/  F2FP.F16.F32.PACK_AB R15, R0, R15 ;  /* 0x0000000f000f723e */ /* 0x000fe200000000ff */
[----:B----4-:R-:W-:-:S05]  /*7f20*/  IMAD.WIDE R2, R3, 0x2, R4 ;  /* 0x0000000203027825 */ /* 0x010fca00078e0204 */
[----:B------:R-:W-:Y:S04]  /*7f30*/  STG.E desc[UR36][R2.64], R27 ;  /* 0x0000001b02007986 */ /* 0x000fe8000c101924 */
[----:B------:R-:W-:Y:S04]  /*7f40*/  STG.E desc[UR36][R2.64+0x4], R7 ;  /* 0x0000040702007986 */ /* 0x000fe8000c101924 */
[----:B------:R-:W-:Y:S04]  /*7f50*/  STG.E desc[UR36][R2.64+0x8], R11 ;  /* 0x0000080b02007986 */ /* 0x000fe8000c101924 */
[----:B------:R-:W-:Y:S01]  /*7f60*/  STG.E desc[UR36][R2.64+0xc], R15 ;  /* 0x00000c0f02007986 */ /* 0x000fe2000c101924 */
[----:B------:R-:W-:Y:S05]  /*7f70*/  EXIT ;  /* 0x000000000000794d */ /* 0x000fea0003800000 */
.L_x_963:
[----:B------:R-:W4:Y:S01]  /*7f80*/  LDC.64 R4, c[0x0][0x300] ;  /* 0x0000c000ff047b82 */ /* 0x000f220000000a00 */
[----:B------:R-:W-:Y:S01]  /*7f90*/  IMAD R25, R2, 0x60, R25 ;  /* 0x0000006002197824 */ /* 0x000fe200078e0219 */
[----:B------:R-:W-:Y:S01]  /*7fa0*/  ULDC.64 UR4, c[0x0][0x210] ;  /* 0x0000840000047ab9 */ /* 0x000fe20000000a00 */
[----:B----4-:R-:W4:Y:S02]  /*7fb0*/  LDG.E R4, desc[UR36][R4.64] ;  /* 0x0000002404047981 */ /* 0x010f24000c1e1900 */
[C---:B----4-:R-:W-:Y:S01]  /*7fc0*/  FMUL.FTZ R7, R4.reuse, R7 ;  /* 0x0000000704077220 */ /* 0x050fe20000410000 */
[C---:B------:R-:W-:Y:S01]  /*7fd0*/  FMUL.FTZ R46, R4.reuse, R46 ;  /* 0x0000002e042e7220 */ /* 0x040fe20000410000 */
[C---:B------:R-:W-:Y:S01]  /*7fe0*/  FMUL.FTZ R48, R4.reuse, R48 ;  /* 0x0000003004307220 */ /* 0x040fe20000410000 */
[C---:B------:R-:W-:Y:S01]  /*7ff0*/  FMUL.FTZ R11, R4.reuse, R11 ;  /* 0x0000000b040b7220 */ /* 0x040fe20000410000 */
[C---:B------:R-:W-:Y:S01]  /*8000*/  FMUL.FTZ R27, R4.reuse, R27 ;  /* 0x0000001b041b7220 */ /* 0x040fe20000410000 */
[C---:B------:R-:W-:Y:S01]  /*8010*/  FMUL.FTZ R50, R4.reuse, R50 ;  /* 0x0000003204327220 */ /* 0x040fe20000410000 */
[----:B------:R-:W4:Y:S01]  /*8020*/  F2I.S8.NTZ R7, R7 ;  /* 0x0000000700077305 */ /* 0x000f220000202100 */
[C---:B------:R-:W-:Y:S01]  /*8030*/  FMUL.FTZ R15, R4.reuse, R15 ;  /* 0x0000000f040f7220 */ /* 0x040fe20000410000 */
[----:B------:R-:W-:-:S06]  /*8040*/  FMUL.FTZ R0, R4, R0 ;  /* 0x0000000004007220 */ /* 0x000fcc0000410000 */
[----:B------:R-:W5:Y:S01]  /*8050*/  F2I.S8.NTZ R46, R46 ;  /* 0x0000002e002e7305 */ /* 0x000f620000202100 */
[----:B----4-:R-:W-:-:S07]  /*8060*/  PRMT R5, R7, 0x8880, RZ ;  /* 0x0000888007057816 */ /* 0x010fce00000000ff */
[----:B------:R-:W2:Y:S01]  /*8070*/  F2I.S8.NTZ R48, R48 ;  /* 0x0000003000307305 */ /* 0x000ea20000202100 */
[----:B------:R-:W-:Y:S02]  /*8080*/  PRMT R4, R5, 0x7710, RZ ;  /* 0x0000771005047816 */ /* 0x000fe400000000ff */
[----:B-----5:R-:W-:-:S05]  /*8090*/  PRMT R3, R46, 0x8880, RZ ;  /* 0x000088802e037816 */ /* 0x020fca00000000ff */
[----:B------:R-:W4:Y:S01]  /*80a0*/  F2I.S8.NTZ R11, R11 ;  /* 0x0000000b000b7305 */ /* 0x000f220000202100 */
[----:B------:R-:W-:Y:S02]  /*80b0*/  LOP3.LUT R8, R4, 0xff, RZ, 0xc0, !PT ;  /* 0x000000ff04087812 */ /* 0x000fe400078ec0ff */
[----:B------:R-:W-:Y:S02]  /*80c0*/  PRMT R3, R3, 0x7710, RZ ;  /* 0x0000771003037816 */ /* 0x000fe400000000ff */
[----:B------:R-:W-:Y:S02]  /*80d0*/  SHF.L.U64.HI R4, R8, 0x10, RZ ;  /* 0x0000001008047819 */ /* 0x000fe400000102ff */
[----:B--23--:R-:W-:Y:S01]  /*80e0*/  PRMT R6, R48, 0x8880, RZ ;  /* 0x0000888030067816 */ /* 0x00cfe200000000ff */
[----:B------:R-:W2:Y:S01]  /*80f0*/  F2I.S8.NTZ R27, R27 ;  /* 0x0000001b001b7305 */ /* 0x000ea20000202100 */
[----:B------:R-:W-:Y:S02]  /*8100*/  LOP3.LUT R13, R3, 0xff, RZ, 0xc0, !PT ;  /* 0x000000ff030d7812 */ /* 0x000fe400078ec0ff */
[----:B------:R-:W-:-:S02]  /*8110*/  PRMT R5, R6, 0x7710, RZ ;  /* 0x0000771006057816 */ /* 0x000fc400000000ff */
[----:B------:R-:W-:Y:S02]  /*8120*/  SHF.L.U64.HI R9, R13, 0x8, RZ ;  /* 0x000000080d097819 */ /* 0x000fe400000102ff */
[----:B------:R-:W-:Y:S01]  /*8130*/  LOP3.LUT R7, R5, 0xff, RZ, 0xc0, !PT ;  /* 0x000000ff05077812 */ /* 0x000fe200078ec0ff */
[----:B------:R-:W3:Y:S01]  /*8140*/  F2I.S8.NTZ R50, R50 ;  /* 0x0000003200327305 */ /* 0x000ee20000202100 */
[----:B----4-:R-:W-:Y:S02]  /*8150*/  PRMT R3, R11, 0x8880, RZ ;  /* 0x000088800b037816 */ /* 0x010fe400000000ff */
[----:B------:R-:W-:Y:S02]  /*8160*/  SHF.L.U64.HI R5, R7, 0x18, RZ ;  /* 0x0000001807057819 */ /* 0x000fe400000102ff */
[----:B------:R-:W-:Y:S02]  /*8170*/  PRMT R3, R3, 0x7710, RZ ;  /* 0x0000771003037816 */ /* 0x000fe400000000ff */
[----:B--2---:R-:W-:Y:S01]  /*8180*/  PRMT R27, R27, 0x8880, RZ ;  /* 0x000088801b1b7816 */ /* 0x004fe200000000ff */
[----:B------:R-:W2:Y:S01]  /*8190*/  F2I.S8.NTZ R15, R15 ;  /* 0x0000000f000f7305 */ /* 0x000ea20000202100 */
[----:B------:R-:W-:-:S02]  /*81a0*/  LOP3.LUT R5, R5, R4, R9, 0xfe, !PT ;  /* 0x0000000405057212 */ /* 0x000fc400078efe09 */
[----:B------:R-:W-:Y:S02]  /*81b0*/  LOP3.LUT R4, R3, 0xff, RZ, 0xc0, !PT ;  /* 0x000000ff03047812 */ /* 0x000fe400078ec0ff */
[----:B---3--:R-:W-:-:S03]  /*81c0*/  PRMT R50, R50, 0x8880, RZ ;  /* 0x0000888032327816 */ /* 0x008fc600000000ff */
[----:B------:R3:W4:Y:S01]  /*81d0*/  F2I.S8.NTZ R6, R0 ;  /* 0x0000000000067305 */ /* 0x0007220000202100 */
[----:B------:R-:W-:Y:S02]  /*81e0*/  LOP3.LUT R4, R4, 0xffffff00, R5, 0xf8, !PT ;  /* 0xffffff0004047812 */ /* 0x000fe400078ef805 */
[----:B------:R-:W-:Y:S02]  /*81f0*/  PRMT R3, R50, 0x7710, RZ ;  /* 0x0000771032037816 */ /* 0x000fe400000000ff */
[----:B------:R-:W-:Y:S02]  /*8200*/  SHF.L.U32 R5, R8, 0x10, RZ ;  /* 0x0000001008057819 */ /* 0x000fe400000006ff */
[----:B--2---:R-:W-:Y:S02]  /*8210*/  PRMT R15, R15, 0x8880, RZ ;  /* 0x000088800f0f7816 */ /* 0x004fe400000000ff */
[----:B---3--:R-:W-:Y:S02]  /*8220*/  PRMT R0, R27, 0x7710, RZ ;  /* 0x000077101b007816 */ /* 0x008fe400000000ff */
[----:B------:R-:W-:-:S02]  /*8230*/  PRMT R3, R3, 0x7604, RZ ;  /* 0x0000760403037816 */ /* 0x000fc400000000ff */
[----:B------:R-:W-:Y:S02]  /*8240*/  PRMT R10, R0, 0x6540, R13 ;  /* 0x00006540000a7816 */ /* 0x000fe4000000000d */
[----:B------:R-:W-:Y:S02]  /*8250*/  PRMT R0, R15, 0x7710, RZ ;  /* 0x000077100f007816 */ /* 0x000fe400000000ff */
[----:B------:R-:W-:Y:S02]  /*8260*/  LOP3.LUT R3, R3, 0xffff00ff, R4, 0xf8, !PT ;  /* 0xffff00ff03037812 */ /* 0x000fe400078ef804 */
[----:B------:R-:W-:Y:S02]  /*8270*/  PRMT R0, R0, 0x7054, RZ ;  /* 0x0000705400007816 */ /* 0x000fe400000000ff */
[----:B----4-:R-:W-:Y:S02]  /*8280*/  PRMT R6, R6, 0x8880, RZ ;  /* 0x0000888006067816 */ /* 0x010fe400000000ff */
[----:B------:R-:W-:-:S02]  /*8290*/  LOP3.LUT R3, R0, 0xff00ffff, R3, 0xf8, !PT ;  /* 0xff00ffff00037812 */ /* 0x000fc400078ef803 */
[----:B------:R-:W-:Y:S02]  /*82a0*/  LOP3.LUT R2, R5, 0xff00ffff, R10, 0xf8, !PT ;  /* 0xff00ffff05027812 */ /* 0x000fe400078ef80a */
[C---:B------:R-:W-:Y:S02]  /*82b0*/  IADD3 R4, P0, R25.reuse, UR4, RZ ;  /* 0x0000000419047c10 */ /* 0x040fe4000ff1e0ff */
[----:B------:R-:W-:Y:S02]  /*82c0*/  PRMT R0, R6, 0x7710, RZ ;  /* 0x0000771006007816 */ /* 0x000fe400000000ff */
[----:B------:R-:W-:Y:S02]  /*82d0*/  PRMT R2, R2, 0x4210, R7 ;  /* 0x0000421002027816 */ /* 0x000fe40000000007 */
[----:B------:R-:W-:Y:S02]  /*82e0*/  LEA.HI.X.SX32 R5, R25, UR5, 0x1, P0 ;  /* 0x0000000519057c11 */ /* 0x000fe400080f0eff */
[----:B------:R-:W-:-:S05]  /*82f0*/  PRMT R3, R3, 0x4210, R0 ;  /* 0x0000421003037816 */ /* 0x000fca0000000000 */
[----:B------:R-:W-:Y:S01]  /*8300*/  STG.E.64 desc[UR36][R4.64], R2 ;  /* 0x0000000204007986 */ /* 0x000fe2000c101b24 */
[----:B------:R-:W-:Y:S05]  /*8310*/  EXIT ;  /* 0x000000000000794d */ /* 0x000fea0003800000 */
.L_x_823:
[----:B------:R-:W-:Y:S01]  /*8320*/  IMAD.MOV.U32 R12, RZ, RZ, 0x10 ;  /* 0x00000010ff0c7424 */ /* 0x000fe200078e00ff */
[----:B------:R-:W-:Y:S01]  /*8330*/  MOV R11, 0x1f ;  /* 0x0000001f000b7802 */ /* 0x000fe20000000f00 */
[----:B------:R-:W-:-:S07]  /*8340*/  IMAD.MOV.U32 R15, RZ, RZ, -0x1 ;  /* 0xffffffffff0f7424 */ /* 0x000fce00078e00ff */
[----:B-1----:R-:W-:Y:S05]  /*8350*/  WARPSYNC.COLLECTIVE R15, `(.L_x_964) ;  /* 0x000000000f087348 */ /* 0x002fea0003c00000 */
[----:B------:R0:W2:Y:S02]  /*8360*/  SHFL.BFLY P6, R14, R13, R12, R11 ;  /* 0x0c00000c0d0e7389 */ /* 0x0000a400000c000b */
[----:B012---:R-:W-:Y:S01]  /*8370*/  ENDCOLLECTIVE ;  /* 0x000000000000791b */ /* 0x007fe20003800000 */
.L_x_964:
[----:B------:R-:W-:Y:S02]  /*8380*/  IMAD.MOV.U32 R12, RZ, RZ, 0x8 ;  /* 0x00000008ff0c7424 */ /* 0x000fe400078e00ff */
[----:B------:R-:W-:-:S05]  /*8390*/  FADD.FTZ R0, R13, R14 ;  /* 0x0000000e0d007221 */ /* 0x000fca0000010000 */
[----:B------:R-:W-:-:S07]  /*83a0*/  MOV R13, R0 ;  /* 0x00000000000d7202 */ /* 0x000fce0000000f00 */
[----:B------:R-:W-:Y:S05]  /*83b0*/  WARPSYNC.COLLECTIVE R15, `(.L_x_965) ;  /* 0x000000000f087348 */ /* 0x000fea0003c00000 */
[----:B------:R0:W1:Y:S02]  /*83c0*/  SHFL.BFLY P6, R14, R13, R12, R11 ;  /* 0x0c00000c0d0e7389 */ /* 0x00006400000c000b */
[----:B01----:R-:W-:Y:S01]  /*83d0*/  ENDCOLLECTIVE ;  /* 0x000000000000791b */ /* 0x003fe20003800000 */
.L_x_965:
[----:B------:R-:W-:Y:S02]  /*83e0*/  IMAD.MOV.U32 R12, RZ, RZ, 0x4 ;  /* 0x00000004ff0c7424 */ /* 0x000fe400078e00ff */
[----:B------:R-:W-:-:S05]  /*83f0*/  FADD.FTZ R3, R0, R14 ;  /* 0x0000000e00037221 */ /* 0x000fca0000010000 */
[----:B------:R-:W-:-:S07]  /*8400*/  MOV R13, R3 ;  /* 0x00000003000d7202 */ /* 0x000fce0000000f00 */
[----:B------:R-:W-:Y:S05]  /*8410*/  WARPSYNC.COLLECTIVE R15, `(.L_x_966) ;  /* 0x000000000f087348 */ /* 0x000fea0003c00000 */
[----:B------:R0:W1:Y:S02]  /*8420*/  SHFL.BFLY P6, R14, R13, R12, R11 ;  /* 0x0c00000c0d0e7389 */ /* 0x00006400000c000b */
[----:B01----:R-:W-:Y:S01]  /*8430*/  ENDCOLLECTIVE ;  /* 0x000000000000791b */ /* 0x003fe20003800000 */
.L_x_966:
[----:B------:R-:W-:Y:S02]  /*8440*/  IMAD.MOV.U32 R12, RZ, RZ, 0x2 ;  /* 0x00000002ff0c7424 */ /* 0x000fe400078e00ff */
[----:B------:R-:W-:-:S05]  /*8450*/  FADD.FTZ R4, R3, R14 ;  /* 0x0000000e03047221 */ /* 0x000fca0000010000 */
[----:B------:R-:W-:-:S07]  /*8460*/  MOV R13, R4 ;  /* 0x00000004000d7202 */ /* 0x000fce0000000f00 */
[----:B------:R-:W-:Y:S05]  /*8470*/  WARPSYNC.COLLECTIVE R15, `(.L_x_967) ;  /* 0x000000000f087348 */ /* 0x000fea0003c00000 */
[----:B------:R0:W1:Y:S02]  /*8480*/  SHFL.BFLY P6, R14, R13, R12, R11 ;  /* 0x0c00000c0d0e7389 */ /* 0x00006400000c000b */
[----:B01----:R-:W-:Y:S01]  /*8490*/  ENDCOLLECTIVE ;  /* 0x000000000000791b */ /* 0x003fe20003800000 */
.L_x_967:
[----:B------:R-:W-:Y:S02]  /*84a0*/  IMAD.MOV.U32 R12, RZ, RZ, 0x1 ;  /* 0x00000001ff0c7424 */ /* 0x000fe400078e00ff */
[----:B------:R-:W-:-:S05]  /*84b0*/  FADD.FTZ R5, R4, R14 ;  /* 0x0000000e04057221 */ /* 0x000fca0000010000 */
[----:B------:R-:W-:-:S07]  /*84c0*/  MOV R13, R5 ;  /* 0x00000005000d7202 */ /* 0x000fce0000000f00 */
[----:B------:R-:W-:Y:S05]  /*84d0*/  WARPSYNC.COLLECTIVE R15, `(.L_x_968) ;  /* 0x000000000f087348 */ /* 0x000fea0003c00000 */
[----:B------:R0:W1:Y:S02]  /*84e0*/  SHFL.BFLY P6, R14, R13, R12, R11 ;  /* 0x0c00000c0d0e7389 */ /* 0x00006400000c000b */
[----:B01----:R-:W-:Y:S01]  /*84f0*/  ENDCOLLECTIVE ;  /* 0x000000000000791b */ /* 0x003fe20003800000 */
.L_x_968:
[----:B------:R-:W-:Y:S05]  /*8500*/  BRA `(.L_x_969) ;  /* 0xffffff9800f87947 */ /* 0x000fea000383ffff */
.L_x_892:
[----:B------:R-:W-:Y:S01]  /*8510*/  BSSY B1, `(.L_x_970) ;  /* 0x0000007000017945 */ /* 0x000fe20003800000 */
[----:B------:R-:W-:Y:S01]  /*8520*/  MOV R12, 0x2 ;  /* 0x00000002000c7802 */ /* 0x000fe20000000f00 */
[----:B------:R-:W-:Y:S01]  /*8530*/  IMAD.MOV.U32 R11, RZ, RZ, 0x1f ;  /* 0x0000001fff0b7424 */ /* 0x000fe200078e00ff */
[----:B-123--:R-:W-:-:S07]  /*8540*/  MOV R15, 0xffffffff ;  /* 0xffffffff000f7802 */ /* 0x00efce0000000f00 */
[----:B----4-:R-:W-:Y:S05]  /*8550*/  WARPSYNC.COLLECTIVE R15, `(.L_x_971) ;  /* 0x000000000f087348 */ /* 0x010fea0003c00000 */
[----:B------:R0:W1:Y:S02]  /*8560*/  SHFL.BFLY P6, R14, R13, R12, R11 ;  /* 0x0c00000c0d0e7389 */ /* 0x00006400000c000b */
[----:B01--4-:R-:W-:Y:S01]  /*8570*/  ENDCOLLECTIVE ;  /* 0x000000000000791b */ /* 0x013fe20003800000 */
.L_x_971:
[----:B------:R-:W-:Y:S05]  /*8580*/  BSYNC B1 ;  /* 0x0000000000017941 */ /* 0x000fea0003800000 */
.L_x_970:
[----:B------:R-:W-:Y:S01]  /*8590*/  HFMA2.MMA R11, -RZ, RZ, 0, 1.847743988037109375e-06 ;  /* 0x0000001fff0b7435 */ /* 0x000fe200000001ff */
[----:B------:R-:W-:Y:S01]  /*85a0*/  FADD.FTZ R13, R13, R14 ;  /* 0x0000000e0d0d7221 */ /* 0x000fe20000010000 */
[----:B------:R-:W-:Y:S02]  /*85b0*/  IMAD.MOV.U32 R12, RZ, RZ, 0x1 ;  /* 0x00000001ff0c7424 */ /* 0x000fe400078e00ff */
[----:B------:R-:W-:-:S07]  /*85c0*/  IMAD.MOV.U32 R15, RZ, RZ, -0x1 ;  /* 0xffffffffff0f7424 */ /* 0x000fce00078e00ff */
[----:B------:R-:W-:Y:S05]  /*85d0*/  WARPSYNC.COLLECTIVE R15, `(.L_x_972) ;  /* 0x000000000f087348 */ /* 0x000fea0003c00000 */
[----:B------:R0:W1:Y:S02]  /*85e0*/  SHFL.BFLY P6, R14, R13, R12, R11 ;  /* 0x0c00000c0d0e7389 */ /* 0x00006400000c000b */
[----:B01----:R-:W-:Y:S01]  /*85f0*/  ENDCOLLECTIVE ;  /* 0x000000000000791b */ /* 0x003fe20003800000 */
.L_x_972:
[----:B------:R-:W-:Y:S05]  /*8600*/  BRA `(.L_x_973) ;  /* 0xffffffc000587947 */ /* 0x000fea000383ffff */
.L_x_896:
        /* <DEDUP_REMOVED lines=8> */
.L_x_975:
[----:B------:R-:W-:Y:S05]  /*8690*/  BSYNC B0 ;  /* 0x0000000000007941 */ /* 0x000fea0003800000 */
.L_x_974:
[----:B------:R-:W-:Y:S01]  /*86a0*/  FMNMX.FTZ R13, R14, R74, !PT ;  /* 0x0000004a0e0d7209 */ /* 0x000fe20007810000 */
[----:B------:R-:W-:Y:S01]  /*86b0*/  IMAD.MOV.U32 R11, RZ, RZ, 0x1f ;  /* 0x0000001fff0b7424 */ /* 0x000fe200078e00ff */
[----:B------:R-:W-:Y:S02]  /*86c0*/  MOV R12, 0x8 ;  /* 0x00000008000c7802 */ /* 0x000fe40000000f00 */
[----:B------:R-:W-:-:S07]  /*86d0*/  MOV R15, 0xffffffff ;  /* 0xffffffff000f7802 */ /* 0x000fce0000000f00 */
[----:B------:R-:W-:Y:S05]  /*86e0*/  WARPSYNC.COLLECTIVE R15, `(.L_x_976) ;  /* 0x000000000f087348 */ /* 0x000fea0003c00000 */
[----:B------:R0:W1:Y:S02]  /*86f0*/  SHFL.BFLY P6, R14, R13, R12, R11 ;  /* 0x0c00000c0d0e7389 */ /* 0x00006400000c000b */
[----:B01----:R-:W-:Y:S01]  /*8700*/  ENDCOLLECTIVE ;  /* 0x000000000000791b */ /* 0x003fe20003800000 */
.L_x_976:
[----:B------:R-:W-:Y:S01]  /*8710*/  HFMA2.MMA R12, -RZ, RZ, 0, 2.384185791015625e-07 ;  /* 0x00000004ff0c7435 */ /* 0x000fe200000001ff */
[----:B------:R-:W-:-:S05]  /*8720*/  FMNMX.FTZ R0, R13, R14, !PT ;  /* 0x0000000e0d007209 */ /* 0x000fca0007810000 */
[----:B------:R-:W-:-:S07]  /*8730*/  IMAD.MOV.U32 R13, RZ, RZ, R0 ;  /* 0x000000ffff0d7224 */ /* 0x000fce00078e0000 */
[----:B------:R-:W-:Y:S05]  /*8740*/  WARPSYNC.COLLECTIVE R15, `(.L_x_977) ;  /* 0x000000000f087348 */ /* 0x000fea0003c00000 */
[----:B------:R0:W1:Y:S02]  /*8750*/  SHFL.BFLY P6, R14, R13, R12, R11 ;  /* 0x0c00000c0d0e7389 */ /* 0x00006400000c000b */
[----:B01----:R-:W-:Y:S01]  /*8760*/  ENDCOLLECTIVE ;  /* 0x000000000000791b */ /* 0x003fe20003800000 */
.L_x_977:
[----:B------:R-:W-:Y:S05]  /*8770*/  BRA `(.L_x_978) ;  /* 0xffffffc000b87947 */ /* 0x000fea000383ffff */
.L_x_979:
        /* <DEDUP_REMOVED lines=16> */
.L_x_3324:


//--------------------- .text._ZN4mmha33masked_multihead_attention_kernelIfLi96ELi128ELi1ELi32ELi256ELb1ELb1EEEv26Multihead_attention_paramsIT_XT5_EE --------------------------
	.section	.text._ZN4mmha33masked_multihead_attention_kernelIfLi96ELi128ELi1ELi32ELi256ELb1ELb1EEEv26Multihead_attention_paramsIT_XT5_EE,"ax",@progbits
	.align	128
        .global         _ZN4mmha33masked_multihead_attention_kernelIfLi96ELi128ELi1ELi32ELi256ELb1ELb1EEEv26Multihead_attention_paramsIT_XT5_EE
        .type           _ZN4mmha33masked_multihead_attention_kernelIfLi96ELi128ELi1ELi32ELi256ELb1ELb1EEEv26Multihead_attention_paramsIT_XT5_EE,@function
        .size           _ZN4mmha33masked_multihead_attention_kernelIfLi96ELi128ELi1ELi32ELi256ELb1ELb1EEEv26Multihead_attention_paramsIT_XT5_EE,(.L_x_3325 - _ZN4mmha33masked_multihead_attention_kernelIfLi96ELi128ELi1ELi32ELi256ELb1ELb1EEEv26Multihead_attention_paramsIT_XT5_EE)
        .other          _ZN4mmha33masked_multihead_attention_kernelIfLi96ELi128ELi1ELi32ELi256ELb1ELb1EEEv26Multihead_attention_paramsIT_XT5_EE,@"STO_CUDA_ENTRY STV_DEFAULT"
_ZN4mmha33masked_multihead_attention_kernelIfLi96ELi128ELi1ELi32ELi256ELb1ELb1EEEv26Multihead_attention_paramsIT_XT5_EE:
.text._ZN4mmha33masked_multihead_attention_kernelIfLi96ELi128ELi1ELi32ELi256ELb1ELb1EEEv26Multihead_attention_paramsIT_XT5_EE:
[----:B------:R-:W0:Y:S08]  /*0000*/  LDC R1, c[0x0][0x28] ;  /* 0x00000a00ff017b82 */ /* 0x000e300000000800 */
[----:B------:R-:W1:Y:S01]  /*0010*/  LDC.64 R2, c[0x0][0x320] ;  /* 0x0000c800ff027b82 */ /* 0x000e620000000a00 */
[----:B------:R-:W2:Y:S01]  /*0020*/  S2R R16, SR_CTAID.Y ;  /* 0x0000000000107919 */ /* 0x000ea20000002600 */
[----:B------:R-:W-:Y:S01]  /*0030*/  ULDC.64 UR36, c[0x0][0x208] ;  /* 0x0000820000247ab9 */ /* 0x000fe20000000a00 */
[----:B0-----:R-:W-:Y:S01]  /*0040*/  VIADD R1, R1, 0xfffffe08 ;  /* 0xfffffe0801017836 */ /* 0x001fe20000000000 */
[----:B-1----:R-:W-:-:S04]  /*0050*/  ISETP.NE.U32.AND P0, PT, R2, RZ, PT ;  /* 0x000000ff0200720c */ /* 0x002fc80003f05070 */
[----:B------:R-:W-:-:S13]  /*0060*/  ISETP.NE.AND.EX P0, PT, R3, RZ, PT, P0 ;  /* 0x000000ff0300720c */ /* 0x000fda0003f05300 */
[----:B--2---:R-:W-:Y:S05]  /*0070*/  @!P0 BRA `(.L_x_980) ;  /* 0x0000000000148947 */ /* 0x004fea0003800000 */
[----:B------:R-:W-:-:S04]  /*0080*/  IADD3 R2, P0, R16, R2, RZ ;  /* 0x0000000210027210 */ /* 0x000fc80007f1e0ff */
[----:B------:R-:W-:-:S05]  /*0090*/  LEA.HI.X.SX32 R3, R16, R3, 0x1, P0 ;  /* 0x0000000310037211 */ /* 0x000fca00000f0eff */
[----:B------:R-:W2:Y:S02]  /*00a0*/  LDG.E.U8 R2, desc[UR36][R2.64] ;  /* 0x0000002402027981 */ /* 0x000ea4000c1e1100 */
[----:B--2---:R-:W-:-:S13]  /*00b0*/  ISETP.NE.AND P0, PT, R2, 0x1, PT ;  /* 0x000000010200780c */ /* 0x004fda0003f05270 */
[----:B------:R-:W-:Y:S05]  /*00c0*/  @!P0 EXIT ;  /* 0x000000000000894d */ /* 0x000fea0003800000 */
.L_x_980:
[----:B------:R-:W0:Y:S08]  /*00d0*/  LDC R21, c[0x0][0x280] ;  /* 0x0000a000ff157b82 */ /* 0x000e300000000800 */
[----:B------:R-:W1:Y:S08]  /*00e0*/  LDC.64 R4, c[0x0][0x328] ;  /* 0x0000ca00ff047b82 */ /* 0x000e700000000a00 */
[----:B------:R-:W2:Y:S08]  /*00f0*/  LDC.64 R10, c[0x0][0x2f0] ;  /* 0x0000bc00ff0a7b82 */ /* 0x000eb00000000a00 */
[----:B------:R-:W3:Y:S01]  /*0100*/  LDC R34, c[0x0][0x29c] ;  /* 0x0000a700ff227b82 */ /* 0x000ee20000000800 */
[----:B0-----:R-:W-:Y:S01]  /*0110*/  IABS R3, R21 ;  /* 0x0000001500037213 */ /* 0x001fe20000000000 */
[----:B------:R-:W-:Y:S01]  /*0120*/  HFMA2.MMA R13, -RZ, RZ, 0, 0 ;  /* 0x00000000ff0d7435 */ /* 0x000fe200000001ff */
[----:B------:R-:W-:-:S02]  /*0130*/  ULDC UR8, c[0x0][0x284] ;  /* 0x0000a10000087ab9 */ /* 0x000fc40000000800 */
[----:B------:R-:W0:Y:S01]  /*0140*/  I2F.RP R0, R3 ;  /* 0x0000000300007306 */ /* 0x000e220000209400 */
[----:B-1----:R-:W-:Y:S01]  /*0150*/  IMAD.WIDE R4, R16, 0x4, R4 ;  /* 0x0000000410047825 */ /* 0x002fe200078e0204 */
[----:B------:R-:W-:Y:S01]  /*0160*/  UMOV UR4, URZ ;  /* 0x0000003f00047c82 */ /* 0x000fe20008000000 */
[----:B------:R-:W1:Y:S01]  /*0170*/  S2R R22, SR_TID.X ;  /* 0x0000000000167919 */ /* 0x000e620000002100 */
[----:B------:R-:W4:Y:S02]  /*0180*/  LDC.64 R14, c[0x0][0x2a8] ;  /* 0x0000aa00ff0e7b82 */ /* 0x000f240000000a00 */
[----:B------:R5:W4:Y:S02]  /*0190*/  LDG.E R12, desc[UR36][R4.64] ;  /* 0x00000024040c7981 */ /* 0x000b24000c1e1900 */
[----:B0-----:R-:W0:Y:S02]  /*01a0*/  MUFU.RCP R0, R0 ;  /* 0x0000000000007308 */ /* 0x001e240000001000 */
[----:B0-----:R-:W-:-:S06]  /*01b0*/  VIADD R6, R0, 0xffffffe ;  /* 0x0ffffffe00067836 */ /* 0x001fcc0000000000 */
[----:B------:R0:W2:Y:S01]  /*01c0*/  F2I.FTZ.U32.TRUNC.NTZ R7, R6 ;  /* 0x0000000600077305 */ /* 0x0000a2000021f000 */
[----:B------:R-:W-:Y:S01]  /*01d0*/  IABS R0, R16 ;  /* 0x0000001000007213 */ /* 0x000fe20000000000 */
[----:B0-----:R-:W-:Y:S01]  /*01e0*/  IMAD.MOV.U32 R6, RZ, RZ, RZ ;  /* 0x000000ffff067224 */ /* 0x001fe200078e00ff */
[----:B--2---:R-:W-:-:S05]  /*01f0*/  IADD3 R8, RZ, -R7, RZ ;  /* 0x80000007ff087210 */ /* 0x004fca0007ffe0ff */
[----:B------:R-:W-:-:S04]  /*0200*/  IMAD R9, R8, R3, RZ ;  /* 0x0000000308097224 */ /* 0x000fc800078e02ff */
[----:B------:R-:W-:-:S06]  /*0210*/  IMAD.HI.U32 R7, R7, R9, R6 ;  /* 0x0000000907077227 */ /* 0x000fcc00078e0006 */
[----:B------:R-:W-:-:S05]  /*0220*/  IMAD.HI.U32 R7, R7, R0, RZ ;  /* 0x0000000007077227 */ /* 0x000fca00078e00ff */
[----:B-----5:R-:W-:-:S05]  /*0230*/  IADD3 R4, -R7, RZ, RZ ;  /* 0x000000ff07047210 */ /* 0x020fca0007ffe1ff */
[----:B------:R-:W-:Y:S01]  /*0240*/  IMAD R0, R3, R4, R0 ;  /* 0x0000000403007224 */ /* 0x000fe200078e0200 */
[----:B------:R-:W-:-:S04]  /*0250*/  ISETP.NE.U32.AND P0, PT, R10, RZ, PT ;  /* 0x000000ff0a00720c */ /* 0x000fc80003f05070 */
[----:B------:R-:W-:Y:S02]  /*0260*/  ISETP.GT.U32.AND P1, PT, R3, R0, PT ;  /* 0x000000000300720c */ /* 0x000fe40003f24070 */
[----:B------:R-:W-:-:S04]  /*0270*/  ISETP.NE.AND.EX P0, PT, R11, RZ, PT, P0 ;  /* 0x000000ff0b00720c */ /* 0x000fc80003f05300 */
[----:B---3--:R-:W-:-:S07]  /*0280*/  ISETP.EQ.AND P3, PT, R34, RZ, P0 ;  /* 0x000000ff2200720c */ /* 0x008fce0000762270 */
[----:B------:R-:W-:-:S05]  /*0290*/  @!P1 IMAD.IADD R0, R0, 0x1, -R3 ;  /* 0x0000000100009824 */ /* 0x000fca00078e0a03 */
[----:B------:R-:W-:Y:S01]  /*02a0*/  ISETP.GE.U32.AND P0, PT, R0, R3, PT ;  /* 0x000000030000720c */ /* 0x000fe20003f06070 */
[----:B------:R-:W0:Y:S01]  /*02b0*/  @P3 LDC.64 R4, c[0x0][0x2f0] ;  /* 0x0000bc00ff043b82 */ /* 0x000e220000000a00 */
[----:B------:R-:W-:Y:S02]  /*02c0*/  LOP3.LUT R0, R16, R21, RZ, 0x3c, !PT ;  /* 0x0000001510007212 */ /* 0x000fe400078e3cff */
[----:B------:R-:W-:Y:S02]  /*02d0*/  @!P1 IADD3 R7, R7, 0x1, RZ ;  /* 0x0000000107079810 */ /* 0x000fe40007ffe0ff */
[----:B------:R-:W-:Y:S02]  /*02e0*/  ISETP.GE.AND P2, PT, R0, RZ, PT ;  /* 0x000000ff0000720c */ /* 0x000fe40003f46270 */
[----:B------:R-:W-:-:S05]  /*02f0*/  ISETP.NE.AND P1, PT, R21, RZ, PT ;  /* 0x000000ff1500720c */ /* 0x000fca0003f25270 */
[----:B------:R-:W-:-:S05]  /*0300*/  @P0 VIADD R7, R7, 0x1 ;  /* 0x0000000107070836 */ /* 0x000fca0000000000 */
[----:B------:R-:W-:-:S05]  /*0310*/  MOV R25, R7 ;  /* 0x0000000700197202 */ /* 0x000fca0000000f00 */
[----:B------:R-:W-:Y:S01]  /*0320*/  @!P2 IMAD.MOV R25, RZ, RZ, -R25 ;  /* 0x000000ffff19a224 */ /* 0x000fe200078e0a19 */
[----:B------:R-:W-:-:S05]  /*0330*/  @!P1 LOP3.LUT R25, RZ, R21, RZ, 0x33, !PT ;  /* 0x00000015ff199212 */ /* 0x000fca00078e33ff */
[----:B0-----:R-:W-:-:S05]  /*0340*/  @P3 IMAD.WIDE R4, R25, 0x4, R4 ;  /* 0x0000000419043825 */ /* 0x001fca00078e0204 */
[----:B------:R0:W2:Y:S01]  /*0350*/  @P3 LDG.E R13, desc[UR36][R4.64] ;  /* 0x00000024040d3981 */ /* 0x0000a2000c1e1900 */
[----:B------:R-:W-:-:S05]  /*0360*/  IMAD.U32 R0, RZ, RZ, UR8 ;  /* 0x00000008ff007e24 */ /* 0x000fca000f8e00ff */
[----:B------:R-:W-:-:S04]  /*0370*/  IABS R0, R0 ;  /* 0x0000000000007213 */ /* 0x000fc80000000000 */
[----:B------:R-:W-:-:S13]  /*0380*/  R2UR UR7, R0 ;  /* 0x00000000000772ca */ /* 0x000fda00000e0000 */
[----:B------:R-:W3:Y:S08]  /*0390*/  I2F.RP R0, UR7 ;  /* 0x0000000700007d06 */ /* 0x000ef00008209400 */
[----:B---3--:R-:W3:Y:S02]  /*03a0*/  MUFU.RCP R0, R0 ;  /* 0x0000000000007308 */ /* 0x008ee40000001000 */
[----:B---3--:R-:W-:-:S06]  /*03b0*/  IADD3 R3, R0, 0xffffffe, RZ ;  /* 0x0ffffffe00037810 */ /* 0x008fcc0007ffe0ff */
[----:B------:R-:W3:Y:S02]  /*03c0*/  F2I.FTZ.U32.TRUNC.NTZ R3, R3 ;  /* 0x0000000300037305 */ /* 0x000ee4000021f000 */
[----:B---3--:R-:W-:Y:S01]  /*03d0*/  R2UR UR5, R3 ;  /* 0x00000000030572ca */ /* 0x008fe200000e0000 */
[----:B------:R-:W3:Y:S01]  /*03e0*/  S2R R44, SR_CTAID.X ;  /* 0x00000000002c7919 */ /* 0x000ee20000002500 */
[----:B------:R-:W5:Y:S11]  /*03f0*/  LDC R3, c[0x0][0x278] ;  /* 0x00009e00ff037b82 */ /* 0x000f760000000800 */
[----:B------:R-:W-:-:S04]  /*0400*/  UIADD3 UR6, URZ, -UR5, URZ ;  /* 0x800000053f067290 */ /* 0x000fc8000fffe03f */
[----:B------:R-:W-:-:S04]  /*0410*/  UIMAD UR6, UR6, UR7, URZ ;  /* 0x00000007060672a4 */ /* 0x000fc8000f8e023f */
[----:B------:R-:W-:Y:S01]  /*0420*/  UIMAD.WIDE.U32 UR4, UR5, UR6, UR4 ;  /* 0x00000006050472a5 */ /* 0x000fe2000f8e0004 */
[----:B-1----:R-:W-:Y:S02]  /*0430*/  ISETP.GT.AND P0, PT, R22, 0x17, PT ;  /* 0x000000171600780c */ /* 0x002fe40003f04270 */
[----:B----4-:R-:W-:-:S13]  /*0440*/  R2UR UR39, R12 ;  /* 0x000000000c2772ca */ /* 0x010fda00000e0000 */
[----:B------:R-:W-:-:S06]  /*0450*/  UIADD3 UR40, UR39, -0x1, URZ ;  /* 0xffffffff27287890 */ /* 0x000fcc000fffe03f */
[----:B------:R-:W-:-:S05]  /*0460*/  IMAD.U32 R23, RZ, RZ, UR40 ;  /* 0x00000028ff177e24 */ /* 0x000fca000f8e00ff */
[----:B0-----:R-:W-:-:S04]  /*0470*/  IABS R4, R23 ;  /* 0x0000001700047213 */ /* 0x001fc80000000000 */
[----:B------:R-:W-:-:S13]  /*0480*/  R2UR UR38, R4 ;  /* 0x00000000042672ca */ /* 0x000fda00000e0000 */
[----:B------:R-:W-:-:S04]  /*0490*/  UIMAD.WIDE.U32 UR4, UR5, UR38, URZ ;  /* 0x00000026050472a5 */ /* 0x000fc8000f8e003f */
[----:B------:R-:W-:Y:S02]  /*04a0*/  UIADD3 UR5, -UR5, URZ, URZ ;  /* 0x0000003f05057290 */ /* 0x000fe4000fffe13f */
[----:B------:R-:W-:Y:S02]  /*04b0*/  UISETP.GE.AND UP2, UPT, UR40, URZ, UPT ;  /* 0x0000003f2800728c */ /* 0x000fe4000bf46270 */
[----:B------:R-:W-:Y:S01]  /*04c0*/  UIMAD UR38, UR7, UR5, UR38 ;  /* 0x00000005072672a4 */ /* 0x000fe2000f8e0226 */
[----:B------:R-:W-:-:S03]  /*04d0*/  ULDC UR4, c[0x0][0x288] ;  /* 0x0000a20000047ab9 */ /* 0x000fc60000000800 */
[----:B------:R-:W-:-:S11]  /*04e0*/  UISETP.GT.U32.AND UP0, UPT, UR7, UR38, UPT ;  /* 0x000000260700728c */ /* 0x000fd6000bf04070 */
[----:B------:R-:W-:-:S04]  /*04f0*/  @!UP0 UIADD3 UR38, UR38, -UR7, URZ ;  /* 0x8000000726268290 */ /* 0x000fc8000fffe03f */
[----:B------:R-:W-:Y:S02]  /*0500*/  UISETP.GT.U32.AND UP1, UPT, UR7, UR38, UPT ;  /* 0x000000260700728c */ /* 0x000fe4000bf24070 */
[----:B------:R-:W-:Y:S01]  /*0510*/  UISETP.NE.AND UP0, UPT, UR8, URZ, UPT ;  /* 0x0000003f0800728c */ /* 0x000fe2000bf05270 */
[----:B---3--:R-:W-:Y:S02]  /*0520*/  IMAD R93, R16, UR4, R44 ;  /* 0x00000004105d7c24 */ /* 0x008fe4000f8e022c */
[----:B------:R-:W-:Y:S01]  /*0530*/  IMAD R0, R44, 0x60, RZ ;  /* 0x000000602c007824 */ /* 0x000fe200078e02ff */
[----:B------:R-:W-:Y:S01]  /*0540*/  LOP3.LUT R2, R2, 0xfffffff7, RZ, 0xc0, !PT ;  /* 0xfffffff702027812 */ /* 0x000fe200078ec0ff */
[----:B------:R-:W-:-:S04]  /*0550*/  IMAD R93, R93, 0x60, RZ ;  /* 0x000000605d5d7824 */ /* 0x000fc800078e02ff */
[----:B------:R-:W-:Y:S01]  /*0560*/  @!UP1 UIADD3 UR38, UR38, -UR7, URZ ;  /* 0x8000000726269290 */ /* 0x000fe2000fffe03f */
[----:B-----5:R-:W-:Y:S01]  /*0570*/  IMAD R4, R16, R3, R0 ;  /* 0x0000000310047224 */ /* 0x020fe200078e0200 */
[----:B------:R-:W-:Y:S01]  /*0580*/  ISETP.NE.AND P1, PT, R3, RZ, PT ;  /* 0x000000ff0300720c */ /* 0x000fe20003f25270 */
[----:B------:R-:W-:Y:S01]  /*0590*/  BSSY B0, `(.L_x_981) ;  /* 0x0000022000007945 */ /* 0x000fe20003800000 */
[----:B------:R-:W-:Y:S02]  /*05a0*/  @!UP2 UIADD3 UR38, -UR38, URZ, URZ ;  /* 0x0000003f2626a290 */ /* 0x000fe4000fffe13f */
[----:B------:R-:W-:Y:S01]  /*05b0*/  @!UP0 ULOP3.LUT UR38, URZ, UR8, URZ, 0x33, !UPT ;  /* 0x000000083f268292 */ /* 0x000fe2000f8e333f */
[----:B------:R-:W-:Y:S02]  /*05c0*/  @P3 LOP3.LUT R2, R2, 0x8, RZ, 0xfc, !PT ;  /* 0x0000000802023812 */ /* 0x000fe400078efcff */
[----:B------:R-:W-:Y:S02]  /*05d0*/  CS2R R28, SRZ ;  /* 0x00000000001c7805 */ /* 0x000fe4000001ff00 */
[----:B------:R-:W-:-:S02]  /*05e0*/  CS2R R30, SRZ ;  /* 0x00000000001e7805 */ /* 0x000fc4000001ff00 */
[----:B------:R-:W-:Y:S02]  /*05f0*/  SHF.L.U32 R3, R22, 0x2, RZ ;  /* 0x0000000216037819 */ /* 0x000fe400000006ff */
[----:B------:R-:W-:Y:S01]  /*0600*/  SEL R4, R93, R4, !P1 ;  /* 0x000000045d047207 */ /* 0x000fe20004800000 */
[----:B--2---:R0:W-:Y:S01]  /*0610*/  STL [R1+0x1a0], R13 ;  /* 0x0001a00d01007387 */ /* 0x0041e20000100800 */
[----:B------:R-:W-:Y:S05]  /*0620*/  @P0 BRA `(.L_x_982) ;  /* 0x0000000000600947 */ /* 0x000fea0003800000 */
[----:B------:R-:W1:Y:S01]  /*0630*/  LDC R5, c[0x0][0x308] ;  /* 0x0000c200ff057b82 */ /* 0x000e620000000800 */
[----:B------:R-:W-:Y:S01]  /*0640*/  IMAD.IADD R11, R4, 0x1, R3 ;  /* 0x00000001040b7824 */ /* 0x000fe200078e0203 */
[----:B-1----:R-:W-:-:S13]  /*0650*/  ISETP.NE.AND P1, PT, R5, 0x2, PT ;  /* 0x000000020500780c */ /* 0x002fda0003f25270 */
[----:B------:R-:W1:Y:S08]  /*0660*/  @!P1 LDC.64 R8, c[0x0][0x218] ;  /* 0x00008600ff089b82 */ /* 0x000e700000000a00 */
[----:B------:R-:W2:Y:S01]  /*0670*/  @P1 LDC.64 R6, c[0x0][0x218] ;  /* 0x00008600ff061b82 */ /* 0x000ea20000000a00 */
[----:B-1----:R-:W-:-:S04]  /*0680*/  @!P1 IADD3 R8, P2, R11, R8, RZ ;  /* 0x000000080b089210 */ /* 0x002fc80007f5e0ff */
[----:B------:R-:W-:-:S03]  /*0690*/  @!P1 LEA.HI.X.SX32 R9, R11, R9, 0x1, P2 ;  /* 0x000000090b099211 */ /* 0x000fc600010f0eff */
[----:B------:R-:W1:Y:S02]  /*06a0*/  @!P1 LDC.64 R4, c[0x0][0x2f8] ;  /* 0x0000be00ff049b82 */ /* 0x000e640000000a00 */
[----:B------:R-:W3:Y:S01]  /*06b0*/  @!P1 LDG.E R8, desc[UR36][R8.64] ;  /* 0x0000002408089981 */ /* 0x000ee2000c1e1900 */
[----:B--2---:R-:W-:-:S05]  /*06c0*/  @P1 IMAD.WIDE R6, R11, 0x4, R6 ;  /* 0x000000040b061825 */ /* 0x004fca00078e0206 */
[----:B------:R2:W5:Y:S04]  /*06d0*/  @P1 LDG.E.128 R28, desc[UR36][R6.64] ;  /* 0x00000024061c1981 */ /* 0x000568000c1e1d00 */
[----:B-1----:R-:W4:Y:S01]  /*06e0*/  @!P1 LDG.E R4, desc[UR36][R4.64] ;  /* 0x0000002404049981 */ /* 0x002f22000c1e1900 */
[----:B---3--:R-:W-:Y:S02]  /*06f0*/  @!P1 PRMT R9, R8, 0x9910, RZ ;  /* 0x0000991008099816 */ /* 0x008fe400000000ff */
[--C-:B------:R-:W-:Y:S02]  /*0700*/  @!P1 SHF.R.U32.HI R10, RZ, 0x10, R8.reuse ;  /* 0x00000010ff0a9819 */ /* 0x100fe40000011608 */
[----:B------:R-:W-:Y:S02]  /*0710*/  @!P1 SHF.R.U32.HI R11, RZ, 0x18, R8 ;  /* 0x00000018ff0b9819 */ /* 0x000fe40000011608 */
[----:B------:R-:W-:Y:S01]  /*0720*/  @!P1 SHF.R.S32.HI R9, RZ, 0x8, R9 ;  /* 0x00000008ff099819 */ /* 0x000fe20000011409 */
[----:B------:R-:W4:Y:S08]  /*0730*/  @!P1 I2F.S8 R12, R8 ;  /* 0x00000008000c9306 */ /* 0x000f300000001400 */
[----:B------:R-:W1:Y:S08]  /*0740*/  @!P1 I2F.S8 R10, R10 ;  /* 0x0000000a000a9306 */ /* 0x000e700000001400 */
[----:B------:R-:W3:Y:S08]  /*0750*/  @!P1 I2F.S8 R11, R11 ;  /* 0x0000000b000b9306 */ /* 0x000ef00000001400 */
[----:B------:R-:W0:Y:S01]  /*0760*/  @!P1 I2F.S16 R9, R9 ;  /* 0x0000000900099306 */ /* 0x000e220000101400 */
[-C--:B----4-:R-:W-:Y:S01]  /*0770*/  @!P1 FMUL.FTZ R28, R12, R4.reuse ;  /* 0x000000040c1c9220 */ /* 0x090fe20000410000 */
[-C--:B-1----:R-:W-:Y:S01]  /*0780*/  @!P1 FMUL.FTZ R30, R10, R4.reuse ;  /* 0x000000040a1e9220 */ /* 0x082fe20000410000 */
[-C--:B---3--:R-:W-:Y:S01]  /*0790*/  @!P1 FMUL.FTZ R31, R11, R4.reuse ;  /* 0x000000040b1f9220 */ /* 0x088fe20000410000 */
[----:B0-2---:R-:W-:-:S07]  /*07a0*/  @!P1 FMUL.FTZ R29, R9, R4 ;  /* 0x00000004091d9220 */ /* 0x005fce0000410000 */
.L_x_982:
[----:B------:R-:W-:Y:S05]  /*07b0*/  BSYNC B0 ;  /* 0x0000000000007941 */ /* 0x000fea0003800000 */
.L_x_981:
[----:B------:R-:W1:Y:S01]  /*07c0*/  @!P0 LDC.64 R4, c[0x0][0x248] ;  /* 0x00009200ff048b82 */ /* 0x000e620000000a00 */
[----:B------:R-:W-:Y:S01]  /*07d0*/  ISETP.LT.AND P2, PT, R22, 0x20, P3 ;  /* 0x000000201600780c */ /* 0x000fe20001f41270 */
[----:B------:R-:W-:Y:S01]  /*07e0*/  ULDC.64 UR6, c[0x0][0x220] ;  /* 0x0000880000067ab9 */ /* 0x000fe20000000a00 */
[----:B------:R-:W-:Y:S01]  /*07f0*/  ISETP.NE.U32.AND P3, PT, R14, RZ, PT ;  /* 0x000000ff0e00720c */ /* 0x000fe20003f65070 */
[----:B------:R-:W-:Y:S01]  /*0800*/  IMAD.IADD R33, R93, 0x1, R3 ;  /* 0x000000015d217824 */ /* 0x000fe200078e0203 */
[----:B------:R-:W-:Y:S01]  /*0810*/  ISETP.EQ.U32.AND P1, PT, RZ, UR6, PT ;  /* 0x00000006ff007c0c */ /* 0x000fe2000bf22070 */
[----:B------:R-:W-:Y:S01]  /*0820*/  IMAD.MOV.U32 R45, RZ, RZ, RZ ;  /* 0x000000ffff2d7224 */ /* 0x000fe200078e00ff */
[----:B------:R-:W-:Y:S02]  /*0830*/  ISETP.NE.AND.EX P3, PT, R15, RZ, PT, P3 ;  /* 0x000000ff0f00720c */ /* 0x000fe40003f65330 */
[----:B------:R-:W-:Y:S02]  /*0840*/  CS2R R18, SRZ ;  /* 0x0000000000127805 */ /* 0x000fe4000001ff00 */
[----:B------:R-:W-:-:S02]  /*0850*/  MOV R10, UR40 ;  /* 0x00000028000a7c02 */ /* 0x000fc40008000f00 */
[----:B------:R-:W-:Y:S02]  /*0860*/  CS2R R36, SRZ ;  /* 0x0000000000247805 */ /* 0x000fe4000001ff00 */
[----:B------:R-:W-:Y:S02]  /*0870*/  ISETP.EQ.OR.EX P1, PT, RZ, UR7, P0, P1 ;  /* 0x00000007ff007c0c */ /* 0x000fe40008722710 */
[----:B------:R-:W-:Y:S02]  /*0880*/  CS2R R38, SRZ ;  /* 0x0000000000267805 */ /* 0x000fe4000001ff00 */
[----:B------:R-:W-:Y:S01]  /*0890*/  @!P0 SHF.L.U32 R10, R10, 0x2, RZ ;  /* 0x000000020a0a8819 */ /* 0x000fe200000006ff */
[----:B------:R-:W2:Y:S01]  /*08a0*/  @P2 LDC.64 R8, c[0x0][0x2e0] ;  /* 0x0000b800ff082b82 */ /* 0x000ea20000000a00 */
[----:B------:R-:W-:-:S03]  /*08b0*/  SHF.R.S32.HI R12, RZ, 0x1f, R16 ;  /* 0x0000001fff0c7819 */ /* 0x000fc60000011410 */
[----:B------:R-:W-:Y:S01]  /*08c0*/  @!P0 IMAD R11, R33, UR8, R10 ;  /* 0x00000008210b8c24 */ /* 0x000fe2000f8e020a */
[----:B------:R-:W-:-:S03]  /*08d0*/  @P3 LEA R10, P4, R16, R14, 0x2 ;  /* 0x0000000e100a3211 */ /* 0x000fc600078810ff */
[----:B-1----:R-:W-:Y:S01]  /*08e0*/  @!P0 IMAD.WIDE R4, R11, 0x4, R4 ;  /* 0x000000040b048825 */ /* 0x002fe200078e0204 */
[----:B------:R-:W1:Y:S01]  /*08f0*/  @!P1 LDC.64 R6, c[0x0][0x220] ;  /* 0x00008800ff069b82 */ /* 0x000e620000000a00 */
[----:B------:R-:W-:Y:S02]  /*0900*/  @P3 LEA.HI.X R11, R16, R15, R12, 0x2, P4 ;  /* 0x0000000f100b3211 */ /* 0x000fe400020f140c */
[----:B------:R-:W-:Y:S01]  /*0910*/  CS2R R16, SRZ ;  /* 0x0000000000107805 */ /* 0x000fe2000001ff00 */
[----:B------:R-:W-:Y:S01]  /*0920*/  @P2 IMAD R12, R13, UR4, R44 ;  /* 0x000000040d0c2c24 */ /* 0x000fe2000f8e022c */
[----:B0-----:R-:W-:Y:S01]  /*0930*/  IADD3 R13, R0, R3, RZ ;  /* 0x00000003000d7210 */ /* 0x001fe20007ffe0ff */
[----:B------:R-:W3:Y:S02]  /*0940*/  @P3 LDG.E R45, desc[UR36][R10.64] ;  /* 0x000000240a2d3981 */ /* 0x000ee4000c1e1900 */
[----:B------:R-:W-:Y:S02]  /*0950*/  @P2 IMAD R15, R12, 0x60, R3 ;  /* 0x000000600c0f2824 */ /* 0x000fe400078e0203 */
[----:B------:R-:W0:Y:S01]  /*0960*/  LDC R12, c[0x0][0x290] ;  /* 0x0000a400ff0c7b82 */ /* 0x000e220000000800 */
[----:B------:R4:W5:Y:S01]  /*0970*/  @!P0 LDG.E.128 R16, desc[UR36][R4.64] ;  /* 0x0000002404108981 */ /* 0x000962000c1e1d00 */
[----:B--2---:R-:W-:-:S05]  /*0980*/  @P2 IMAD.WIDE R8, R15, 0x4, R8 ;  /* 0x000000040f082825 */ /* 0x004fca00078e0208 */
[----:B------:R4:W5:Y:S01]  /*0990*/  @P2 LDG.E.128 R40, desc[UR36][R8.64] ;  /* 0x0000002408282981 */ /* 0x000962000c1e1d00 */
[----:B-1----:R-:W-:-:S05]  /*09a0*/  @!P1 IMAD.WIDE R6, R13, 0x4, R6 ;  /* 0x000000040d069825 */ /* 0x002fca00078e0206 */
[----:B------:R4:W5:Y:S01]  /*09b0*/  @!P1 LDG.E.128 R36, desc[UR36][R6.64] ;  /* 0x0000002406249981 */ /* 0x000962000c1e1d00 */
[----:B------:R-:W-:Y:S01]  /*09c0*/  ISETP.NE.AND P5, PT, R34, RZ, PT ;  /* 0x000000ff2200720c */ /* 0x000fe20003fa5270 */
[----:B------:R-:W-:Y:S01]  /*09d0*/  IMAD R92, R25, UR4, RZ ;  /* 0x00000004195c7c24 */ /* 0x000fe2000f8e02ff */
[----:B------:R-:W-:Y:S02]  /*09e0*/  CS2R R26, SRZ ;  /* 0x00000000001a7805 */ /* 0x000fe4000001ff00 */
[----:B------:R-:W-:Y:S01]  /*09f0*/  CS2R R24, SRZ ;  /* 0x0000000000187805 */ /* 0x000fe2000001ff00 */
[----:B------:R-:W-:Y:S01]  /*0a00*/  IMAD R92, R92, R21, R44 ;  /* 0x000000155c5c7224 */ /* 0x000fe200078e022c */
[----:B---3--:R4:W-:Y:S07]  /*0a10*/  STL [R1+0x1ac], R45 ;  /* 0x0001ac2d01007387 */ /* 0x0089ee0000100800 */
[----:B0-----:R-:W-:Y:S05]  /*0a20*/  @P5 BRA `(.L_x_983) ;  /* 0x00000000002c5947 */ /* 0x001fea0003800000 */
[----:B------:R-:W-:Y:S01]  /*0a30*/  ULDC.64 UR6, c[0x0][0x230] ;  /* 0x00008c0000067ab9 */ /* 0x000fe20000000a00 */
[----:B------:R-:W-:Y:S01]  /*0a40*/  BSSY B0, `(.L_x_983) ;  /* 0x0000009000007945 */ /* 0x000fe20003800000 */
[----:B------:R-:W-:Y:S02]  /*0a50*/  ISETP.EQ.U32.AND P1, PT, RZ, UR6, PT ;  /* 0x00000006ff007c0c */ /* 0x000fe4000bf22070 */
[----:B------:R-:W-:Y:S02]  /*0a60*/  CS2R R24, SRZ ;  /* 0x0000000000187805 */ /* 0x000fe4000001ff00 */
[----:B------:R-:W-:Y:S02]  /*0a70*/  CS2R R26, SRZ ;  /* 0x00000000001a7805 */ /* 0x000fe4000001ff00 */
[----:B------:R-:W-:-:S13]  /*0a80*/  ISETP.EQ.OR.EX P0, PT, RZ, UR7, P0, P1 ;  /* 0x00000007ff007c0c */ /* 0x000fda0008702710 */
[----:B------:R-:W-:Y:S05]  /*0a90*/  @P0 BRA `(.L_x_984) ;  /* 0x00000000000c0947 */ /* 0x000fea0003800000 */
[----:B------:R-:W0:Y:S02]  /*0aa0*/  LDC.64 R24, c[0x0][0x230] ;  /* 0x00008c00ff187b82 */ /* 0x000e240000000a00 */
[----:B0-----:R-:W-:-:S06]  /*0ab0*/  IMAD.WIDE R24, R13, 0x4, R24 ;  /* 0x000000040d187825 */ /* 0x001fcc00078e0218 */
[----:B------:R-:W5:Y:S02]  /*0ac0*/  LDG.E.128 R24, desc[UR36][R24.64] ;  /* 0x0000002418187981 */ /* 0x000f64000c1e1d00 */
.L_x_984:
[----:B------:R-:W-:Y:S05]  /*0ad0*/  BSYNC B0 ;  /* 0x0000000000007941 */ /* 0x000fea0003800000 */
.L_x_983:
[----:B------:R-:W-:Y:S01]  /*0ae0*/  ULDC.U8 UR4, c[0x0][0x294] ;  /* 0x0000a50000047ab9 */ /* 0x000fe20000000000 */
[----:B------:R-:W-:Y:S01]  /*0af0*/  ISETP.NE.AND P1, PT, R34, RZ, PT ;  /* 0x000000ff2200720c */ /* 0x000fe20003f25270 */
[----:B-----5:R-:W-:Y:S01]  /*0b00*/  @!P5 FADD.FTZ R16, R16, R24 ;  /* 0x000000181010d221 */ /* 0x020fe20000010000 */
[----:B------:R-:W-:Y:S01]  /*0b10*/  ISETP.GT.AND P3, PT, R12, RZ, PT ;  /* 0x000000ff0c00720c */ /* 0x000fe20003f64270 */
[----:B------:R-:W-:Y:S01]  /*0b20*/  @!P5 FADD.FTZ R17, R17, R25 ;  /* 0x000000191111d221 */ /* 0x000fe20000010000 */
[----:B------:R-:W-:Y:S01]  /*0b30*/  ISETP.NE.AND P1, PT, RZ, UR4, PT ;  /* 0x00000004ff007c0c */ /* 0x000fe2000bf25270 */
[----:B------:R-:W-:Y:S01]  /*0b40*/  @!P5 FADD.FTZ R18, R18, R26 ;  /* 0x0000001a1212d221 */ /* 0x000fe20000010000 */
[----:B------:R-:W-:Y:S01]  /*0b50*/  @!P5 FADD.FTZ R19, R19, R27 ;  /* 0x0000001b1313d221 */ /* 0x000fe20000010000 */
[----:B------:R-:W-:Y:S01]  /*0b60*/  FADD.FTZ R28, R36, R28 ;  /* 0x0000001c241c7221 */ /* 0x000fe20000010000 */
[----:B------:R-:W-:Y:S01]  /*0b70*/  FADD.FTZ R29, R37, R29 ;  /* 0x0000001d251d7221 */ /* 0x000fe20000010000 */
[----:B------:R-:W-:Y:S01]  /*0b80*/  FADD.FTZ R30, R38, R30 ;  /* 0x0000001e261e7221 */ /* 0x000fe20000010000 */
[----:B------:R-:W-:Y:S01]  /*0b90*/  FADD.FTZ R31, R39, R31 ;  /* 0x0000001f271f7221 */ /* 0x000fe20000010000 */
[----:B------:R-:W-:Y:S01]  /*0ba0*/  ISETP.GE.AND P0, PT, R22, 0x20, PT ;  /* 0x000000201600780c */ /* 0x000fe20003f06270 */
[----:B------:R-:W-:Y:S01]  /*0bb0*/  @P2 FMUL.FTZ R16, R16, R40 ;  /* 0x0000002810102220 */ /* 0x000fe20000410000 */
[----:B------:R-:W-:Y:S01]  /*0bc0*/  @P2 FMUL.FTZ R17, R17, R41 ;  /* 0x0000002911112220 */ /* 0x000fe20000410000 */
[----:B------:R-:W-:Y:S01]  /*0bd0*/  @P2 FMUL.FTZ R18, R18, R42 ;  /* 0x0000002a12122220 */ /* 0x000fe20000410000 */
[----:B------:R-:W-:-:S02]  /*0be0*/  @P2 FMUL.FTZ R19, R19, R43 ;  /* 0x0000002b13132220 */ /* 0x000fc40000410000 */
[----:B------:R-:W-:Y:S07]  /*0bf0*/  @!P1 BRA P3, `(.L_x_985) ;  /* 0x0000000c00009947 */ /* 0x000fee0001800000 */
[----:B------:R-:W-:-:S13]  /*0c00*/  ISETP.LT.OR P1, PT, R12, 0x1, !P1 ;  /* 0x000000010c00780c */ /* 0x000fda0004f21670 */
[----:B------:R-:W-:Y:S05]  /*0c10*/  @P1 BRA `(.L_x_986) ;  /* 0x0000001000281947 */ /* 0x000fea0003800000 */
[----:B------:R-:W-:Y:S02]  /*0c20*/  LEA.HI R0, R12, R12, RZ, 0x1 ;  /* 0x0000000c0c007211 */ /* 0x000fe400078f08ff */
[----:B----4-:R-:W-:Y:S02]  /*0c30*/  IABS R8, R3 ;  /* 0x0000000300087213 */ /* 0x010fe40000000000 */
        /* <DEDUP_REMOVED lines=8> */
[----:B0-----:R-:W-:Y:S01]  /*0cc0*/  HFMA2.MMA R4, -RZ, RZ, 0, 0 ;  /* 0x00000000ff047435 */ /* 0x001fe200000001ff */
        /* <DEDUP_REMOVED lines=30> */
[----:B------:R-:W-:Y:S01]  /*0eb0*/  MOV R10, UR6 ;  /* 0x00000006000a7c02 */ /* 0x000fe20008000f00 */
[----:B------:R-:W-:Y:S01]  /*0ec0*/  IMAD.U32 R7, RZ, RZ, UR5 ;  /* 0x00000005ff077e24 */ /* 0x000fe2000f8e00ff */
[----:B------:R-:W-:Y:S01]  /*0ed0*/  MOV R6, UR4 ;  /* 0x0000000400067c02 */ /* 0x000fe20008000f00 */
[----:B------:R-:W-:Y:S01]  /*0ee0*/  IMAD.U32 R11, RZ, RZ, UR7 ;  /* 0x00000007ff0b7e24 */ /* 0x000fe2000f8e00ff */
[----:B------:R-:W-:Y:S01]  /*0ef0*/  MOV R8, 0x53f ;  /* 0x0000053f00087802 */ /* 0x000fe20000000f00 */
[----:B------:R-:W-:Y:S01]  /*0f00*/  IMAD.MOV.U32 R12, RZ, RZ, 0x1 ;  /* 0x00000001ff0c7424 */ /* 0x000fe200078e00ff */
[----:B0-----:R-:W-:-:S07]  /*0f10*/  MOV R13, RZ ;  /* 0x000000ff000d7202 */ /* 0x001fce0000000f00 */
[----:B------:R-:W-:-:S07]  /*0f20*/  LEPC R20, `(.L_x_987) ;  /* 0x000000001014794e */ /* 0x000fce0000000000 */
[----:B-1----:R-:W-:Y:S05]  /*0f30*/  CALL.ABS.NOINC R14 ;  /* 0x000000000e007343 */ /* 0x002fea0003c00000 */
.L_x_987:
[----:B------:R-:W0:Y:S01]  /*0f40*/  S2R R4, SR_CgaCtaId ;  /* 0x0000000000047919 */ /* 0x000e220000008800 */
[----:B------:R-:W1:Y:S01]  /*0f50*/  LDC R6, c[0x0][0x290] ;  /* 0x0000a400ff067b82 */ /* 0x000e620000000800 */
[----:B------:R-:W-:Y:S02]  /*0f60*/  MOV R0, 0x400 ;  /* 0x0000040000007802 */ /* 0x000fe40000000f00 */
[----:B------:R-:W-:-:S03]  /*0f70*/  ISETP.NE.AND P6, PT, R37, RZ, PT ;  /* 0x000000ff2500720c */ /* 0x000fc60003fc5270 */
[----:B------:R-:W-:Y:S02]  /*0f80*/  VIADD R3, R0, 0x440 ;  /* 0x0000044000037836 */ /* 0x000fe40000000000 */
[----:B------:R-:W-:-:S03]  /*0f90*/  IMAD R0, R32, R35, R36 ;  /* 0x0000002320007224 */ /* 0x000fc600078e0224 */
[----:B0-----:R-:W-:-:S04]  /*0fa0*/  LEA R3, R4, R3, 0x18 ;  /* 0x0000000304037211 */ /* 0x001fc800078ec0ff */
[----:B------:R-:W-:-:S05]  /*0fb0*/  LEA R13, R0, R3, 0x2 ;  /* 0x00000003000d7211 */ /* 0x000fca00078e10ff */
[----:B-1----:R-:W-:Y:S01]  /*0fc0*/  IMAD R14, R6, 0x4, R13 ;  /* 0x00000004060e7824 */ /* 0x002fe200078e020d */
[----:B------:R-:W-:Y:S06]  /*0fd0*/  @!P6 BRA `(.L_x_988) ;  /* 0x00000000000ce947 */ /* 0x000fec0003800000 */
[----:B------:R-:W-:Y:S01]  /*0fe0*/  ISETP.NE.AND P5, PT, R34, RZ, PT ;  /* 0x000000ff2200720c */ /* 0x000fe20003fa5270 */
[----:B------:R0:W-:-:S12]  /*0ff0*/  STS.128 [R13], R28 ;  /* 0x0000001c0d007388 */ /* 0x0001d80000000c00 */
[----:B------:R0:W-:Y:S02]  /*1000*/  @!P5 STS.128 [R14], R16 ;  /* 0x000000100e00d388 */ /* 0x0001e40000000c00 */
.L_x_988:
        /* <DEDUP_REMOVED lines=11> */
[----:B------:R-:W-:Y:S01]  /*10c0*/  LEA R15, R0, R3, 0x2 ;  /* 0x00000003000f7211 */ /* 0x000fe200078e10ff */
[----:B------:R-:W-:Y:S01]  /*10d0*/  BSSY B1, `(.L_x_991) ;  /* 0x0000064000017945 */ /* 0x000fe20003800000 */
[----:B------:R-:W-:-:S03]  /*10e0*/  ISETP.NE.AND P0, PT, R34, RZ, PT ;  /* 0x000000ff2200720c */ /* 0x000fc60003f05270 */
[----:B------:R-:W-:Y:S01]  /*10f0*/  IMAD R32, R32, 0x4, R15 ;  /* 0x0000000420207824 */ /* 0x000fe200078e020f */
[----:B0-----:R0:W1:Y:S04]  /*1100*/  LDS R28, [R15] ;  /* 0x000000000f1c7984 */ /* 0x0010680000000800 */
[----:B------:R0:W2:Y:S04]  /*1110*/  LDS R30, [R15+0x4] ;  /* 0x000004000f1e7984 */ /* 0x0000a80000000800 */
[----:B------:R0:W3:Y:S04]  /*1120*/  LDS R29, [R32] ;  /* 0x00000000201d7984 */ /* 0x0000e80000000800 */
[----:B------:R0:W4:Y:S01]  /*1130*/  LDS R31, [R32+0x4] ;  /* 0x00000400201f7984 */ /* 0x0001220000000800 */
[----:B------:R-:W-:Y:S05]  /*1140*/  @!P0 BRA `(.L_x_992) ;  /* 0x00000000008c8947 */ /* 0x000fea0003800000 */
[----:B------:R-:W-:-:S04]  /*1150*/  LEA.HI R0, R0, R0, RZ, 0x1 ;  /* 0x0000000000007211 */ /* 0x000fc800078f08ff */
[----:B------:R-:W-:-:S04]  /*1160*/  SHF.L.U32 R0, R0, 0x1, RZ ;  /* 0x0000000100007819 */ /* 0x000fc800000006ff */
[----:B------:R-:W-:-:S04]  /*1170*/  LOP3.LUT R5, R0, 0xfffffffc, RZ, 0xc0, !PT ;  /* 0xfffffffc00057812 */ /* 0x000fc800078ec0ff */
[----:B------:R-:W-:-:S13]  /*1180*/  ISETP.GE.AND P0, PT, R5, R6, PT ;  /* 0x000000060500720c */ /* 0x000fda0003f06270 */
[----:B------:R-:W-:Y:S05]  /*1190*/  @P0 BRA `(.L_x_993) ;  /* 0x00000004005c0947 */ /* 0x000fea0003800000 */
[----:B------:R-:W-:Y:S01]  /*11a0*/  I2FP.F32.S32 R0, R6 ;  /* 0x0000000600007245 */ /* 0x000fe20000201400 */
[----:B------:R-:W-:Y:S01]  /*11b0*/  VIADD R3, R5, 0x2 ;  /* 0x0000000205037836 */ /* 0x000fe20000000000 */
[----:B------:R-:W-:-:S04]  /*11c0*/  ULDC UR4, c[0x0][0x29c] ;  /* 0x0000a70000047ab9 */ /* 0x000fc80000000800 */
[----:B------:R-:W5:Y:S01]  /*11d0*/  MUFU.RCP R0, R0 ;  /* 0x0000000000007308 */ /* 0x000f620000001000 */
[----:B------:R-:W-:-:S05]  /*11e0*/  I2FP.F32.S32 R3, R3 ;  /* 0x0000000300037245 */ /* 0x000fca0000201400 */
[----:B-----5:R-:W-:Y:S01]  /*11f0*/  FMUL.FTZ R4, R3, R0 ;  /* 0x0000000003047220 */ /* 0x020fe20000410000 */
[----:B------:R-:W-:-:S03]  /*1200*/  I2FP.F32.S32 R3, R5 ;  /* 0x0000000500037245 */ /* 0x000fc60000201400 */
[----:B------:R-:W-:Y:S02]  /*1210*/  FMUL.FTZ R4, R4, 13.28771209716796875 ;  /* 0x41549a7804047820 */ /* 0x000fe40000410000 */
[----:B------:R-:W-:Y:S01]  /*1220*/  FMUL.FTZ R3, R3, R0 ;  /* 0x0000000003037220 */ /* 0x000fe20000410000 */
[----:B------:R-:W-:Y:S01]  /*1230*/  I2FP.F32.S32 R0, UR4 ;  /* 0x0000000400007c45 */ /* 0x000fe20008201400 */
[----:B------:R-:W5:Y:S02]  /*1240*/  MUFU.EX2 R5, -R4 ;  /* 0x8000000400057308 */ /* 0x000f640000000800 */
[----:B------:R-:W-:-:S06]  /*1250*/  FMUL.FTZ R3, R3, 13.28771209716796875 ;  /* 0x41549a7803037820 */ /* 0x000fcc0000410000 */
[----:B------:R-:W0:Y:S01]  /*1260*/  MUFU.EX2 R3, -R3 ;  /* 0x8000000300037308 */ /* 0x000e220000000800 */
[----:B-----5:R-:W-:-:S04]  /*1270*/  FMUL.FTZ R5, R0, R5 ;  /* 0x0000000500057220 */ /* 0x020fc80000410000 */
[----:B------:R-:W-:Y:S01]  /*1280*/  FMUL.RZ R9, R5, 0.15915493667125701904 ;  /* 0x3e22f98305097820 */ /* 0x000fe2000040c000 */
[----:B0-----:R-:W-:-:S03]  /*1290*/  FMUL.FTZ R0, R0, R3 ;  /* 0x0000000300007220 */ /* 0x001fc60000410000 */
[----:B------:R-:W4:Y:S01]  /*12a0*/  MUFU.SIN R6, R9 ;  /* 0x0000000900067308 */ /* 0x000f220000000400 */
[----:B------:R-:W-:-:S07]  /*12b0*/  FMUL.RZ R8, R0, 0.15915493667125701904 ;  /* 0x3e22f98300087820 */ /* 0x000fce000040c000 */
[----:B------:R-:W3:Y:S08]  /*12c0*/  MUFU.SIN R4, R8 ;  /* 0x0000000800047308 */ /* 0x000ef00000000400 */
[----:B------:R-:W0:Y:S01]  /*12d0*/  MUFU.COS R5, R9 ;  /* 0x0000000900057308 */ /* 0x000e220000000000 */
[-C--:B----4-:R-:W-:Y:S01]  /*12e0*/  FMUL.FTZ R7, R31, R6.reuse ;  /* 0x000000061f077220 */ /* 0x090fe20000410000 */
[----:B--2---:R-:W-:-:S06]  /*12f0*/  FMUL.FTZ R6, R30, R6 ;  /* 0x000000061e067220 */ /* 0x004fcc0000410000 */
[----:B------:R-:W2:Y:S01]  /*1300*/  MUFU.COS R0, R8 ;  /* 0x0000000800007308 */ /* 0x000ea20000000000 */
[-C--:B---3--:R-:W-:Y:S01]  /*1310*/  FMUL.FTZ R3, R29, R4.reuse ;  /* 0x000000041d037220 */ /* 0x088fe20000410000 */
[----:B-1----:R-:W-:Y:S01]  /*1320*/  FMUL.FTZ R4, R28, R4 ;  /* 0x000000041c047220 */ /* 0x002fe20000410000 */
[-C--:B0-----:R-:W-:Y:S01]  /*1330*/  FFMA.FTZ R30, R30, R5.reuse, -R7 ;  /* 0x000000051e1e7223 */ /* 0x081fe20000010807 */
[----:B------:R-:W-:Y:S01]  /*1340*/  FFMA.FTZ R31, R31, R5, R6 ;  /* 0x000000051f1f7223 */ /* 0x000fe20000010006 */
[-C--:B--2---:R-:W-:Y:S01]  /*1350*/  FFMA.FTZ R28, R28, R0.reuse, -R3 ;  /* 0x000000001c1c7223 */ /* 0x084fe20000010803 */
[----:B------:R-:W-:Y:S01]  /*1360*/  FFMA.FTZ R29, R29, R0, R4 ;  /* 0x000000001d1d7223 */ /* 0x000fe20000010004 */
[----:B------:R-:W-:Y:S06]  /*1370*/  BRA `(.L_x_993) ;  /* 0x0000000000e47947 */ /* 0x000fec0003800000 */
.L_x_992:
[C---:B------:R-:W-:Y:S01]  /*1380*/  IMAD R21, R6.reuse, 0x4, R15 ;  /* 0x0000000406157824 */ /* 0x040fe200078e020f */
[----:B------:R-:W-:Y:S01]  /*1390*/  LEA R20, R6, R32, 0x2 ;  /* 0x0000002006147211 */ /* 0x000fe200078e10ff */
[----:B------:R-:W-:Y:S01]  /*13a0*/  BSSY B2, `(.L_x_994) ;  /* 0x0000032000027945 */ /* 0x000fe20003800000 */
[----:B------:R-:W-:Y:S02]  /*13b0*/  LEA.HI R0, R0, R0, RZ, 0x1 ;  /* 0x0000000000007211 */ /* 0x000fe400078f08ff */
[----:B------:R0:W0:Y:S02]  /*13c0*/  LDS R16, [R21] ;  /* 0x0000000015107984 */ /* 0x0000240000000800 */
[----:B------:R-:W-:Y:S02]  /*13d0*/  SHF.L.U32 R0, R0, 0x1, RZ ;  /* 0x0000000100007819 */ /* 0x000fe400000006ff */
[----:B------:R0:W0:Y:S02]  /*13e0*/  LDS R18, [R21+0x4] ;  /* 0x0000040015127984 */ /* 0x0000240000000800 */
[----:B------:R-:W-:-:S02]  /*13f0*/  LOP3.LUT R5, R0, 0xfffffffc, RZ, 0xc0, !PT ;  /* 0xfffffffc00057812 */ /* 0x000fc400078ec0ff */
[----:B------:R0:W0:Y:S02]  /*1400*/  LDS R17, [R20] ;  /* 0x0000000014117984 */ /* 0x0000240000000800 */
[----:B------:R-:W-:Y:S02]  /*1410*/  ISETP.GE.AND P0, PT, R5, R6, PT ;  /* 0x000000060500720c */ /* 0x000fe40003f06270 */
[----:B------:R0:W0:Y:S11]  /*1420*/  LDS R19, [R20+0x4] ;  /* 0x0000040014137984 */ /* 0x0000360000000800 */
[----:B------:R-:W-:Y:S05]  /*1430*/  @P0 BRA `(.L_x_995) ;  /* 0x0000000000a00947 */ /* 0x000fea0003800000 */
[----:B------:R-:W-:Y:S01]  /*1440*/  I2FP.F32.S32 R6, R6 ;  /* 0x0000000600067245 */ /* 0x000fe20000201400 */
[----:B------:R-:W-:Y:S01]  /*1450*/  VIADD R0, R5, 0x2 ;  /* 0x0000000205007836 */ /* 0x000fe20000000000 */
[----:B------:R-:W-:Y:S02]  /*1460*/  ULDC UR4, c[0x0][0x29c] ;  /* 0x0000a70000047ab9 */ /* 0x000fe40000000800 */
[----:B------:R-:W5:Y:S02]  /*1470*/  MUFU.RCP R7, R6 ;  /* 0x0000000600077308 */ /* 0x000f640000001000 */
[----:B------:R-:W-:-:S05]  /*1480*/  I2FP.F32.S32 R0, R0 ;  /* 0x0000000000007245 */ /* 0x000fca0000201400 */
[----:B-----5:R-:W-:Y:S01]  /*1490*/  FMUL.FTZ R3, R0, R7 ;  /* 0x0000000700037220 */ /* 0x020fe20000410000 */
[----:B------:R-:W-:-:S03]  /*14a0*/  I2FP.F32.S32 R0, R5 ;  /* 0x0000000500007245 */ /* 0x000fc60000201400 */
[----:B------:R-:W-:Y:S02]  /*14b0*/  FMUL.FTZ R4, R3, 13.28771209716796875 ;  /* 0x41549a7803047820 */ /* 0x000fe40000410000 */
[----:B------:R-:W-:Y:S02]  /*14c0*/  FMUL.FTZ R0, R0, R7 ;  /* 0x0000000700007220 */ /* 0x000fe40000410000 */
[----:B------:R-:W5:Y:S02]  /*14d0*/  MUFU.EX2 R5, -R4 ;  /* 0x8000000400057308 */ /* 0x000f640000000800 */
[----:B------:R-:W-:Y:S01]  /*14e0*/  FMUL.FTZ R3, R0, 13.28771209716796875 ;  /* 0x41549a7800037820 */ /* 0x000fe20000410000 */
[----:B------:R-:W-:-:S04]  /*14f0*/  IADD3 R0, -R45, UR4, RZ ;  /* 0x000000042d007c10 */ /* 0x000fc8000fffe1ff */
[----:B------:R-:W-:Y:S01]  /*1500*/  I2FP.F32.S32 R0, R0 ;  /* 0x0000000000007245 */ /* 0x000fe20000201400 */
[----:B------:R-:W1:Y:S04]  /*1510*/  MUFU.EX2 R3, -R3 ;  /* 0x8000000300037308 */ /* 0x000e680000000800 */
[----:B-----5:R-:W-:-:S04]  /*1520*/  FMUL.FTZ R5, R0, R5 ;  /* 0x0000000500057220 */ /* 0x020fc80000410000 */
[----:B------:R-:W-:Y:S01]  /*1530*/  FMUL.RZ R6, R5, 0.15915493667125701904 ;  /* 0x3e22f98305067820 */ /* 0x000fe2000040c000 */
[----:B-1----:R-:W-:-:S03]  /*1540*/  FMUL.FTZ R0, R0, R3 ;  /* 0x0000000300007220 */ /* 0x002fc60000410000 */
[----:B------:R-:W4:Y:S01]  /*1550*/  MUFU.SIN R5, R6 ;  /* 0x0000000600057308 */ /* 0x000f220000000400 */
[----:B------:R-:W-:-:S07]  /*1560*/  FMUL.RZ R12, R0, 0.15915493667125701904 ;  /* 0x3e22f983000c7820 */ /* 0x000fce000040c000 */
[----:B------:R-:W3:Y:S08]  /*1570*/  MUFU.SIN R4, R12 ;  /* 0x0000000c00047308 */ /* 0x000ef00000000400 */
[----:B------:R1:W5:Y:S01]  /*1580*/  MUFU.COS R7, R6 ;  /* 0x0000000600077308 */ /* 0x0003620000000000 */
[-C--:B----4-:R-:W-:Y:S01]  /*1590*/  FMUL.FTZ R9, R31, R5.reuse ;  /* 0x000000051f097220 */ /* 0x090fe20000410000 */
[-C--:B0-----:R-:W-:Y:S01]  /*15a0*/  FMUL.FTZ R11, R19, R5.reuse ;  /* 0x00000005130b7220 */ /* 0x081fe20000410000 */
[-C--:B--2---:R-:W-:Y:S01]  /*15b0*/  FMUL.FTZ R8, R30, R5.reuse ;  /* 0x000000051e087220 */ /* 0x084fe20000410000 */
[----:B------:R-:W-:-:S04]  /*15c0*/  FMUL.FTZ R10, R18, R5 ;  /* 0x00000005120a7220 */ /* 0x000fc80000410000 */
[----:B------:R-:W0:Y:S01]  /*15d0*/  MUFU.COS R0, R12 ;  /* 0x0000000c00007308 */ /* 0x000e220000000000 */
[-C--:B---3--:R-:W-:Y:S01]  /*15e0*/  FMUL.FTZ R3, R29, R4.reuse ;  /* 0x000000041d037220 */ /* 0x088fe20000410000 */
[-C--:B------:R-:W-:Y:S01]  /*15f0*/  FMUL.FTZ R5, R17, R4.reuse ;  /* 0x0000000411057220 */ /* 0x080fe20000410000 */
[-C--:B-1----:R-:W-:Y:S01]  /*1600*/  FMUL.FTZ R6, R28, R4.reuse ;  /* 0x000000041c067220 */ /* 0x082fe20000410000 */
[----:B------:R-:W-:Y:S01]  /*1610*/  FMUL.FTZ R4, R16, R4 ;  /* 0x0000000410047220 */ /* 0x000fe20000410000 */
[-C--:B-----5:R-:W-:Y:S01]  /*1620*/  FFMA.FTZ R9, R30, R7.reuse, -R9 ;  /* 0x000000071e097223 */ /* 0x0a0fe20000010809 */
[-C--:B------:R-:W-:Y:S01]  /*1630*/  FFMA.FTZ R18, R18, R7.reuse, -R11 ;  /* 0x0000000712127223 */ /* 0x080fe2000001080b */
[-C--:B------:R-:W-:Y:S01]  /*1640*/  FFMA.FTZ R31, R31, R7.reuse, R8 ;  /* 0x000000071f1f7223 */ /* 0x080fe20000010008 */
[----:B------:R-:W-:Y:S02]  /*1650*/  FFMA.FTZ R19, R19, R7, R10 ;  /* 0x0000000713137223 */ /* 0x000fe4000001000a */
[----:B------:R-:W-:Y:S01]  /*1660*/  MOV R30, R9 ;  /* 0x00000009001e7202 */ /* 0x000fe20000000f00 */
[-C--:B0-----:R-:W-:Y:S01]  /*1670*/  FFMA.FTZ R3, R28, R0.reuse, -R3 ;  /* 0x000000001c037223 */ /* 0x081fe20000010803 */
[-C--:B------:R-:W-:Y:S01]  /*1680*/  FFMA.FTZ R16, R16, R0.reuse, -R5 ;  /* 0x0000000010107223 */ /* 0x080fe20000010805 */
[-C--:B------:R-:W-:Y:S01]  /*1690*/  FFMA.FTZ R29, R29, R0.reuse, R6 ;  /* 0x000000001d1d7223 */ /* 0x080fe20000010006 */
[----:B------:R-:W-:Y:S01]  /*16a0*/  FFMA.FTZ R17, R17, R0, R4 ;  /* 0x0000000011117223 */ /* 0x000fe20000010004 */
[----:B------:R-:W-:-:S07]  /*16b0*/  IMAD.MOV.U32 R28, RZ, RZ, R3 ;  /* 0x000000ffff1c7224 */ /* 0x000fce00078e0003 */
.L_x_995:
[----:B------:R-:W-:Y:S05]  /*16c0*/  BSYNC B2 ;  /* 0x0000000000027941 */ /* 0x000fea0003800000 */
.L_x_994:
[----:B0-----:R0:W-:Y:S04]  /*16d0*/  STS [R21], R16 ;  /* 0x0000001015007388 */ /* 0x0011e80000000800 */
[----:B------:R0:W-:Y:S04]  /*16e0*/  STS [R21+0x4], R18 ;  /* 0x0000041215007388 */ /* 0x0001e80000000800 */
[----:B------:R0:W-:Y:S04]  /*16f0*/  STS [R20], R17 ;  /* 0x0000001114007388 */ /* 0x0001e80000000800 */
[----:B------:R0:W-:Y:S02]  /*1700*/  STS [R20+0x4], R19 ;  /* 0x0000041314007388 */ /* 0x0001e40000000800 */
.L_x_993:
[----:B------:R-:W-:Y:S05]  /*1710*/  BSYNC B1 ;  /* 0x0000000000017941 */ /* 0x000fea0003800000 */
.L_x_991:
[----:B-1----:R1:W-:Y:S04]  /*1720*/  STS [R15], R28 ;  /* 0x0000001c0f007388 */ /* 0x0023e80000000800 */
[----:B--2---:R1:W-:Y:S04]  /*1730*/  STS [R15+0x4], R30 ;  /* 0x0000041e0f007388 */ /* 0x0043e80000000800 */
[----:B---3--:R1:W-:Y:S04]  /*1740*/  STS [R32], R29 ;  /* 0x0000001d20007388 */ /* 0x0083e80000000800 */
[----:B----4-:R1:W-:Y:S02]  /*1750*/  STS [R32+0x4], R31 ;  /* 0x0000041f20007388 */ /* 0x0103e40000000800 */
.L_x_990:
[----:B------:R-:W-:Y:S05]  /*1760*/  BSYNC B0 ;  /* 0x0000000000007941 */ /* 0x000fea0003800000 */
.L_x_989:
[----:B------:R-:W-:Y:S06]  /*1770*/  BAR.SYNC.DEFER_BLOCKING 0x0 ;  /* 0x0000000000007b1d */ /* 0x000fec0000010000 */
[----:B------:R-:W-:Y:S04]  /*1780*/  BSSY B0, `(.L_x_996) ;  /* 0x0000005000007945 */ /* 0x000fe80003800000 */
[----:B------:R-:W-:Y:S05]  /*1790*/  @!P6 BRA `(.L_x_997) ;  /* 0x00000000000ce947 */ /* 0x000fea0003800000 */
[----:B------:R-:W-:Y:S01]  /*17a0*/  ISETP.NE.AND P0, PT, R34, RZ, PT ;  /* 0x000000ff2200720c */ /* 0x000fe20003f05270 */
[----:B01----:R2:W3:-:S12]  /*17b0*/  LDS.128 R28, [R13] ;  /* 0x000000000d1c7984 */ /* 0x0034d80000000c00 */
[----:B------:R2:W4:Y:S02]  /*17c0*/  @!P0 LDS.128 R16, [R14] ;  /* 0x000000000e108984 */ /* 0x0005240000000c00 */
.L_x_997:
[----:B------:R-:W-:Y:S05]  /*17d0*/  BSYNC B0 ;  /* 0x0000000000007941 */ /* 0x000fea0003800000 */
.L_x_996:
[----:B------:R-:W-:Y:S06]  /*17e0*/  BAR.SYNC.DEFER_BLOCKING 0x0 ;  /* 0x0000000000007b1d */ /* 0x000fec0000010000 */
[----:B------:R-:W-:Y:S05]  /*17f0*/  BRA `(.L_x_986) ;  /* 0x0000000400307947 */ /* 0x000fea0003800000 */
.L_x_985:
        /* <DEDUP_REMOVED lines=8> */
[----:B------:R-:W-:-:S04]  /*1880*/  I2FP.F32.S32 R3, R3 ;  /* 0x0000000300037245 */ /* 0x000fc80000201400 */
[----:B------:R-:W0:Y:S01]  /*1890*/  MUFU.RCP R12, R12 ;  /* 0x0000000c000c7308 */ /* 0x000e220000001000 */
[----:B------:R-:W-:Y:S01]  /*18a0*/  I2FP.F32.S32 R0, R0 ;  /* 0x0000000000007245 */ /* 0x000fe20000201400 */
[----:B0-----:R-:W-:-:S04]  /*18b0*/  FMUL.FTZ R3, R3, R12 ;  /* 0x0000000c03037220 */ /* 0x001fc80000410000 */
[----:B------:R-:W-:Y:S01]  /*18c0*/  FMUL.FTZ R0, R0, R12 ;  /* 0x0000000c00007220 */ /* 0x000fe20000410000 */
[----:B------:R-:W-:-:S03]  /*18d0*/  FMUL.FTZ R3, R3, 13.28771209716796875 ;  /* 0x41549a7803037820 */ /* 0x000fc60000410000 */
[----:B----4-:R-:W-:Y:S01]  /*18e0*/  FMUL.FTZ R4, R0, 13.28771209716796875 ;  /* 0x41549a7800047820 */ /* 0x010fe20000410000 */
        /* <DEDUP_REMOVED lines=10> */
[-C--:B0-----:R-:W-:Y:S01]  /*1990*/  FMUL.FTZ R7, R31, R6.reuse ;  /* 0x000000061f077220 */ /* 0x081fe20000410000 */
[----:B------:R-:W-:-:S06]  /*19a0*/  FMUL.FTZ R6, R30, R6 ;  /* 0x000000061e067220 */ /* 0x000fcc0000410000 */
[----:B------:R-:W0:Y:S01]  /*19b0*/  MUFU.COS R0, R8 ;  /* 0x0000000800007308 */ /* 0x000e220000000000 */
[-C--:B-1----:R-:W-:Y:S01]  /*19c0*/  FMUL.FTZ R3, R29, R4.reuse ;  /* 0x000000041d037220 */ /* 0x082fe20000410000 */
[----:B------:R-:W-:Y:S01]  /*19d0*/  FMUL.FTZ R4, R28, R4 ;  /* 0x000000041c047220 */ /* 0x000fe20000410000 */
[-C--:B--2---:R-:W-:Y:S01]  /*19e0*/  FFMA.FTZ R30, R30, R5.reuse, -R7 ;  /* 0x000000051e1e7223 */ /* 0x084fe20000010807 */
[----:B------:R-:W-:Y:S01]  /*19f0*/  FFMA.FTZ R31, R31, R5, R6 ;  /* 0x000000051f1f7223 */ /* 0x000fe20000010006 */
[-C--:B0-----:R-:W-:Y:S01]  /*1a00*/  FFMA.FTZ R28, R28, R0.reuse, -R3 ;  /* 0x000000001c1c7223 */ /* 0x081fe20000010803 */
[----:B------:R-:W-:Y:S01]  /*1a10*/  FFMA.FTZ R29, R29, R0, R4 ;  /* 0x000000001d1d7223 */ /* 0x000fe20000010004 */
[----:B------:R-:W-:Y:S06]  /*1a20*/  BRA `(.L_x_999) ;  /* 0x0000000000a07947 */ /* 0x000fec0003800000 */
.L_x_998:
[----:B------:R-:W-:-:S13]  /*1a30*/  ISETP.GE.AND P0, PT, R3, R12, PT ;  /* 0x0000000c0300720c */ /* 0x000fda0003f06270 */
[----:B------:R-:W-:Y:S05]  /*1a40*/  @P0 BRA `(.L_x_999) ;  /* 0x0000000000980947 */ /* 0x000fea0003800000 */
[----:B------:R-:W-:Y:S02]  /*1a50*/  I2FP.F32.S32 R12, R12 ;  /* 0x0000000c000c7245 */ /* 0x000fe40000201400 */
[----:B------:R-:W-:Y:S02]  /*1a60*/  IADD3 R0, R3, 0x2, RZ ;  /* 0x0000000203007810 */ /* 0x000fe40007ffe0ff */
[----:B------:R-:W-:Y:S02]  /*1a70*/  I2FP.F32.S32 R3, R3 ;  /* 0x0000000300037245 */ /* 0x000fe40000201400 */
[----:B------:R-:W0:Y:S01]  /*1a80*/  MUFU.RCP R12, R12 ;  /* 0x0000000c000c7308 */ /* 0x000e220000001000 */
[----:B----4-:R-:W-:Y:S02]  /*1a90*/  I2FP.F32.S32 R5, R0 ;  /* 0x0000000000057245 */ /* 0x010fe40000201400 */
[----:B------:R-:W-:-:S03]  /*1aa0*/  I2FP.F32.S32 R34, R34 ;  /* 0x0000002200227245 */ /* 0x000fc60000201400 */
[-C--:B0-----:R-:W-:Y:S01]  /*1ab0*/  FMUL.FTZ R5, R5, R12.reuse ;  /* 0x0000000c05057220 */ /* 0x081fe20000410000 */
[----:B------:R-:W-:-:S03]  /*1ac0*/  FMUL.FTZ R3, R3, R12 ;  /* 0x0000000c03037220 */ /* 0x000fc60000410000 */
[----:B------:R-:W-:Y:S01]  /*1ad0*/  FMUL.FTZ R5, R5, 13.28771209716796875 ;  /* 0x41549a7805057820 */ /* 0x000fe20000410000 */
[----:B------:R-:W-:-:S05]  /*1ae0*/  FMUL.FTZ R3, R3, 13.28771209716796875 ;  /* 0x41549a7803037820 */ /* 0x000fca0000410000 */
[----:B------:R-:W0:Y:S08]  /*1af0*/  MUFU.EX2 R5, -R5 ;  /* 0x8000000500057308 */ /* 0x000e300000000800 */
[----:B------:R-:W1:Y:S01]  /*1b00*/  MUFU.EX2 R3, -R3 ;  /* 0x8000000300037308 */ /* 0x000e620000000800 */
[----:B0-----:R-:W-:-:S04]  /*1b10*/  FMUL.FTZ R0, R34, R5 ;  /* 0x0000000522007220 */ /* 0x001fc80000410000 */
[----:B------:R-:W-:Y:S01]  /*1b20*/  FMUL.RZ R6, R0, 0.15915493667125701904 ;  /* 0x3e22f98300067820 */ /* 0x000fe2000040c000 */
[----:B-1----:R-:W-:-:S03]  /*1b30*/  FMUL.FTZ R34, R34, R3 ;  /* 0x0000000322227220 */ /* 0x002fc60000410000 */
[----:B------:R-:W0:Y:S01]  /*1b40*/  MUFU.SIN R4, R6 ;  /* 0x0000000600047308 */ /* 0x000e220000000400 */
[----:B------:R-:W-:-:S07]  /*1b50*/  FMUL.RZ R34, R34, 0.15915493667125701904 ;  /* 0x3e22f98322227820 */ /* 0x000fce000040c000 */
[----:B------:R-:W1:Y:S08]  /*1b60*/  MUFU.COS R8, R6 ;  /* 0x0000000600087308 */ /* 0x000e700000000000 */
[----:B------:R-:W2:Y:S01]  /*1b70*/  MUFU.SIN R0, R34 ;  /* 0x0000002200007308 */ /* 0x000ea20000000400 */
[-C--:B0-----:R-:W-:Y:S01]  /*1b80*/  FMUL.FTZ R7, R31, R4.reuse ;  /* 0x000000041f077220 */ /* 0x081fe20000410000 */
[-C--:B------:R-:W-:Y:S01]  /*1b90*/  FMUL.FTZ R3, R19, R4.reuse ;  /* 0x0000000413037220 */ /* 0x080fe20000410000 */
[-C--:B------:R-:W-:Y:S01]  /*1ba0*/  FMUL.FTZ R10, R30, R4.reuse ;  /* 0x000000041e0a7220 */ /* 0x080fe20000410000 */
[----:B------:R-:W-:-:S04]  /*1bb0*/  FMUL.FTZ R4, R18, R4 ;  /* 0x0000000412047220 */ /* 0x000fc80000410000 */
[----:B------:R-:W0:Y:S01]  /*1bc0*/  MUFU.COS R5, R34 ;  /* 0x0000002200057308 */ /* 0x000e220000000000 */
[-C--:B-1----:R-:W-:Y:S01]  /*1bd0*/  FFMA.FTZ R9, R30, R8.reuse, -R7 ;  /* 0x000000081e097223 */ /* 0x082fe20000010807 */
[-C--:B------:R-:W-:Y:S01]  /*1be0*/  FFMA.FTZ R18, R18, R8.reuse, -R3 ;  /* 0x0000000812127223 */ /* 0x080fe20000010803 */
[-C--:B------:R-:W-:Y:S01]  /*1bf0*/  FFMA.FTZ R31, R31, R8.reuse, R10 ;  /* 0x000000081f1f7223 */ /* 0x080fe2000001000a */
[----:B------:R-:W-:Y:S01]  /*1c00*/  FFMA.FTZ R19, R19, R8, R4 ;  /* 0x0000000813137223 */ /* 0x000fe20000010004 */
[----:B------:R-:W-:Y:S02]  /*1c10*/  IMAD.MOV.U32 R30, RZ, RZ, R9 ;  /* 0x000000ffff1e7224 */ /* 0x000fe400078e0009 */
[-C--:B--2---:R-:W-:Y:S01]  /*1c20*/  FMUL.FTZ R7, R29, R0.reuse ;  /* 0x000000001d077220 */ /* 0x084fe20000410000 */
[-C--:B------:R-:W-:Y:S01]  /*1c30*/  FMUL.FTZ R3, R17, R0.reuse ;  /* 0x0000000011037220 */ /* 0x080fe20000410000 */
[-C--:B------:R-:W-:Y:S01]  /*1c40*/  FMUL.FTZ R6, R28, R0.reuse ;  /* 0x000000001c067220 */ /* 0x080fe20000410000 */
[----:B------:R-:W-:Y:S01]  /*1c50*/  FMUL.FTZ R0, R16, R0 ;  /* 0x0000000010007220 */ /* 0x000fe20000410000 */
[-C--:B0-----:R-:W-:Y:S01]  /*1c60*/  FFMA.FTZ R7, R28, R5.reuse, -R7 ;  /* 0x000000051c077223 */ /* 0x081fe20000010807 */
[-C--:B------:R-:W-:Y:S01]  /*1c70*/  FFMA.FTZ R16, R16, R5.reuse, -R3 ;  /* 0x0000000510107223 */ /* 0x080fe20000010803 */
[-C--:B------:R-:W-:Y:S01]  /*1c80*/  FFMA.FTZ R29, R29, R5.reuse, R6 ;  /* 0x000000051d1d7223 */ /* 0x080fe20000010006 */
[----:B------:R-:W-:-:S02]  /*1c90*/  FFMA.FTZ R17, R17, R5, R0 ;  /* 0x0000000511117223 */ /* 0x000fc40000010000 */
[----:B------:R-:W-:-:S07]  /*1ca0*/  MOV R28, R7 ;  /* 0x00000007001c7202 */ /* 0x000fce0000000f00 */
.L_x_999:
[----:B------:R-:W-:Y:S05]  /*1cb0*/  BSYNC B0 ;  /* 0x0000000000007941 */ /* 0x000fea0003800000 */
.L_x_986:
[----:B------:R-:W-:Y:S01]  /*1cc0*/  ULDC UR4, c[0x0][0x284] ;  /* 0x0000a10000047ab9 */ /* 0x000fe20000000800 */
[----:B------:R-:W-:Y:S01]  /*1cd0*/  ISETP.GT.AND P0, PT, R22, 0x1f, PT ;  /* 0x0000001f1600780c */ /* 0x000fe20003f04270 */
[----:B------:R-:W-:Y:S01]  /*1ce0*/  IMAD.U32 R0, RZ, RZ, UR4 ;  /* 0x00000004ff007e24 */ /* 0x000fe2000f8e00ff */
[----:B------:R-:W-:Y:S01]  /*1cf0*/  BSSY B0, `(.L_x_1000) ;  /* 0x0000029000007945 */ /* 0x000fe20003800000 */
[----:B----4-:R-:W-:-:S03]  /*1d00*/  IMAD.MOV.U32 R6, RZ, RZ, RZ ;  /* 0x000000ffff067224 */ /* 0x010fc600078e00ff */
[----:B------:R-:W-:-:S04]  /*1d10*/  IADD3 R3, RZ, -R0, RZ ;  /* 0x80000000ff037210 */ /* 0x000fc80007ffe0ff */
[----:B------:R-:W-:-:S04]  /*1d20*/  VIADDMNMX R3, R3, UR39, RZ, !PT ;  /* 0x0000002703037c46 */ /* 0x000fc8000f8001ff */
[----:B------:R-:W-:Y:S01]  /*1d30*/  R2UR UR6, R3 ;  /* 0x00000000030672ca */ /* 0x000fe200000e0000 */
[----:B------:R-:W-:-:S14]  /*1d40*/  @P0 BRA `(.L_x_1001) ;  /* 0x00000000008c0947 */ /* 0x000fdc0003800000 */
[----:B------:R-:W4:Y:S01]  /*1d50*/  LDC R3, c[0x0][0x29c] ;  /* 0x0000a700ff037b82 */ /* 0x000f220000000800 */
[----:B------:R-:W5:Y:S01]  /*1d60*/  S2R R7, SR_CgaCtaId ;  /* 0x0000000000077919 */ /* 0x000f620000008800 */
[----:B------:R-:W-:Y:S01]  /*1d70*/  MOV R6, 0x400 ;  /* 0x0000040000067802 */ /* 0x000fe20000000f00 */
[----:B---3--:R-:W-:-:S04]  /*1d80*/  FMUL.FTZ R9, R29, R17 ;  /* 0x000000111d097220 */ /* 0x008fc80000410000 */
[----:B------:R-:W-:Y:S01]  /*1d90*/  FFMA.FTZ R9, R28, R16, R9 ;  /* 0x000000101c097223 */ /* 0x000fe20000010009 */
[----:B----4-:R-:W-:Y:S02]  /*1da0*/  ISETP.NE.AND P1, PT, R3, RZ, PT ;  /* 0x000000ff0300720c */ /* 0x010fe40003f25270 */
[----:B------:R-:W-:Y:S02]  /*1db0*/  IADD3 R3, R6, 0x40, RZ ;  /* 0x0000004006037810 */ /* 0x000fe40007ffe0ff */
[----:B------:R-:W-:Y:S02]  /*1dc0*/  ISETP.GT.OR P0, PT, R22, 0x17, P1 ;  /* 0x000000171600780c */ /* 0x000fe40000f04670 */
[----:B-----5:R-:W-:-:S07]  /*1dd0*/  LEA R3, R7, R3, 0x18 ;  /* 0x0000000307037211 */ /* 0x020fce00078ec0ff */
[----:B------:R-:W-:Y:S01]  /*1de0*/  @!P1 VIADD R6, R6, 0x240 ;  /* 0x0000024006069836 */ /* 0x000fe20000000000 */
[----:B------:R-:W-:-:S03]  /*1df0*/  LEA R3, R22, R3, 0x4 ;  /* 0x0000000316037211 */ /* 0x000fc600078e20ff */
[----:B------:R-:W3:Y:S01]  /*1e00*/  @!P0 LDC.64 R4, c[0x0][0x248] ;  /* 0x00009200ff048b82 */ /* 0x000ee20000000a00 */
[----:B------:R-:W-:Y:S01]  /*1e10*/  VOTEU.ALL UP0, P0 ;  /* 0x00000000003f7886 */ /* 0x000fe20000000000 */
[----:B------:R-:W-:Y:S01]  /*1e20*/  @!P1 LEA R7, R7, R6, 0x18 ;  /* 0x0000000607079211 */ /* 0x000fe200078ec0ff */
[----:B------:R4:W-:Y:S01]  /*1e30*/  STS.128 [R3], R28 ;  /* 0x0000001c03007388 */ /* 0x0009e20000000c00 */
[----:B------:R-:W-:Y:S02]  /*1e40*/  FFMA.FTZ R6, R30, R18, R9 ;  /* 0x000000121e067223 */ /* 0x000fe40000010009 */
[----:B------:R-:W-:Y:S01]  /*1e50*/  @!UP0 USHF.L.U32 UR4, UR38, 0x2, URZ ;  /* 0x0000000226048899 */ /* 0x000fe2000800063f */
[----:B------:R-:W-:Y:S02]  /*1e60*/  @!P1 IMAD R7, R22, 0x10, R7 ;  /* 0x0000001016079824 */ /* 0x000fe400078e0207 */
[----:B0-2---:R-:W-:-:S03]  /*1e70*/  FFMA.FTZ R13, R31, R19, R6 ;  /* 0x000000131f0d7223 */ /* 0x005fc60000010006 */
[----:B------:R-:W-:Y:S01]  /*1e80*/  @!P0 IMAD R33, R33, R0, UR4 ;  /* 0x0000000421218e24 */ /* 0x000fe2000f8e0200 */
[----:B------:R4:W-:Y:S01]  /*1e90*/  @!P1 STS.128 [R7], R24 ;  /* 0x0000001807009388 */ /* 0x0009e20000000c00 */
[----:B------:R-:W-:Y:S02]  /*1ea0*/  UMOV UR4, 0xffffffff ;  /* 0xffffffff00047882 */ /* 0x000fe40000000000 */
[----:B---3--:R-:W-:-:S05]  /*1eb0*/  @!P0 IMAD.WIDE R4, R33, 0x4, R4 ;  /* 0x0000000421048825 */ /* 0x008fca00078e0204 */
[----:B------:R4:W-:Y:S01]  /*1ec0*/  @!P0 STG.E.128 desc[UR36][R4.64], R16 ;  /* 0x0000001004008986 */ /* 0x0009e2000c101d24 */
[----:B------:R-:W-:Y:S05]  /*1ed0*/  BRA.DIV UR4, `(.L_x_1002) ;  /* 0x000000ae043c7947 */ /* 0x000fea000b800000 */
[----:B------:R-:W4:Y:S02]  /*1ee0*/  SHFL.BFLY PT, R14, R13, 0x10, 0x1f ;  /* 0x0e001f000d0e7f89 */ /* 0x000f2400000e0000 */
[----:B----4-:R-:W-:-:S05]  /*1ef0*/  FADD.FTZ R3, R13, R14 ;  /* 0x0000000e0d037221 */ /* 0x010fca0000010000 */
[----:B------:R-:W0:Y:S02]  /*1f00*/  SHFL.BFLY PT, R14, R3, 0x8, 0x1f ;  /* 0x0d001f00030e7f89 */ /* 0x000e2400000e0000 */
[----:B0-----:R-:W-:-:S05]  /*1f10*/  FADD.FTZ R4, R3, R14 ;  /* 0x0000000e03047221 */ /* 0x001fca0000010000 */
[----:B------:R-:W0:Y:S02]  /*1f20*/  SHFL.BFLY PT, R14, R4, 0x4, 0x1f ;  /* 0x0c801f00040e7f89 */ /* 0x000e2400000e0000 */
[----:B0-----:R-:W-:-:S05]  /*1f30*/  FADD.FTZ R5, R4, R14 ;  /* 0x0000000e04057221 */ /* 0x001fca0000010000 */
[----:B------:R-:W0:Y:S02]  /*1f40*/  SHFL.BFLY PT, R14, R5, 0x2, 0x1f ;  /* 0x0c401f00050e7f89 */ /* 0x000e2400000e0000 */
[----:B0-----:R-:W-:-:S05]  /*1f50*/  FADD.FTZ R6, R5, R14 ;  /* 0x0000000e05067221 */ /* 0x001fca0000010000 */
[----:B------:R0:W2:Y:S02]  /*1f60*/  SHFL.BFLY PT, R14, R6, 0x1, 0x1f ;  /* 0x0c201f00060e7f89 */ /* 0x0000a400000e0000 */
.L_x_1138:
[----:B0-2---:R-:W-:-:S07]  /*1f70*/  FADD.FTZ R6, R6, R14 ;  /* 0x0000000e06067221 */ /* 0x005fce0000010000 */
.L_x_1001:
[----:B------:R-:W-:Y:S05]  /*1f80*/  BSYNC B0 ;  /* 0x0000000000007941 */ /* 0x000fea0003800000 */
.L_x_1000:
[----:B------:R-:W4:Y:S01]  /*1f90*/  S2R R9, SR_CgaCtaId ;  /* 0x0000000000097919 */ /* 0x000f220000008800 */
[----:B------:R-:W-:Y:S01]  /*1fa0*/  MOV R8, 0x400 ;  /* 0x0000040000087802 */ /* 0x000fe20000000f00 */
[----:B------:R-:W-:Y:S01]  /*1fb0*/  VIADD R23, R23, -UR6 ;  /* 0x8000000617177c36 */ /* 0x000fe20008000000 */
[----:B------:R-:W-:Y:S02]  /*1fc0*/  ISETP.NE.AND P0, PT, R22, RZ, PT ;  /* 0x000000ff1600720c */ /* 0x000fe40003f05270 */
[----:B------:R-:W-:Y:S02]  /*1fd0*/  IADD3 R3, R8, 0x440, RZ ;  /* 0x0000044008037810 */ /* 0x000fe40007ffe0ff */
[----:B------:R-:W-:Y:S02]  /*1fe0*/  MOV R252, 0xff7fffff ;  /* 0xff7fffff00fc7802 */ /* 0x000fe40000000f00 */
[----:B----4-:R-:W-:-:S05]  /*1ff0*/  LEA R4, R9, R3, 0x18 ;  /* 0x0000000309047211 */ /* 0x010fca00078ec0ff */
[----:B------:R4:W-:Y:S02]  /*2000*/  STL [R1+0x1a8], R4 ;  /* 0x0001a80401007387 */ /* 0x0009e40000100800 */
[----:B------:R-:W-:Y:S05]  /*2010*/  @P0 BRA `(.L_x_1003) ;  /* 0x0000000000400947 */ /* 0x000fea0003800000 */
[----:B------:R-:W-:Y:S01]  /*2020*/  ULDC.64 UR4, c[0x0][0x2c8] ;  /* 0x0000b20000047ab9 */ /* 0x000fe20000000a00 */
[----:B------:R-:W-:Y:S01]  /*2030*/  IMAD R3, R23, 0x4, R4 ;  /* 0x0000000417037824 */ /* 0x000fe200078e0204 */
[----:B------:R-:W-:Y:S01]  /*2040*/  ISETP.NE.U32.AND P0, PT, RZ, UR4, PT ;  /* 0x00000004ff007c0c */ /* 0x000fe2000bf05070 */
[----:B------:R-:W-:Y:S02]  /*2050*/  ULDC UR4, c[0x0][0x2a0] ;  /* 0x0000a80000047ab9 */ /* 0x000fe40000000800 */
[----:B------:R-:W-:Y:S01]  /*2060*/  FMUL.FTZ R252, R6, UR4 ;  /* 0x0000000406fc7c20 */ /* 0x000fe20008410000 */
[----:B------:R-:W-:-:S13]  /*2070*/  ISETP.NE.AND.EX P0, PT, RZ, UR5, PT, P0 ;  /* 0x00000005ff007c0c */ /* 0x000fda000bf05300 */
[----:B------:R-:W-:Y:S05]  /*2080*/  @!P0 BRA `(.L_x_1004) ;  /* 0x0000000000208947 */ /* 0x000fea0003800000 */
[----:B----4-:R-:W4:Y:S01]  /*2090*/  LDC.64 R4, c[0x0][0x2c8] ;  /* 0x0000b200ff047b82 */ /* 0x010f220000000a00 */
[----:B------:R-:W-:Y:S01]  /*20a0*/  IADD3 R6, -R45, UR40, RZ ;  /* 0x000000282d067c10 */ /* 0x000fe2000fffe1ff */
[----:B------:R-:W-:-:S04]  /*20b0*/  ULDC UR4, c[0x0][0x2d0] ;  /* 0x0000b40000047ab9 */ /* 0x000fc80000000800 */
[----:B------:R-:W-:-:S04]  /*20c0*/  IMAD R7, R44, UR4, R6 ;  /* 0x000000042c077c24 */ /* 0x000fc8000f8e0206 */
[----:B------:R-:W-:-:S04]  /*20d0*/  IMAD R7, R7, UR4, R6 ;  /* 0x0000000407077c24 */ /* 0x000fc8000f8e0206 */
[----:B----4-:R-:W-:-:S06]  /*20e0*/  IMAD.WIDE R4, R7, 0x4, R4 ;  /* 0x0000000407047825 */ /* 0x010fcc00078e0204 */
[----:B------:R-:W4:Y:S02]  /*20f0*/  LDG.E R5, desc[UR36][R4.64] ;  /* 0x0000002404057981 */ /* 0x000f24000c1e1900 */
[----:B----4-:R-:W-:-:S07]  /*2100*/  FADD.FTZ R252, R252, R5 ;  /* 0x00000005fcfc7221 */ /* 0x010fce0000010000 */
.L_x_1004:
[----:B------:R0:W-:Y:S02]  /*2110*/  STS [R3], R252 ;  /* 0x000000fc03007388 */ /* 0x0001e40000000800 */
.L_x_1003:
[----:B------:R-:W-:Y:S05]  /*2120*/  WARPSYNC.ALL ;  /* 0x0000000000007948 */ /* 0x000fea0003800000 */
[----:B------:R-:W-:Y:S01]  /*2130*/  BAR.SYNC.DEFER_BLOCKING 0x0 ;  /* 0x0000000000007b1d */ /* 0x000fe20000010000 */
[----:B0-----:R-:W-:Y:S02]  /*2140*/  LEA R3, R9, R8, 0x18 ;  /* 0x0000000809037211 */ /* 0x001fe400078ec0ff */
[----:B------:R-:W-:-:S13]  /*2150*/  R2UR UR30, R23 ;  /* 0x00000000171e72ca */ /* 0x000fda00000e0000 */
[----:B------:R-:W-:-:S04]  /*2160*/  UIADD3 UR30, UR30, 0x1f, URZ ;  /* 0x0000001f1e1e7890 */ /* 0x000fc8000fffe03f */
[----:B------:R-:W-:Y:S01]  /*2170*/  USHF.R.S32.HI UR31, URZ, 0x1f, UR30 ;  /* 0x0000001f3f1f7899 */ /* 0x000fe2000801141e */
[----:B------:R-:W0:Y:S03]  /*2180*/  LDS.128 R24, [R3+0x1d0] ;  /* 0x0001d00003187984 */ /* 0x000e260000000c00 */
[----:B------:R-:W-:Y:S01]  /*2190*/  ULEA.HI UR31, UR31, UR30, URZ, 0x5 ;  /* 0x0000001e1f1f7291 */ /* 0x000fe2000f8f283f */
[----:B-1----:R-:W1:Y:S02]  /*21a0*/  LDS.128 R32, [R3+0x1f0] ;  /* 0x0001f00003207984 */ /* 0x002e640000000c00 */
[----:B------:R-:W-:Y:S01]  /*21b0*/  ULDC UR30, c[0x0][0x29c] ;  /* 0x0000a700001e7ab9 */ /* 0x000fe20000000800 */
[----:B------:R-:W-:Y:S01]  /*21c0*/  ULOP3.LUT UR31, UR31, 0xffffffe0, URZ, 0xc0, !UPT ;  /* 0xffffffe01f1f7892 */ /* 0x000fe2000f8ec03f */
[----:B---3--:R-:W-:Y:S01]  /*21d0*/  LDS.128 R28, [R3+0x1e0] ;  /* 0x0001e000031c7984 */ /* 0x008fe20000000c00 */
[----:B------:R-:W-:-:S02]  /*21e0*/  UISETP.NE.AND UP0, UPT, UR30, URZ, UPT ;  /* 0x0000003f1e00728c */ /* 0x000fc4000bf05270 */
[----:B------:R-:W-:Y:S01]  /*21f0*/  UIADD3 UR56, UR31, UR6, URZ ;  /* 0x000000061f387290 */ /* 0x000fe2000fffe03f */
[----:B------:R-:W3:Y:S03]  /*2200*/  LDS.128 R44, [R3+0x170] ;  /* 0x00017000032c7984 */ /* 0x000ee60000000c00 */
[----:B------:R-:W-:Y:S01]  /*2210*/  PLOP3.LUT P1, PT, PT, PT, UP0, 0x80, 0x0 ;  /* 0x000000000000781c */ /* 0x000fe20003f2f008 */
[----:B----4-:R-:W4:Y:S04]  /*2220*/  LDS.128 R4, [R3+0x190] ;  /* 0x0001900003047984 */ /* 0x010f280000000c00 */
[----:B------:R-:W5:Y:S04]  /*2230*/  LDS.128 R8, [R3+0x1a0] ;  /* 0x0001a00003087984 */ /* 0x000f680000000c00 */
[----:B--2---:R-:W2:Y:S04]  /*2240*/  LDS.128 R12, [R3+0x1b0] ;  /* 0x0001b000030c7984 */ /* 0x004ea80000000c00 */
[----:B------:R-:W-:Y:S04]  /*2250*/  LDS.128 R16, [R3+0x1c0] ;  /* 0x0001c00003107984 */ /* 0x000fe80000000c00 */
[----:B------:R-:W-:Y:S04]  /*2260*/  LDS.128 R40, [R3+0x180] ;  /* 0x0001800003287984 */ /* 0x000fe80000000c00 */
[----:B------:R-:W-:Y:S01]  /*2270*/  LDS.128 R36, [R3+0x200] ;  /* 0x0002000003247984 */ /* 0x000fe20000000c00 */
[----:B0-----:R-:W-:-:S02]  /*2280*/  R2UR UR23, R27 ;  /* 0x000000001b1772ca */ /* 0x001fc400000e0000 */
[----:B------:R-:W-:Y:S02]  /*2290*/  R2UR UR24, R26 ;  /* 0x000000001a1872ca */ /* 0x000fe400000e0000 */
[----:B------:R-:W-:Y:S02]  /*22a0*/  R2UR UR25, R25 ;  /* 0x00000000191972ca */ /* 0x000fe400000e0000 */
[----:B------:R-:W-:Y:S02]  /*22b0*/  R2UR UR26, R24 ;  /* 0x00000000181a72ca */ /* 0x000fe400000e0000 */
[----:B------:R-:W0:Y:S01]  /*22c0*/  LDS.128 R24, [R3+0x40] ;  /* 0x0000400003187984 */ /* 0x000e220000000c00 */
[----:B-1----:R-:W-:Y:S02]  /*22d0*/  R2UR UR33, R35 ;  /* 0x00000000232172ca */ /* 0x002fe400000e0000 */
[----:B------:R-:W-:Y:S01]  /*22e0*/  R2UR UR34, R34 ;  /* 0x00000000222272ca */ /* 0x000fe200000e0000 */
[----:B---3--:R-:W-:Y:S01]  /*22f0*/  STL.64 [R1+0x1b0], R44 ;  /* 0x0001b02c01007387 */ /* 0x008fe20000100a00 */
[----:B------:R-:W-:-:S02]  /*2300*/  R2UR UR35, R33 ;  /* 0x00000000212372ca */ /* 0x000fc400000e0000 */
[----:B------:R-:W-:Y:S02]  /*2310*/  R2UR UR40, R32 ;  /* 0x00000000202872ca */ /* 0x000fe400000e0000 */
[----:B------:R-:W1:Y:S01]  /*2320*/  LDS.128 R32, [R3+0x50] ;  /* 0x0000500003207984 */ /* 0x000e620000000c00 */
[----:B------:R-:W-:Y:S02]  /*2330*/  R2UR UR27, R31 ;  /* 0x000000001f1b72ca */ /* 0x000fe400000e0000 */
[----:B------:R-:W-:Y:S02]  /*2340*/  R2UR UR28, R30 ;  /* 0x000000001e1c72ca */ /* 0x000fe400000e0000 */
[----:B------:R-:W-:Y:S02]  /*2350*/  R2UR UR29, R29 ;  /* 0x000000001d1d72ca */ /* 0x000fe400000e0000 */
[----:B------:R-:W-:Y:S02]  /*2360*/  R2UR UR32, R28 ;  /* 0x000000001c2072ca */ /* 0x000fe400000e0000 */
[----:B------:R-:W3:Y:S01]  /*2370*/  LDS.128 R28, [R3+0x60] ;  /* 0x00006000031c7984 */ /* 0x000ee20000000c00 */
[----:B----4-:R-:W-:-:S02]  /*2380*/  R2UR UR7, R7 ;  /* 0x00000000070772ca */ /* 0x010fc400000e0000 */
[----:B------:R-:W-:Y:S02]  /*2390*/  R2UR UR8, R6 ;  /* 0x00000000060872ca */ /* 0x000fe400000e0000 */
[----:B------:R-:W-:Y:S02]  /*23a0*/  R2UR UR9, R5 ;  /* 0x00000000050972ca */ /* 0x000fe400000e0000 */
[----:B------:R-:W-:Y:S02]  /*23b0*/  R2UR UR10, R4 ;  /* 0x00000000040a72ca */ /* 0x000fe400000e0000 */
[----:B------:R-:W4:Y:S01]  /*23c0*/  LDS.128 R4, [R3+0x220] ;  /* 0x0002200003047984 */ /* 0x000f220000000c00 */
[----:B-----5:R-:W-:Y:S02]  /*23d0*/  R2UR UR11, R11 ;  /* 0x000000000b0b72ca */ /* 0x020fe400000e0000 */
[----:B------:R-:W-:Y:S02]  /*23e0*/  R2UR UR12, R10 ;  /* 0x000000000a0c72ca */ /* 0x000fe400000e0000 */
[----:B------:R-:W-:-:S02]  /*23f0*/  R2UR UR13, R9 ;  /* 0x00000000090d72ca */ /* 0x000fc400000e0000 */
[----:B------:R-:W-:Y:S02]  /*2400*/  R2UR UR14, R8 ;  /* 0x00000000080e72ca */ /* 0x000fe400000e0000 */
[----:B--2---:R-:W-:Y:S01]  /*2410*/  R2UR UR15, R15 ;  /* 0x000000000f0f72ca */ /* 0x004fe200000e0000 */
[----:B------:R-:W2:Y:S01]  /*2420*/  LDS.128 R8, [R3+0x230] ;  /* 0x0002300003087984 */ /* 0x000ea20000000c00 */
[----:B------:R-:W-:Y:S02]  /*2430*/  R2UR UR16, R14 ;  /* 0x000000000e1072ca */ /* 0x000fe400000e0000 */
[----:B------:R-:W-:Y:S01]  /*2440*/  R2UR UR17, R13 ;  /* 0x000000000d1172ca */ /* 0x000fe200000e0000 */
[----:B0-----:R-:W-:Y:S01]  /*2450*/  STL.64 [R1+0x190], R24 ;  /* 0x0001901801007387 */ /* 0x001fe20000100a00 */
[----:B------:R-:W-:Y:S02]  /*2460*/  R2UR UR18, R12 ;  /* 0x000000000c1272ca */ /* 0x000fe400000e0000 */
[----:B------:R-:W-:Y:S01]  /*2470*/  R2UR UR22, R16 ;  /* 0x00000000101672ca */ /* 0x000fe200000e0000 */
[----:B------:R-:W-:Y:S01]  /*2480*/  STL.64 [R1+0x198], R26 ;  /* 0x0001981a01007387 */ /* 0x000fe20000100a00 */
[----:B------:R-:W-:Y:S01]  /*2490*/  R2UR UR21, R17 ;  /* 0x00000000111572ca */ /* 0x000fe200000e0000 */
[----:B------:R-:W-:Y:S01]  /*24a0*/  IMAD.MOV.U32 R16, RZ, RZ, R46 ;  /* 0x000000ffff107224 */ /* 0x000fe200078e002e */
[----:B------:R-:W-:Y:S01]  /*24b0*/  MOV R17, R47 ;  /* 0x0000002f00117202 */ /* 0x000fe20000000f00 */
[----:B------:R-:W0:Y:S01]  /*24c0*/  LDS.128 R24, [R3+0x70] ;  /* 0x0000700003187984 */ /* 0x000e220000000c00 */
[----:B------:R-:W-:-:S02]  /*24d0*/  R2UR UR5, R43 ;  /* 0x000000002b0572ca */ /* 0x000fc400000e0000 */
[----:B------:R-:W-:Y:S01]  /*24e0*/  R2UR UR4, R42 ;  /* 0x000000002a0472ca */ /* 0x000fe200000e0000 */
[----:B-1----:R-:W-:Y:S01]  /*24f0*/  STL.64 [R1+0x180], R32 ;  /* 0x0001802001007387 */ /* 0x002fe20000100a00 */
[----:B------:R-:W-:Y:S02]  /*2500*/  R2UR UR58, R41 ;  /* 0x00000000293a72ca */ /* 0x000fe400000e0000 */
[----:B------:R-:W-:Y:S01]  /*2510*/  R2UR UR59, R40 ;  /* 0x00000000283b72ca */ /* 0x000fe200000e0000 */
[----:B------:R-:W-:Y:S01]  /*2520*/  STL.64 [R1+0x188], R34 ;  /* 0x0001882201007387 */ /* 0x000fe20000100a00 */
[----:B------:R-:W-:Y:S02]  /*2530*/  R2UR UR19, R19 ;  /* 0x00000000131372ca */ /* 0x000fe400000e0000 */
[----:B------:R-:W-:Y:S01]  /*2540*/  R2UR UR20, R18 ;  /* 0x00000000121472ca */ /* 0x000fe200000e0000 */
[----:B------:R-:W1:Y:S01]  /*2550*/  LDS.128 R32, [R3+0x80] ;  /* 0x0000800003207984 */ /* 0x000e620000000c00 */
[----:B------:R-:W-:-:S02]  /*2560*/  R2UR UR41, R39 ;  /* 0x00000000272972ca */ /* 0x000fc400000e0000 */
[----:B------:R-:W-:Y:S01]  /*2570*/  R2UR UR42, R38 ;  /* 0x00000000262a72ca */ /* 0x000fe200000e0000 */
[----:B---3--:R-:W-:Y:S01]  /*2580*/  STL.64 [R1+0x170], R28 ;  /* 0x0001701c01007387 */ /* 0x008fe20000100a00 */
[----:B------:R-:W-:Y:S02]  /*2590*/  R2UR UR43, R37 ;  /* 0x00000000252b72ca */ /* 0x000fe400000e0000 */
[----:B----4-:R-:W-:Y:S01]  /*25a0*/  R2UR UR51, R5 ;  /* 0x00000000053372ca */ /* 0x010fe200000e0000 */
[----:B------:R-:W-:Y:S01]  /*25b0*/  STL.64 [R1+0x178], R30 ;  /* 0x0001781e01007387 */ /* 0x000fe20000100a00 */
[----:B------:R-:W-:Y:S02]  /*25c0*/  IADD3 R5, R22, UR6, RZ ;  /* 0x0000000616057c10 */ /* 0x000fe4000fffe0ff */
[----:B------:R-:W-:Y:S01]  /*25d0*/  R2UR UR44, R36 ;  /* 0x00000000242c72ca */ /* 0x000fe200000e0000 */
[----:B------:R-:W3:Y:S01]  /*25e0*/  LDS.128 R28, [R3+0x90] ;  /* 0x00009000031c7984 */ /* 0x000ee20000000c00 */
[----:B------:R-:W-:-:S02]  /*25f0*/  R2UR UR49, R7 ;  /* 0x00000000073172ca */ /* 0x000fc400000e0000 */
[----:B------:R-:W-:Y:S01]  /*2600*/  R2UR UR50, R6 ;  /* 0x00000000063272ca */ /* 0x000fe200000e0000 */
[----:B------:R-:W4:Y:S01]  /*2610*/  LDS.128 R12, [R3+0x210] ;  /* 0x00021000030c7984 */ /* 0x000f220000000c00 */
[----:B------:R-:W-:Y:S02]  /*2620*/  R2UR UR52, R4 ;  /* 0x00000000043472ca */ /* 0x000fe400000e0000 */
[----:B--2---:R-:W-:Y:S02]  /*2630*/  R2UR UR53, R11 ;  /* 0x000000000b3572ca */ /* 0x004fe400000e0000 */
[----:B------:R-:W-:Y:S02]  /*2640*/  R2UR UR54, R10 ;  /* 0x000000000a3672ca */ /* 0x000fe400000e0000 */
[----:B------:R-:W-:Y:S02]  /*2650*/  R2UR UR55, R9 ;  /* 0x00000000093772ca */ /* 0x000fe400000e0000 */
[----:B------:R-:W-:-:S02]  /*2660*/  R2UR UR57, R8 ;  /* 0x00000000083972ca */ /* 0x000fc400000e0000 */
[----:B------:R-:W-:Y:S01]  /*2670*/  R2UR UR60, R17 ;  /* 0x00000000113c72ca */ /* 0x000fe200000e0000 */
[----:B0-----:R-:W-:Y:S01]  /*2680*/  STL.64 [R1+0x160], R24 ;  /* 0x0001601801007387 */ /* 0x001fe20000100a00 */
[----:B------:R-:W-:Y:S02]  /*2690*/  R2UR UR61, R16 ;  /* 0x00000000103d72ca */ /* 0x000fe400000e0000 */
[----:B------:R-:W-:Y:S01]  /*26a0*/  ISETP.GE.AND P0, PT, R5, UR56, PT ;  /* 0x0000003805007c0c */ /* 0x000fe2000bf06270 */
[----:B------:R-:W-:Y:S04]  /*26b0*/  STL.64 [R1+0x168], R26 ;  /* 0x0001681a01007387 */ /* 0x000fe80000100a00 */
[----:B------:R-:W0:Y:S04]  /*26c0*/  LDS.128 R24, [R3+0xa0] ;  /* 0x0000a00003187984 */ /* 0x000e280000000c00 */
[----:B-1----:R-:W-:Y:S04]  /*26d0*/  STL.64 [R1+0x150], R32 ;  /* 0x0001502001007387 */ /* 0x002fe80000100a00 */
[----:B------:R-:W-:Y:S04]  /*26e0*/  STL.64 [R1+0x158], R34 ;  /* 0x0001582201007387 */ /* 0x000fe80000100a00 */
[----:B------:R-:W1:Y:S04]  /*26f0*/  LDS.128 R32, [R3+0xb0] ;  /* 0x0000b00003207984 */ /* 0x000e680000000c00 */
[----:B---3--:R-:W-:Y:S04]  /*2700*/  STL.64 [R1+0x140], R28 ;  /* 0x0001401c01007387 */ /* 0x008fe80000100a00 */
[----:B------:R-:W-:Y:S01]  /*2710*/  STL.64 [R1+0x148], R30 ;  /* 0x0001481e01007387 */ /* 0x000fe20000100a00 */
[----:B----4-:R-:W-:-:S02]  /*2720*/  R2UR UR45, R15 ;  /* 0x000000000f2d72ca */ /* 0x010fc400000e0000 */
[----:B------:R-:W-:Y:S01]  /*2730*/  R2UR UR46, R14 ;  /* 0x000000000e2e72ca */ /* 0x000fe200000e0000 */
[----:B------:R-:W2:Y:S01]  /*2740*/  LDS.128 R28, [R3+0xc0] ;  /* 0x0000c000031c7984 */ /* 0x000ea20000000c00 */
[----:B------:R-:W-:Y:S02]  /*2750*/  R2UR UR47, R13 ;  /* 0x000000000d2f72ca */ /* 0x000fe400000e0000 */
[----:B------:R-:W-:Y:S01]  /*2760*/  R2UR UR48, R12 ;  /* 0x000000000c3072ca */ /* 0x000fe200000e0000 */
[----:B0-----:R-:W-:Y:S04]  /*2770*/  STL.64 [R1+0x130], R24 ;  /* 0x0001301801007387 */ /* 0x001fe80000100a00 */
[----:B------:R-:W-:Y:S04]  /*2780*/  STL.64 [R1+0x138], R26 ;  /* 0x0001381a01007387 */ /* 0x000fe80000100a00 */
[----:B------:R-:W0:Y:S04]  /*2790*/  LDS.128 R24, [R3+0xd0] ;  /* 0x0000d00003187984 */ /* 0x000e280000000c00 */
[----:B-1----:R-:W-:Y:S04]  /*27a0*/  STL.64 [R1+0x120], R32 ;  /* 0x0001202001007387 */ /* 0x002fe80000100a00 */
[----:B------:R-:W-:Y:S04]  /*27b0*/  STL.64 [R1+0x128], R34 ;  /* 0x0001282201007387 */ /* 0x000fe80000100a00 */
[----:B------:R-:W1:Y:S04]  /*27c0*/  LDS.128 R32, [R3+0xe0] ;  /* 0x0000e00003207984 */ /* 0x000e680000000c00 */
[----:B--2---:R-:W-:Y:S04]  /*27d0*/  STL.64 [R1+0x110], R28 ;  /* 0x0001101c01007387 */ /* 0x004fe80000100a00 */
[----:B------:R-:W-:Y:S04]  /*27e0*/  STL.64 [R1+0x118], R30 ;  /* 0x0001181e01007387 */ /* 0x000fe80000100a00 */
[----:B------:R-:W2:Y:S04]  /*27f0*/  LDS.128 R28, [R3+0xf0] ;  /* 0x0000f000031c7984 */ /* 0x000ea80000000c00 */
        /* <DEDUP_REMOVED lines=21> */
[----:B-1----:R1:W-:Y:S04]  /*2950*/  STL.64 [R1+0x90], R32 ;  /* 0x0000902001007387 */ /* 0x0023e80000100a00 */
[----:B------:R1:W-:Y:S04]  /*2960*/  STL.64 [R1+0x98], R34 ;  /* 0x0000982201007387 */ /* 0x0003e80000100a00 */
[----:B--2---:R1:W-:Y:S04]  /*2970*/  STL.64 [R1+0x80], R28 ;  /* 0x0000801c01007387 */ /* 0x0043e80000100a00 */
[----:B------:R1:W-:Y:S04]  /*2980*/  STL.64 [R1+0x88], R30 ;  /* 0x0000881e01007387 */ /* 0x0003e80000100a00 */
[----:B0-----:R1:W-:Y:S04]  /*2990*/  STL.64 [R1+0x70], R24 ;  /* 0x0000701801007387 */ /* 0x0013e80000100a00 */
[----:B------:R1:W-:Y:S01]  /*29a0*/  STL.64 [R1+0x78], R26 ;  /* 0x0000781a01007387 */ /* 0x0003e20000100a00 */
[----:B------:R-:W-:Y:S05]  /*29b0*/  @P1 BRA `(.L_x_1005) ;  /* 0x0000000000b81947 */ /* 0x000fea0003800000 */
[----:B------:R-:W0:Y:S04]  /*29c0*/  LDS.128 R8, [R3+0x240] ;  /* 0x0002400003087984 */ /* 0x000e280000000c00 */
[----:B------:R-:W2:Y:S04]  /*29d0*/  LDS.128 R16, [R3+0x250] ;  /* 0x0002500003107984 */ /* 0x000ea80000000c00 */
[----:B------:R-:W3:Y:S04]  /*29e0*/  LDS.128 R12, [R3+0x260] ;  /* 0x00026000030c7984 */ /* 0x000ee80000000c00 */
[----:B------:R-:W-:Y:S04]  /*29f0*/  LDS.128 R248, [R3+0x2b0] ;  /* 0x0002b00003f87984 */ /* 0x000fe80000000c00 */
[----:B------:R-:W-:Y:S04]  /*2a00*/  LDS.128 R244, [R3+0x2c0] ;  /* 0x0002c00003f47984 */ /* 0x000fe80000000c00 */
[----:B------:R-:W-:Y:S04]  /*2a10*/  LDS.128 R240, [R3+0x2d0] ;  /* 0x0002d00003f07984 */ /* 0x000fe80000000c00 */
[----:B------:R-:W-:Y:S04]  /*2a20*/  LDS.128 R236, [R3+0x2e0] ;  /* 0x0002e00003ec7984 */ /* 0x000fe80000000c00 */
[----:B------:R-:W-:Y:S04]  /*2a30*/  LDS.128 R232, [R3+0x2f0] ;  /* 0x0002f00003e87984 */ /* 0x000fe80000000c00 */
[----:B------:R-:W-:Y:S04]  /*2a40*/  LDS.128 R228, [R3+0x300] ;  /* 0x0003000003e47984 */ /* 0x000fe80000000c00 */
[----:B------:R-:W-:Y:S04]  /*2a50*/  LDS.128 R20, [R3+0x320] ;  /* 0x0003200003147984 */ /* 0x000fe80000000c00 */
[----:B0-----:R-:W-:Y:S04]  /*2a60*/  STL.64 [R1+0x60], R8 ;  /* 0x0000600801007387 */ /* 0x001fe80000100a00 */
[----:B------:R-:W-:Y:S04]  /*2a70*/  STL.64 [R1+0x68], R10 ;  /* 0x0000680a01007387 */ /* 0x000fe80000100a00 */
[----:B------:R-:W0:Y:S04]  /*2a80*/  LDS.128 R8, [R3+0x270] ;  /* 0x0002700003087984 */ /* 0x000e280000000c00 */
[----:B--2---:R-:W-:Y:S04]  /*2a90*/  STL.64 [R1+0x50], R16 ;  /* 0x0000501001007387 */ /* 0x004fe80000100a00 */
[----:B------:R-:W-:Y:S04]  /*2aa0*/  STL.64 [R1+0x58], R18 ;  /* 0x0000581201007387 */ /* 0x000fe80000100a00 */
[----:B------:R-:W2:Y:S04]  /*2ab0*/  LDS.128 R16, [R3+0x280] ;  /* 0x0002800003107984 */ /* 0x000ea80000000c00 */
[----:B---3--:R-:W-:Y:S04]  /*2ac0*/  STL.64 [R1+0x40], R12 ;  /* 0x0000400c01007387 */ /* 0x008fe80000100a00 */
[----:B------:R-:W-:Y:S04]  /*2ad0*/  STL.64 [R1+0x48], R14 ;  /* 0x0000480e01007387 */ /* 0x000fe80000100a00 */
[----:B------:R-:W3:Y:S04]  /*2ae0*/  LDS.128 R12, [R3+0x290] ;  /* 0x00029000030c7984 */ /* 0x000ee80000000c00 */
[----:B-1----:R-:W-:Y:S04]  /*2af0*/  LDS.128 R24, [R3+0x330] ;  /* 0x0003300003187984 */ /* 0x002fe80000000c00 */
[----:B------:R-:W-:Y:S04]  /*2b00*/  LDS.128 R28, [R3+0x340] ;  /* 0x00034000031c7984 */ /* 0x000fe80000000c00 */
[----:B------:R-:W-:Y:S04]  /*2b10*/  LDS.128 R32, [R3+0x350] ;  /* 0x0003500003207984 */ /* 0x000fe80000000c00 */
[----:B0-----:R-:W-:Y:S04]  /*2b20*/  STL.64 [R1+0x30], R8 ;  /* 0x0000300801007387 */ /* 0x001fe80000100a00 */
[----:B------:R-:W-:Y:S04]  /*2b30*/  STL.64 [R1+0x38], R10 ;  /* 0x0000380a01007387 */ /* 0x000fe80000100a00 */
[----:B------:R-:W0:Y:S04]  /*2b40*/  LDS.128 R8, [R3+0x2a0] ;  /* 0x0002a00003087984 */ /* 0x000e280000000c00 */
[----:B--2---:R2:W-:Y:S04]  /*2b50*/  STL.64 [R1+0x20], R16 ;  /* 0x0000201001007387 */ /* 0x0045e80000100a00 */
[----:B------:R2:W-:Y:S04]  /*2b60*/  STL.64 [R1+0x28], R18 ;  /* 0x0000281201007387 */ /* 0x0005e80000100a00 */
[----:B------:R2:W4:Y:S04]  /*2b70*/  LDS.128 R16, [R3+0x310] ;  /* 0x0003100003107984 */ /* 0x0005280000000c00 */
[----:B------:R2:W1:Y:S04]  /*2b80*/  LDS.128 R36, [R3+0x360] ;  /* 0x0003600003247984 */ /* 0x0004680000000c00 */
[----:B------:R2:W0:Y:S04]  /*2b90*/  LDS.128 R40, [R3+0x370] ;  /* 0x0003700003287984 */ /* 0x0004280000000c00 */
[----:B------:R2:W0:Y:S04]  /*2ba0*/  LDS.128 R44, [R3+0x380] ;  /* 0x00038000032c7984 */ /* 0x0004280000000c00 */
[----:B------:R2:W0:Y:S04]  /*2bb0*/  LDS.128 R48, [R3+0x390] ;  /* 0x0003900003307984 */ /* 0x0004280000000c00 */
[----:B------:R2:W0:Y:S04]  /*2bc0*/  LDS.128 R52, [R3+0x3a0] ;  /* 0x0003a00003347984 */ /* 0x0004280000000c00 */
[----:B------:R2:W0:Y:S04]  /*2bd0*/  LDS.128 R56, [R3+0x3b0] ;  /* 0x0003b00003387984 */ /* 0x0004280000000c00 */
[----:B------:R2:W0:Y:S04]  /*2be0*/  LDS.128 R60, [R3+0x3c0] ;  /* 0x0003c000033c7984 */ /* 0x0004280000000c00 */
[----:B------:R2:W1:Y:S04]  /*2bf0*/  LDS.128 R64, [R3+0x3d0] ;  /* 0x0003d00003407984 */ /* 0x0004680000000c00 */
[----:B------:R2:W1:Y:S04]  /*2c00*/  LDS.128 R68, [R3+0x3e0] ;  /* 0x0003e00003447984 */ /* 0x0004680000000c00 */
[----:B------:R2:W1:Y:S04]  /*2c10*/  LDS.128 R72, [R3+0x3f0] ;  /* 0x0003f00003487984 */ /* 0x0004680000000c00 */
[----:B------:R2:W1:Y:S04]  /*2c20*/  LDS.128 R76, [R3+0x400] ;  /* 0x00040000034c7984 */ /* 0x0004680000000c00 */
[----:B------:R2:W1:Y:S04]  /*2c30*/  LDS.128 R80, [R3+0x410] ;  /* 0x0004100003507984 */ /* 0x0004680000000c00 */
[----:B------:R2:W1:Y:S04]  /*2c40*/  LDS.128 R84, [R3+0x420] ;  /* 0x0004200003547984 */ /* 0x0004680000000c00 */
[----:B------:R2:W1:Y:S04]  /*2c50*/  LDS.128 R88, [R3+0x430] ;  /* 0x0004300003587984 */ /* 0x0004680000000c00 */
[----:B---3--:R2:W-:Y:S04]  /*2c60*/  STL.64 [R1+0x10], R12 ;  /* 0x0000100c01007387 */ /* 0x0085e80000100a00 */
[----:B------:R2:W-:Y:S04]  /*2c70*/  STL.64 [R1+0x18], R14 ;  /* 0x0000180e01007387 */ /* 0x0005e80000100a00 */
[----:B0-----:R2:W-:Y:S04]  /*2c80*/  STL.64 [R1], R8 ;  /* 0x0000000801007387 */ /* 0x0015e80000100a00 */
[----:B----4-:R2:W-:Y:S02]  /*2c90*/  STL.64 [R1+0x8], R10 ;  /* 0x0000080a01007387 */ /* 0x0105e40000100a00 */
.L_x_1005:
[----:B------:R-:W-:Y:S01]  /*2ca0*/  BSSY B0, `(.L_x_1006) ;  /* 0x00006a3000007945 */ /* 0x000fe20003800000 */
[----:B--2---:R-:W-:-:S03]  /*2cb0*/  IMAD R3, R92, 0x60, RZ ;  /* 0x000000605c037824 */ /* 0x004fc600078e02ff */
[----:B------:R-:W-:Y:S05]  /*2cc0*/  @P0 BRA `(.L_x_1007) ;  /* 0x0000006800800947 */ /* 0x000fea0003800000 */
[-C--:B------:R-:W-:Y:S01]  /*2cd0*/  IABS R4, R0.reuse ;  /* 0x0000000000047213 */ /* 0x080fe20000000000 */
[----:B------:R-:W0:Y:S01]  /*2ce0*/  LDC R8, c[0x0][0x2c0] ;  /* 0x0000b000ff087b82 */ /* 0x000e220000000800 */
[----:B------:R-:W-:Y:S01]  /*2cf0*/  HFMA2.MMA R6, -RZ, RZ, 0, 0 ;  /* 0x00000000ff067435 */ /* 0x000fe200000001ff */
[----:B------:R-:W-:Y:S02]  /*2d00*/  ULDC UR30, c[0x0][0x298] ;  /* 0x0000a600001e7ab9 */ /* 0x000fe40000000800 */
[----:B------:R-:W-:Y:S02]  /*2d10*/  IMAD.MOV.U32 R10, RZ, RZ, R4 ;  /* 0x000000ffff0a7224 */ /* 0x000fe400078e0004 */
[----:B------:R-:W-:Y:S02]  /*2d20*/  IMAD R4, R93, R0, RZ ;  /* 0x000000005d047224 */ /* 0x000fe400078e02ff */
[----:B------:R-:W2:Y:S01]  /*2d30*/  I2F.RP R9, R10 ;  /* 0x0000000a00097306 */ /* 0x000ea20000209400 */
[----:B------:R-:W-:Y:S07]  /*2d40*/  STL [R1+0x1a4], R10 ;  /* 0x0001a40a01007387 */ /* 0x000fee0000100800 */
[----:B--2---:R-:W2:Y:S02]  /*2d50*/  MUFU.RCP R9, R9 ;  /* 0x0000000900097308 */ /* 0x004ea40000001000 */
[----:B--2---:R-:W-:-:S06]  /*2d60*/  IADD3 R7, R9, 0xffffffe, RZ ;  /* 0x0ffffffe09077810 */ /* 0x004fcc0007ffe0ff */
[----:B------:R-:W2:Y:S02]  /*2d70*/  F2I.FTZ.U32.TRUNC.NTZ R7, R7 ;  /* 0x0000000700077305 */ /* 0x000ea4000021f000 */
[----:B--2---:R-:W-:-:S04]  /*2d80*/  IMAD.MOV R11, RZ, RZ, -R7 ;  /* 0x000000ffff0b7224 */ /* 0x004fc800078e0a07 */
[----:B------:R-:W-:-:S04]  /*2d90*/  IMAD R11, R11, R10, RZ ;  /* 0x0000000a0b0b7224 */ /* 0x000fc800078e02ff */
[----:B------:R-:W-:Y:S01]  /*2da0*/  IMAD.HI.U32 R6, R7, R11, R6 ;  /* 0x0000000b07067227 */ /* 0x000fe200078e0006 */
[----:B------:R-:W-:-:S04]  /*2db0*/  SHF.R.S32.HI R7, RZ, 0x1f, R4 ;  /* 0x0000001fff077819 */ /* 0x000fc80000011404 */
[----:B------:R2:W-:Y:S02]  /*2dc0*/  STL [R1+0x1b8], R6 ;  /* 0x0001b80601007387 */ /* 0x0005e40000100800 */
[----:B--2---:R-:W-:Y:S02]  /*2dd0*/  IMAD R6, R0, 0x60, RZ ;  /* 0x0000006000067824 */ /* 0x004fe400078e02ff */
[----:B0-----:R-:W-:-:S05]  /*2de0*/  VIADD R0, R8, UR30 ;  /* 0x0000001e08007c36 */ /* 0x001fca0008000000 */
[----:B------:R0:W-:Y:S02]  /*2df0*/  STL [R1+0x1bc], R0 ;  /* 0x0001bc0001007387 */ /* 0x0001e40000100800 */
.L_x_1074:
[----:B--2---:R-:W2:Y:S01]  /*2e00*/  LDL R11, [R1+0x1b8] ;  /* 0x0001b800010b7983 */ /* 0x004ea20000100800 */
[----:B------:R-:W-:Y:S01]  /*2e10*/  ULDC UR30, c[0x0][0x284] ;  /* 0x0000a100001e7ab9 */ /* 0x000fe20000000800 */
[----:B---3--:R-:W3:Y:S02]  /*2e20*/  S2R R12, SR_CTAID.Y ;  /* 0x00000000000c7919 */ /* 0x008ee40000002600 */
[----:B----4-:R-:W4:Y:S01]  /*2e30*/  LDL R13, [R1+0x1a4] ;  /* 0x0001a400010d7983 */ /* 0x010f220000100800 */
[----:B0----5:R-:W-:Y:S01]  /*2e40*/  MOV R0, UR30 ;  /* 0x0000001e00007c02 */ /* 0x021fe20008000f00 */
[----:B------:R-:W-:Y:S02]  /*2e50*/  ULDC.64 UR30, c[0x0][0x2b0] ;  /* 0x0000ac00001e7ab9 */ /* 0x000fe40000000a00 */
[----:B------:R-:W-:Y:S01]  /*2e60*/  ISETP.NE.U32.AND P0, PT, RZ, UR30, PT ;  /* 0x0000001eff007c0c */ /* 0x000fe2000bf05070 */
[----:B------:R-:W5:Y:S03]  /*2e70*/  LDL R216, [R1+0x1a0] ;  /* 0x0001a00001d87983 */ /* 0x000f660000100800 */
[----:B------:R-:W-:-:S13]  /*2e80*/  ISETP.NE.AND.EX P0, PT, RZ, UR31, PT, P0 ;  /* 0x0000001fff007c0c */ /* 0x000fda000bf05300 */
[----:B------:R-:W-:Y:S01]  /*2e90*/  @P0 SHF.R.S32.HI R10, RZ, 0x1f, R5 ;  /* 0x0000001fff0a0819 */ /* 0x000fe20000011405 */
[----:B---3--:R-:W-:-:S05]  /*2ea0*/  @P0 IMAD R8, R12, R0, RZ ;  /* 0x000000000c080224 */ /* 0x008fca00078e02ff */
[--C-:B------:R-:W-:Y:S02]  /*2eb0*/  @P0 SHF.R.S32.HI R9, RZ, 0x1f, R8.reuse ;  /* 0x0000001fff090819 */ /* 0x100fe40000011408 */
[----:B------:R-:W-:-:S04]  /*2ec0*/  @P0 IADD3 R8, P2, P3, R5, UR30, R8 ;  /* 0x0000001e05080c10 */ /* 0x000fc8000fb5e008 */
[----:B------:R-:W-:Y:S01]  /*2ed0*/  @P0 IADD3.X R9, R10, UR31, R9, P2, P3 ;  /* 0x0000001f0a090c10 */ /* 0x000fe200097e6409 */
[----:B------:R-:W-:-:S05]  /*2ee0*/  ULDC.64 UR30, c[0x0][0x258] ;  /* 0x00009600001e7ab9 */ /* 0x000fca0000000a00 */
[----:B------:R0:W3:Y:S01]  /*2ef0*/  @P0 LDG.E.U8 R9, desc[UR36][R8.64] ;  /* 0x0000002408090981 */ /* 0x0000e2000c1e1100 */
[----:B------:R-:W-:Y:S02]  /*2f00*/  IABS R10, R0 ;  /* 0x00000000000a7213 */ /* 0x000fe40000000000 */
[----:B------:R-:W-:Y:S02]  /*2f10*/  ISETP.GE.AND P3, PT, R5, RZ, PT ;  /* 0x000000ff0500720c */ /* 0x000fe40003f66270 */
[----:B0-----:R-:W-:Y:S01]  /*2f20*/  IABS R8, R5 ;  /* 0x0000000500087213 */ /* 0x001fe20000000000 */
[----:B------:R-:W0:Y:S01]  /*2f30*/  S2R R218, SR_CTAID.X ;  /* 0x0000000000da7919 */ /* 0x000e220000002500 */
[----:B------:R-:W-:Y:S03]  /*2f40*/  BSSY B1, `(.L_x_1008) ;  /* 0x0000043000017945 */ /* 0x000fe60003800000 */
[----:B--2---:R-:W-:-:S04]  /*2f50*/  IMAD.HI.U32 R11, R11, R8, RZ ;  /* 0x000000080b0b7227 */ /* 0x004fc800078e00ff */
[----:B------:R-:W-:-:S04]  /*2f60*/  IMAD.MOV R11, RZ, RZ, -R11 ;  /* 0x000000ffff0b7224 */ /* 0x000fc800078e0a0b */
[----:B------:R-:W-:-:S05]  /*2f70*/  IMAD R8, R10, R11, R8 ;  /* 0x0000000b0a087224 */ /* 0x000fca00078e0208 */
[----:B----4-:R-:W-:-:S13]  /*2f80*/  ISETP.GT.U32.AND P2, PT, R13, R8, PT ;  /* 0x000000080d00720c */ /* 0x010fda0003f44070 */
[----:B------:R-:W-:-:S04]  /*2f90*/  @!P2 IADD3 R8, R8, -R10, RZ ;  /* 0x8000000a0808a210 */ /* 0x000fc80007ffe0ff */
[----:B------:R-:W-:-:S13]  /*2fa0*/  ISETP.GT.U32.AND P2, PT, R13, R8, PT ;  /* 0x000000080d00720c */ /* 0x000fda0003f44070 */
[----:B------:R-:W-:Y:S01]  /*2fb0*/  @!P2 IMAD.IADD R8, R8, 0x1, -R10 ;  /* 0x000000010808a824 */ /* 0x000fe200078e0a0a */
[----:B------:R-:W-:-:S04]  /*2fc0*/  ISETP.NE.AND P2, PT, R0, RZ, PT ;  /* 0x000000ff0000720c */ /* 0x000fc80003f45270 */
[----:B------:R-:W-:Y:S02]  /*2fd0*/  @!P3 IADD3 R8, -R8, RZ, RZ ;  /* 0x000000ff0808b210 */ /* 0x000fe40007ffe1ff */
[----:B---3--:R-:W-:Y:S01]  /*2fe0*/  ISETP.NE.AND P0, PT, R9, RZ, P0 ;  /* 0x000000ff0900720c */ /* 0x008fe20000705270 */
[----:B------:R-:W-:-:S06]  /*2ff0*/  IMAD R9, R12, R0, RZ ;  /* 0x000000000c097224 */ /* 0x000fcc00078e02ff */
[----:B------:R-:W-:-:S04]  /*3000*/  @!P2 LOP3.LUT R8, RZ, R0, RZ, 0x33, !PT ;  /* 0x00000000ff08a212 */ /* 0x000fc800078e33ff */
[----:B------:R-:W-:Y:S02]  /*3010*/  IADD3 R11, P2, R8, R9, RZ ;  /* 0x00000009080b7210 */ /* 0x000fe40007f5e0ff */
[----:B------:R-:W-:Y:S02]  /*3020*/  SHF.R.S32.HI R12, RZ, 0x1f, R8 ;  /* 0x0000001fff0c7819 */ /* 0x000fe40000011408 */
[----:B------:R-:W-:Y:S01]  /*3030*/  LEA R10, P3, R11, UR30, 0x2 ;  /* 0x0000001e0b0a7c11 */ /* 0x000fe2000f8610ff */
[----:B------:R-:W-:Y:S01]  /*3040*/  UIADD3 UR30, UR39, -0x1, URZ ;  /* 0xffffffff271e7890 */ /* 0x000fe2000fffe03f */
[----:B------:R-:W-:-:S05]  /*3050*/  LEA.HI.X.SX32 R9, R9, R12, 0x1, P2 ;  /* 0x0000000c09097211 */ /* 0x000fca00010f0eff */
[----:B------:R-:W-:Y:S02]  /*3060*/  ISETP.GE.AND P2, PT, R5, UR30, PT ;  /* 0x0000001e05007c0c */ /* 0x000fe4000bf46270 */
[----:B------:R-:W-:-:S11]  /*3070*/  LEA.HI.X R11, R11, UR31, R9, 0x2, P3 ;  /* 0x0000001f0b0b7c11 */ /* 0x000fd600098f1409 */
[----:B0-----:R-:W-:Y:S05]  /*3080*/  @P2 BRA `(.L_x_1009) ;  /* 0x0000000000b82947 */ /* 0x001fea0003800000 */
[----:B------:R-:W-:Y:S01]  /*3090*/  IMAD.SHL.U32 R9, R8, 0x4, RZ ;  /* 0x0000000408097824 */ /* 0x000fe200078e00ff */
[----:B------:R-:W-:Y:S01]  /*30a0*/  CS2R R94, SRZ ;  /* 0x00000000005e7805 */ /* 0x000fe2000001ff00 */
[----:B------:R-:W-:-:S03]  /*30b0*/  ULDC UR30, c[0x0][0x29c] ;  /* 0x0000a700001e7ab9 */ /* 0x000fc60000000800 */
[----:B------:R-:W-:-:S13]  /*30c0*/  ISETP.GE.AND P3, PT, R9, R6, PT ;  /* 0x000000060900720c */ /* 0x000fda0003f66270 */
[----:B------:R-:W2:Y:S01]  /*30d0*/  @!P3 LDG.E R14, desc[UR36][R10.64] ;  /* 0x000000240a0eb981 */ /* 0x000ea2000c1e1900 */
[----:B------:R-:W2:Y:S02]  /*30e0*/  @!P3 LDC R12, c[0x0][0x288] ;  /* 0x0000a200ff0cbb82 */ /* 0x000ea40000000800 */
[----:B--2---:R-:W-:-:S06]  /*30f0*/  @!P3 IMAD R14, R14, R12, RZ ;  /* 0x0000000c0e0eb224 */ /* 0x004fcc00078e02ff */
[----:B------:R-:W0:Y:S01]  /*3100*/  @!P3 LDC.64 R12, c[0x0][0x248] ;  /* 0x00009200ff0cbb82 */ /* 0x000e220000000a00 */
[----:B------:R-:W-:-:S04]  /*3110*/  @!P3 IMAD R14, R14, 0x60, RZ ;  /* 0x000000600e0eb824 */ /* 0x000fc800078e02ff */
[-C--:B------:R-:W-:Y:S02]  /*3120*/  @!P3 IMAD R15, R14, R0.reuse, R9 ;  /* 0x000000000e0fb224 */ /* 0x080fe400078e0209 */
[----:B------:R-:W-:-:S05]  /*3130*/  @!P3 IMAD R14, R3, R0, RZ ;  /* 0x00000000030eb224 */ /* 0x000fca00078e02ff */
[----:B------:R-:W-:Y:S02]  /*3140*/  @!P3 SHF.R.S32.HI R92, RZ, 0x1f, R14 ;  /* 0x0000001fff5cb819 */ /* 0x000fe4000001140e */
[----:B------:R-:W-:-:S04]  /*3150*/  @!P3 IADD3 R14, P1, R15, R14, RZ ;  /* 0x0000000e0f0eb210 */ /* 0x000fc80007f3e0ff */
[----:B------:R-:W-:Y:S02]  /*3160*/  @!P3 LEA.HI.X.SX32 R15, R15, R92, 0x1, P1 ;  /* 0x0000005c0f0fb211 */ /* 0x000fe400008f0eff */
[----:B------:R-:W-:Y:S02]  /*3170*/  CS2R R92, SRZ ;  /* 0x00000000005c7805 */ /* 0x000fe4000001ff00 */
[----:B0-----:R-:W-:-:S04]  /*3180*/  @!P3 LEA R12, P1, R14, R12, 0x2 ;  /* 0x0000000c0e0cb211 */ /* 0x001fc800078210ff */
[----:B------:R-:W-:-:S05]  /*3190*/  @!P3 LEA.HI.X R13, R14, R13, R15, 0x2, P1 ;  /* 0x0000000d0e0db211 */ /* 0x000fca00008f140f */
[----:B------:R0:W5:Y:S01]  /*31a0*/  @!P3 LDG.E.128 R92, desc[UR36][R12.64] ;  /* 0x000000240c5cb981 */ /* 0x000162000c1e1d00 */
[----:B------:R-:W-:-:S06]  /*31b0*/  UISETP.NE.AND UP0, UPT, UR30, URZ, UPT ;  /* 0x0000003f1e00728c */ /* 0x000fcc000bf05270 */
[----:B------:R-:W-:-:S13]  /*31c0*/  PLOP3.LUT P1, PT, PT, PT, UP0, 0x80, 0x0 ;  /* 0x000000000000781c */ /* 0x000fda0003f2f008 */
[----:B0-----:R-:W-:Y:S05]  /*31d0*/  @P1 BRA `(.L_x_1009) ;  /* 0x0000000000641947 */ /* 0x001fea0003800000 */
[----:B------:R-:W-:Y:S01]  /*31e0*/  LOP3.LUT P4, RZ, R2, 0x8, RZ, 0xc0, !PT ;  /* 0x0000000802ff7812 */ /* 0x000fe2000788c0ff */
[----:B------:R-:W2:Y:S04]  /*31f0*/  LDL R225, [R1+0x60] ;  /* 0x0000600001e17983 */ /* 0x000ea80000100800 */
[----:B------:R-:W3:Y:S04]  /*3200*/  LDL R224, [R1+0x64] ;  /* 0x0000640001e07983 */ /* 0x000ee80000100800 */
[----:B------:R-:W4:Y:S04]  /*3210*/  LDL R219, [R1+0x68] ;  /* 0x0000680001db7983 */ /* 0x000f280000100800 */
[----:B------:R-:W0:Y:S01]  /*3220*/  @P4 LDC R14, c[0x0][0x288] ;  /* 0x0000a200ff0e4b82 */ /* 0x000e220000000800 */
[----:B------:R-:W4:Y:S07]  /*3230*/  LDL R217, [R1+0x6c] ;  /* 0x00006c0001d97983 */ /* 0x000f2e0000100800 */
[----:B------:R-:W1:Y:S01]  /*3240*/  @P4 LDC.64 R12, c[0x0][0x2e0] ;  /* 0x0000b800ff0c4b82 */ /* 0x000e620000000a00 */
[----:B0----5:R-:W-:-:S04]  /*3250*/  @P4 IMAD R14, R216, R14, R218 ;  /* 0x0000000ed80e4224 */ /* 0x021fc800078e02da */
[----:B------:R-:W-:-:S04]  /*3260*/  @P4 IMAD R14, R14, 0x60, RZ ;  /* 0x000000600e0e4824 */ /* 0x000fc800078e02ff */
[----:B-1----:R-:W-:-:S06]  /*3270*/  @P4 IMAD.WIDE R12, R14, 0x4, R12 ;  /* 0x000000040e0c4825 */ /* 0x002fcc00078e020c */
[----:B------:R-:W4:Y:S01]  /*3280*/  @P4 LDG.E.128 R12, desc[UR36][R12.64] ;  /* 0x000000240c0c4981 */ /* 0x000f22000c1e1d00 */
[----:B--2---:R-:W-:Y:S01]  /*3290*/  FADD.FTZ R92, R225, R92 ;  /* 0x0000005ce15c7221 */ /* 0x004fe20000010000 */
[----:B---3--:R-:W-:Y:S01]  /*32a0*/  FADD.FTZ R93, R224, R93 ;  /* 0x0000005de05d7221 */ /* 0x008fe20000010000 */
[----:B----4-:R-:W-:Y:S01]  /*32b0*/  FADD.FTZ R94, R219, R94 ;  /* 0x0000005edb5e7221 */ /* 0x010fe20000010000 */
[----:B------:R-:W-:Y:S01]  /*32c0*/  FADD.FTZ R95, R217, R95 ;  /* 0x0000005fd95f7221 */ /* 0x000fe20000010000 */
[----:B------:R-:W-:Y:S01]  /*32d0*/  @P4 FMUL.FTZ R92, R92, R12 ;  /* 0x0000000c5c5c4220 */ /* 0x000fe20000410000 */
[----:B------:R-:W-:Y:S01]  /*32e0*/  @P4 FMUL.FTZ R93, R93, R13 ;  /* 0x0000000d5d5d4220 */ /* 0x000fe20000410000 */
[----:B------:R-:W-:Y:S01]  /*32f0*/  @P4 FMUL.FTZ R94, R94, R14 ;  /* 0x0000000e5e5e4220 */ /* 0x000fe20000410000 */
[----:B------:R-:W0:Y:S01]  /*3300*/  @!P3 LDC.64 R12, c[0x0][0x248] ;  /* 0x00009200ff0cbb82 */ /* 0x000e220000000a00 */
[----:B------:R-:W-:Y:S01]  /*3310*/  @P4 FMUL.FTZ R95, R95, R15 ;  /* 0x0000000f5f5f4220 */ /* 0x000fe20000410000 */
[----:B------:R-:W-:-:S04]  /*3320*/  @!P3 IADD3 R14, P4, R4, R9, RZ ;  /* 0x00000009040eb210 */ /* 0x000fc80007f9e0ff */
[----:B------:R-:W-:Y:S02]  /*3330*/  @!P3 LEA.HI.X.SX32 R9, R9, R7, 0x1, P4 ;  /* 0x000000070909b211 */ /* 0x000fe400020f0eff */
[----:B0-----:R-:W-:-:S04]  /*3340*/  @!P3 LEA R12, P4, R14, R12, 0x2 ;  /* 0x0000000c0e0cb211 */ /* 0x001fc800078810ff */
[----:B------:R-:W-:-:S05]  /*3350*/  @!P3 LEA.HI.X R13, R14, R13, R9, 0x2, P4 ;  /* 0x0000000d0e0db211 */ /* 0x000fca00020f1409 */
[----:B------:R0:W-:Y:S04]  /*3360*/  @!P3 STG.E.128 desc[UR36][R12.64], R92 ;  /* 0x0000005c0c00b986 */ /* 0x0001e8000c101d24 */
.L_x_1009:
[----:B------:R-:W-:Y:S05]  /*3370*/  BSYNC B1 ;  /* 0x0000000000017941 */ /* 0x000fea0003800000 */
.L_x_1008:
[----:B------:R-:W2:Y:S01]  /*3380*/  LDC R217, c[0x0][0x288] ;  /* 0x0000a200ffd97b82 */ /* 0x000ea20000000800 */
[----:B0-----:R-:W-:Y:S01]  /*3390*/  MOV R12, 0x60 ;  /* 0x00000060000c7802 */ /* 0x001fe20000000f00 */
[----:B------:R-:W-:Y:S01]  /*33a0*/  BSSY B1, `(.L_x_1010) ;  /* 0x000003b000017945 */ /* 0x000fe20003800000 */
[----:B--2--5:R-:W-:-:S04]  /*33b0*/  IMAD R9, R216, R217, R218 ;  /* 0x000000d9d8097224 */ /* 0x024fc800078e02da */
[----:B------:R-:W-:Y:S02]  /*33c0*/  IMAD R9, R9, R12, 0x4 ;  /* 0x0000000409097424 */ /* 0x000fe400078e020c */
[----:B------:R-:W0:Y:S02]  /*33d0*/  LDC.64 R12, c[0x0][0x2e0] ;  /* 0x0000b800ff0c7b82 */ /* 0x000e240000000a00 */
[----:B0-----:R-:W-:Y:S01]  /*33e0*/  IMAD.WIDE R12, R9, 0x4, R12 ;  /* 0x00000004090c7825 */ /* 0x001fe200078e020c */
[----:B------:R-:W-:Y:S06]  /*33f0*/  @P2 BRA `(.L_x_1011) ;  /* 0x0000000000d42947 */ /* 0x000fec0003800000 */
[----:B------:R-:W-:Y:S01]  /*3400*/  IMAD.IADD R9, R8, 0x1, R0 ;  /* 0x0000000108097824 */ /* 0x000fe200078e0200 */
[----:B------:R-:W-:Y:S02]  /*3410*/  CS2R R222, SRZ ;  /* 0x0000000000de7805 */ /* 0x000fe4000001ff00 */
[----:B------:R-:W-:Y:S01]  /*3420*/  CS2R R220, SRZ ;  /* 0x0000000000dc7805 */ /* 0x000fe2000001ff00 */
[----:B------:R-:W-:Y:S01]  /*3430*/  ULDC UR30, c[0x0][0x29c] ;  /* 0x0000a700001e7ab9 */ /* 0x000fe20000000800 */
[----:B------:R-:W-:-:S04]  /*3440*/  SHF.L.U32 R9, R9, 0x2, RZ ;  /* 0x0000000209097819 */ /* 0x000fc800000006ff */
[----:B------:R-:W-:-:S13]  /*3450*/  ISETP.GE.AND P3, PT, R9, R6, PT ;  /* 0x000000060900720c */ /* 0x000fda0003f66270 */
[----:B------:R-:W2:Y:S01]  /*3460*/  @!P3 LDG.E R216, desc[UR36][R10.64] ;  /* 0x000000240ad8b981 */ /* 0x000ea2000c1e1900 */
[----:B------:R-:W0:Y:S01]  /*3470*/  @!P3 LDC.64 R14, c[0x0][0x248] ;  /* 0x00009200ff0ebb82 */ /* 0x000e220000000a00 */
[----:B--2---:R-:W-:Y:S02]  /*3480*/  @!P3 IMAD R216, R216, R217, RZ ;  /* 0x000000d9d8d8b224 */ /* 0x004fe400078e02ff */
[----:B------:R-:W-:Y:S02]  /*3490*/  @!P3 IMAD R217, R3, R0, RZ ;  /* 0x0000000003d9b224 */ /* 0x000fe400078e02ff */
[----:B------:R-:W-:-:S04]  /*34a0*/  @!P3 IMAD R216, R216, 0x60, RZ ;  /* 0x00000060d8d8b824 */ /* 0x000fc800078e02ff */
[----:B------:R-:W-:-:S05]  /*34b0*/  @!P3 IMAD R216, R216, R0, R9 ;  /* 0x00000000d8d8b224 */ /* 0x000fca00078e0209 */
[----:B------:R-:W-:Y:S02]  /*34c0*/  @!P3 SHF.R.S32.HI R218, RZ, 0x1f, R216 ;  /* 0x0000001fffdab819 */ /* 0x000fe400000114d8 */
[----:B------:R-:W-:-:S04]  /*34d0*/  @!P3 IADD3 R216, P1, R217, R216, RZ ;  /* 0x000000d8d9d8b210 */ /* 0x000fc80007f3e0ff */
[----:B------:R-:W-:Y:S02]  /*34e0*/  @!P3 LEA.HI.X.SX32 R217, R217, R218, 0x1, P1 ;  /* 0x000000dad9d9b211 */ /* 0x000fe400008f0eff */
        /* <DEDUP_REMOVED lines=10> */
[----:B------:R-:W4:Y:S04]  /*3590*/  @P5 LDG.E.128 R216, desc[UR36][R12.64] ;  /* 0x000000240cd85981 */ /* 0x000f28000c1e1d00 */
[----:B------:R-:W4:Y:S01]  /*35a0*/  LDL R227, [R1+0x5c] ;  /* 0x00005c0001e37983 */ /* 0x000f220000100800 */
[----:B--2--5:R-:W-:Y:S01]  /*35b0*/  FADD.FTZ R15, R224, R221 ;  /* 0x000000dde00f7221 */ /* 0x024fe20000010000 */
[----:B---3--:R-:W-:-:S04]  /*35c0*/  FADD.FTZ R14, R225, R220 ;  /* 0x000000dce10e7221 */ /* 0x008fc80000010000 */
[----:B------:R-:W-:Y:S01]  /*35d0*/  MOV R225, R15 ;  /* 0x0000000f00e17202 */ /* 0x000fe20000000f00 */
[----:B------:R-:W-:Y:S02]  /*35e0*/  IMAD.MOV.U32 R224, RZ, RZ, R14 ;  /* 0x000000ffffe07224 */ /* 0x000fe400078e000e */
[----:B----4-:R-:W-:Y:S01]  /*35f0*/  @P5 FMUL.FTZ R224, R14, R216 ;  /* 0x000000d80ee05220 */ /* 0x010fe20000410000 */
[----:B------:R-:W-:Y:S02]  /*3600*/  @P5 FMUL.FTZ R225, R15, R217 ;  /* 0x000000d90fe15220 */ /* 0x000fe40000410000 */
[----:B------:R-:W0:Y:S01]  /*3610*/  @!P3 LDC.64 R14, c[0x0][0x248] ;  /* 0x00009200ff0ebb82 */ /* 0x000e220000000a00 */
[----:B------:R-:W-:-:S04]  /*3620*/  FADD.FTZ R216, R226, R222 ;  /* 0x000000dee2d87221 */ /* 0x000fc80000010000 */
[----:B------:R-:W-:Y:S02]  /*3630*/  IMAD.MOV.U32 R226, RZ, RZ, R216 ;  /* 0x000000ffffe27224 */ /* 0x000fe400078e00d8 */
[----:B------:R-:W-:Y:S01]  /*3640*/  @P5 FMUL.FTZ R226, R216, R218 ;  /* 0x000000dad8e25220 */ /* 0x000fe20000410000 */
[----:B------:R-:W-:-:S04]  /*3650*/  @!P3 IADD3 R216, P4, R4, R9, RZ ;  /* 0x0000000904d8b210 */ /* 0x000fc80007f9e0ff */
[----:B------:R-:W-:Y:S02]  /*3660*/  @!P3 LEA.HI.X.SX32 R9, R9, R7, 0x1, P4 ;  /* 0x000000070909b211 */ /* 0x000fe400020f0eff */
[----:B0-----:R-:W-:-:S04]  /*3670*/  @!P3 LEA R14, P4, R216, R14, 0x2 ;  /* 0x0000000ed80eb211 */ /* 0x001fc800078810ff */
[----:B------:R-:W-:Y:S01]  /*3680*/  @!P3 LEA.HI.X R15, R216, R15, R9, 0x2, P4 ;  /* 0x0000000fd80fb211 */ /* 0x000fe200020f1409 */
[----:B------:R-:W-:-:S05]  /*3690*/  FADD.FTZ R9, R227, R223 ;  /* 0x000000dfe3097221 */ /* 0x000fca0000010000 */
[----:B------:R-:W-:Y:S01]  /*36a0*/  MOV R227, R9 ;  /* 0x0000000900e37202 */ /* 0x000fe20000000f00 */
[----:B------:R-:W-:-:S05]  /*36b0*/  @P5 FMUL.FTZ R227, R9, R219 ;  /* 0x000000db09e35220 */ /* 0x000fca0000410000 */
[----:B------:R0:W-:Y:S01]  /*36c0*/  @!P3 STG.E.128 desc[UR36][R14.64], R224 ;  /* 0x000000e00e00b986 */ /* 0x0001e2000c101d24 */
[----:B------:R-:W-:Y:S01]  /*36d0*/  IMAD.MOV.U32 R223, RZ, RZ, R227 ;  /* 0x000000ffffdf7224 */ /* 0x000fe200078e00e3 */
[----:B------:R-:W-:Y:S01]  /*36e0*/  @!P3 MOV R223, R227 ;  /* 0x000000e300dfb202 */ /* 0x000fe20000000f00 */
[----:B------:R-:W-:Y:S01]  /*36f0*/  IMAD.MOV.U32 R222, RZ, RZ, R226 ;  /* 0x000000ffffde7224 */ /* 0x000fe200078e00e2 */
[----:B------:R-:W-:Y:S01]  /*3700*/  @!P3 MOV R222, R226 ;  /* 0x000000e200deb202 */ /* 0x000fe20000000f00 */
[----:B------:R-:W-:Y:S01]  /*3710*/  IMAD.MOV.U32 R221, RZ, RZ, R225 ;  /* 0x000000ffffdd7224 */ /* 0x000fe200078e00e1 */
[----:B------:R-:W-:Y:S01]  /*3720*/  @!P3 MOV R221, R225 ;  /* 0x000000e100ddb202 */ /* 0x000fe20000000f00 */
[----:B------:R-:W-:Y:S01]  /*3730*/  IMAD.MOV.U32 R220, RZ, RZ, R224 ;  /* 0x000000ffffdc7224 */ /* 0x000fe200078e00e0 */
[----:B------:R-:W-:-:S07]  /*3740*/  @!P3 MOV R220, R224 ;  /* 0x000000e000dcb202 */ /* 0x000fce0000000f00 */
.L_x_1011:
[----:B------:R-:W-:Y:S05]  /*3750*/  BSYNC B1 ;  /* 0x0000000000017941 */ /* 0x000fea0003800000 */
.L_x_1010:
[----:B------:R-:W-:Y:S04]  /*3760*/  BSSY B1, `(.L_x_1012) ;  /* 0x000002c000017945 */ /* 0x000fe80003800000 */
[----:B------:R-:W-:Y:S05]  /*3770*/  @P2 BRA `(.L_x_1013) ;  /* 0x0000000000a82947 */ /* 0x000fea0003800000 */
[----:B------:R-:W-:Y:S01]  /*3780*/  IMAD R9, R0, 0x2, R8 ;  /* 0x0000000200097824 */ /* 0x000fe200078e0208 */
[----:B------:R-:W2:Y:S01]  /*3790*/  LDC R216, c[0x0][0x288] ;  /* 0x0000a200ffd87b82 */ /* 0x000ea20000000800 */
[----:B------:R-:W-:-:S03]  /*37a0*/  ULDC UR30, c[0x0][0x29c] ;  /* 0x0000a700001e7ab9 */ /* 0x000fc60000000800 */
[----:B------:R-:W-:-:S04]  /*37b0*/  SHF.L.U32 R9, R9, 0x2, RZ ;  /* 0x0000000209097819 */ /* 0x000fc800000006ff */
[----:B------:R-:W-:-:S13]  /*37c0*/  ISETP.GE.AND P3, PT, R9, R6, PT ;  /* 0x000000060900720c */ /* 0x000fda0003f66270 */
[----:B------:R-:W2:Y:S01]  /*37d0*/  @!P3 LDG.E R96, desc[UR36][R10.64] ;  /* 0x000000240a60b981 */ /* 0x000ea2000c1e1900 */
[----:B0-----:R-:W0:Y:S01]  /*37e0*/  @!P3 LDC.64 R14, c[0x0][0x248] ;  /* 0x00009200ff0ebb82 */ /* 0x001e220000000a00 */
[----:B------:R-:W-:Y:S02]  /*37f0*/  @!P3 IMAD R97, R3, R0, RZ ;  /* 0x000000000361b224 */ /* 0x000fe400078e02ff */
        /* <DEDUP_REMOVED lines=11> */
[----:B------:R-:W-:-:S06]  /*38b0*/  UISETP.NE.AND UP0, UPT, UR30, URZ, UPT ;  /* 0x0000003f1e00728c */ /* 0x000fcc000bf05270 */
[----:B------:R-:W-:-:S13]  /*38c0*/  PLOP3.LUT P1, PT, PT, PT, UP0, 0x80, 0x0 ;  /* 0x000000000000781c */ /* 0x000fda0003f2f008 */
[----:B--2---:R-:W-:Y:S05]  /*38d0*/  @P1 BRA `(.L_x_1013) ;  /* 0x0000000000501947 */ /* 0x004fea0003800000 */
[----:B------:R-:W-:Y:S01]  /*38e0*/  LOP3.LUT P5, RZ, R2, 0x8, RZ, 0xc0, !PT ;  /* 0x0000000802ff7812 */ /* 0x000fe200078ac0ff */
[----:B------:R-:W2:Y:S01]  /*38f0*/  LDL R227, [R1+0x40] ;  /* 0x0000400001e37983 */ /* 0x000ea20000100800 */
[----:B------:R-:W0:Y:S03]  /*3900*/  @!P3 LDC.64 R14, c[0x0][0x248] ;  /* 0x00009200ff0ebb82 */ /* 0x000e260000000a00 */
[----:B------:R-:W3:Y:S04]  /*3910*/  LDL R226, [R1+0x44] ;  /* 0x0000440001e27983 */ /* 0x000ee80000100800 */
[----:B------:R-:W4:Y:S04]  /*3920*/  LDL R225, [R1+0x48] ;  /* 0x0000480001e17983 */ /* 0x000f280000100800 */
[----:B------:R-:W4:Y:S04]  /*3930*/  @P5 LDG.E.128 R216, desc[UR36][R12.64+0x10] ;  /* 0x000010240cd85981 */ /* 0x000f28000c1e1d00 */
[----:B------:R-:W4:Y:S01]  /*3940*/  LDL R224, [R1+0x4c] ;  /* 0x00004c0001e07983 */ /* 0x000f220000100800 */
[----:B--2--5:R-:W-:Y:S01]  /*3950*/  FADD.FTZ R96, R227, R96 ;  /* 0x00000060e3607221 */ /* 0x024fe20000010000 */
[----:B---3--:R-:W-:-:S03]  /*3960*/  FADD.FTZ R97, R226, R97 ;  /* 0x00000061e2617221 */ /* 0x008fc60000010000 */
[----:B----4-:R-:W-:Y:S01]  /*3970*/  @P5 FMUL.FTZ R96, R96, R216 ;  /* 0x000000d860605220 */ /* 0x010fe20000410000 */
[----:B------:R-:W-:Y:S01]  /*3980*/  @!P3 IADD3 R216, P4, R4, R9, RZ ;  /* 0x0000000904d8b210 */ /* 0x000fe20007f9e0ff */
[----:B------:R-:W-:Y:S01]  /*3990*/  FADD.FTZ R98, R225, R98 ;  /* 0x00000062e1627221 */ /* 0x000fe20000010000 */
[----:B------:R-:W-:Y:S02]  /*39a0*/  FADD.FTZ R99, R224, R99 ;  /* 0x00000063e0637221 */ /* 0x000fe40000010000 */
[----:B------:R-:W-:Y:S02]  /*39b0*/  @!P3 LEA.HI.X.SX32 R9, R9, R7, 0x1, P4 ;  /* 0x000000070909b211 */ /* 0x000fe400020f0eff */
[----:B0-----:R-:W-:Y:S01]  /*39c0*/  @!P3 LEA R14, P4, R216, R14, 0x2 ;  /* 0x0000000ed80eb211 */ /* 0x001fe200078810ff */
[----:B------:R-:W-:Y:S01]  /*39d0*/  @P5 FMUL.FTZ R97, R97, R217 ;  /* 0x000000d961615220 */ /* 0x000fe20000410000 */
[----:B------:R-:W-:Y:S01]  /*39e0*/  @P5 FMUL.FTZ R98, R98, R218 ;  /* 0x000000da62625220 */ /* 0x000fe20000410000 */
[----:B------:R-:W-:Y:S01]  /*39f0*/  @P5 FMUL.FTZ R99, R99, R219 ;  /* 0x000000db63635220 */ /* 0x000fe20000410000 */
[----:B------:R-:W-:-:S05]  /*3a00*/  @!P3 LEA.HI.X R15, R216, R15, R9, 0x2, P4 ;  /* 0x0000000fd80fb211 */ /* 0x000fca00020f1409 */
[----:B------:R2:W-:Y:S04]  /*3a10*/  @!P3 STG.E.128 desc[UR36][R14.64], R96 ;  /* 0x000000600e00b986 */ /* 0x0005e8000c101d24 */
.L_x_1013:
[----:B------:R-:W-:Y:S05]  /*3a20*/  BSYNC B1 ;  /* 0x0000000000017941 */ /* 0x000fea0003800000 */
.L_x_1012:
[----:B------:R-:W-:Y:S04]  /*3a30*/  BSSY B1, `(.L_x_1014) ;  /* 0x000002c000017945 */ /* 0x000fe80003800000 */
[----:B------:R-:W-:Y:S05]  /*3a40*/  @P2 BRA `(.L_x_1015) ;  /* 0x0000000000a82947 */ /* 0x000fea0003800000 */
[----:B------:R-:W-:Y:S01]  /*3a50*/  IMAD R9, R0, 0x3, R8 ;  /* 0x0000000300097824 */ /* 0x000fe200078e0208 */
[----:B------:R-:W3:Y:S01]  /*3a60*/  LDC R216, c[0x0][0x288] ;  /* 0x0000a200ffd87b82 */ /* 0x000ee20000000800 */
[----:B------:R-:W-:Y:S02]  /*3a70*/  ULDC UR30, c[0x0][0x29c] ;  /* 0x0000a700001e7ab9 */ /* 0x000fe40000000800 */
[----:B------:R-:W-:-:S05]  /*3a80*/  IMAD.SHL.U32 R9, R9, 0x4, RZ ;  /* 0x0000000409097824 */ /* 0x000fca00078e00ff */
[----:B------:R-:W-:-:S13]  /*3a90*/  ISETP.GE.AND P3, PT, R9, R6, PT ;  /* 0x000000060900720c */ /* 0x000fda0003f66270 */
[----:B------:R-:W3:Y:S01]  /*3aa0*/  @!P3 LDG.E R100, desc[UR36][R10.64] ;  /* 0x000000240a64b981 */ /* 0x000ee2000c1e1900 */
[----:B0-2---:R-:W0:Y:S01]  /*3ab0*/  @!P3 LDC.64 R14, c[0x0][0x248] ;  /* 0x00009200ff0ebb82 */ /* 0x005e220000000a00 */
        /* <DEDUP_REMOVED lines=14> */
[----:B---3--:R-:W-:Y:S05]  /*3ba0*/  @P1 BRA `(.L_x_1015) ;  /* 0x0000000000501947 */ /* 0x008fea0003800000 */
        /* <DEDUP_REMOVED lines=20> */
.L_x_1015:
[----:B------:R-:W-:Y:S05]  /*3cf0*/  BSYNC B1 ;  /* 0x0000000000017941 */ /* 0x000fea0003800000 */
.L_x_1014:
[----:B------:R-:W-:Y:S04]  /*3d00*/  BSSY B1, `(.L_x_1016) ;  /* 0x000002c000017945 */ /* 0x000fe80003800000 */
[----:B------:R-:W-:Y:S05]  /*3d10*/  @P2 BRA `(.L_x_1017) ;  /* 0x0000000000a82947 */ /* 0x000fea0003800000 */
[----:B------:R-:W-:Y:S01]  /*3d20*/  LEA R9, R0, R8, 0x2 ;  /* 0x0000000800097211 */ /* 0x000fe200078e10ff */
[----:B------:R-:W4:Y:S01]  /*3d30*/  LDC R216, c[0x0][0x288] ;  /* 0x0000a200ffd87b82 */ /* 0x000f220000000800 */
[----:B------:R-:W-:-:S03]  /*3d40*/  ULDC UR30, c[0x0][0x29c] ;  /* 0x0000a700001e7ab9 */ /* 0x000fc60000000800 */
[----:B------:R-:W-:-:S05]  /*3d50*/  IMAD.SHL.U32 R9, R9, 0x4, RZ ;  /* 0x0000000409097824 */ /* 0x000fca00078e00ff */
[----:B------:R-:W-:-:S13]  /*3d60*/  ISETP.GE.AND P3, PT, R9, R6, PT ;  /* 0x000000060900720c */ /* 0x000fda0003f66270 */
[----:B------:R-:W4:Y:S01]  /*3d70*/  @!P3 LDG.E R104, desc[UR36][R10.64] ;  /* 0x000000240a68b981 */ /* 0x000f22000c1e1900 */
[----:B0-23--:R-:W0:Y:S01]  /*3d80*/  @!P3 LDC.64 R14, c[0x0][0x248] ;  /* 0x00009200ff0ebb82 */ /* 0x00de220000000a00 */
[----:B------:R-:W-:Y:S02]  /*3d90*/  @!P3 IMAD R105, R3, R0, RZ ;  /* 0x000000000369b224 */ /* 0x000fe400078e02ff */
        /* <DEDUP_REMOVED lines=13> */
[----:B----4-:R-:W-:Y:S05]  /*3e70*/  @P1 BRA `(.L_x_1017) ;  /* 0x0000000000501947 */ /* 0x010fea0003800000 */
        /* <DEDUP_REMOVED lines=20> */
.L_x_1017:
[----:B------:R-:W-:Y:S05]  /*3fc0*/  BSYNC B1 ;  /* 0x0000000000017941 */ /* 0x000fea0003800000 */
.L_x_1016:
[----:B------:R-:W-:Y:S04]  /*3fd0*/  BSSY B1, `(.L_x_1018) ;  /* 0x000002c000017945 */ /* 0x000fe80003800000 */
[----:B------:R-:W-:Y:S05]  /*3fe0*/  @P2 BRA `(.L_x_1019) ;  /* 0x0000000000a82947 */ /* 0x000fea0003800000 */
[----:B------:R-:W-:Y:S01]  /*3ff0*/  IMAD R9, R0, 0x5, R8 ;  /* 0x0000000500097824 */ /* 0x000fe200078e0208 */
[----:B------:R-:W1:Y:S01]  /*4000*/  LDC R216, c[0x0][0x288] ;  /* 0x0000a200ffd87b82 */ /* 0x000e620000000800 */
[----:B------:R-:W-:-:S03]  /*4010*/  ULDC UR30, c[0x0][0x29c] ;  /* 0x0000a700001e7ab9 */ /* 0x000fc60000000800 */
[----:B------:R-:W-:-:S04]  /*4020*/  SHF.L.U32 R9, R9, 0x2, RZ ;  /* 0x0000000209097819 */ /* 0x000fc800000006ff */
[----:B------:R-:W-:-:S13]  /*4030*/  ISETP.GE.AND P3, PT, R9, R6, PT ;  /* 0x000000060900720c */ /* 0x000fda0003f66270 */
[----:B------:R-:W1:Y:S01]  /*4040*/  @!P3 LDG.E R108, desc[UR36][R10.64] ;  /* 0x000000240a6cb981 */ /* 0x000e62000c1e1900 */
[----:B0-234-:R-:W0:Y:S01]  /*4050*/  @!P3 LDC.64 R14, c[0x0][0x248] ;  /* 0x00009200ff0ebb82 */ /* 0x01de220000000a00 */
[----:B------:R-:W-:Y:S02]  /*4060*/  @!P3 IMAD R109, R3, R0, RZ ;  /* 0x00000000036db224 */ /* 0x000fe400078e02ff */
[----:B-1----:R-:W-:-:S04]  /*4070*/  @!P3 IMAD R108, R108, R216, RZ ;  /* 0x000000d86c6cb224 */ /* 0x002fc800078e02ff */
        /* <DEDUP_REMOVED lines=12> */
[----:B0-----:R-:W-:Y:S05]  /*4140*/  @P1 BRA `(.L_x_1019) ;  /* 0x0000000000501947 */ /* 0x001fea0003800000 */
        /* <DEDUP_REMOVED lines=20> */
.L_x_1019:
[----:B------:R-:W-:Y:S05]  /*4290*/  BSYNC B1 ;  /* 0x0000000000017941 */ /* 0x000fea0003800000 */
.L_x_1018:
[----:B------:R-:W-:Y:S04]  /*42a0*/  BSSY B1, `(.L_x_1020) ;  /* 0x000002c000017945 */ /* 0x000fe80003800000 */
[----:B------:R-:W-:Y:S05]  /*42b0*/  @P2 BRA `(.L_x_1021) ;  /* 0x0000000000a82947 */ /* 0x000fea0003800000 */
[----:B------:R-:W-:Y:S01]  /*42c0*/  IMAD R9, R0, 0x6, R8 ;  /* 0x0000000600097824 */ /* 0x000fe200078e0208 */
[----:B------:R-:W1:Y:S01]  /*42d0*/  LDC R216, c[0x0][0x288] ;  /* 0x0000a200ffd87b82 */ /* 0x000e620000000800 */
[----:B------:R-:W-:Y:S02]  /*42e0*/  ULDC UR30, c[0x0][0x29c] ;  /* 0x0000a700001e7ab9 */ /* 0x000fe40000000800 */
[----:B------:R-:W-:-:S05]  /*42f0*/  IMAD.SHL.U32 R9, R9, 0x4, RZ ;  /* 0x0000000409097824 */ /* 0x000fca00078e00ff */
        /* <DEDUP_REMOVED lines=19> */
[----:B------:R-:W2:Y:S01]  /*4430*/  LDL R227, [R1] ;  /* 0x0000000001e37983 */ /* 0x000ea20000100800 */
        /* <DEDUP_REMOVED lines=18> */
.L_x_1021:
[----:B------:R-:W-:Y:S05]  /*4560*/  BSYNC B1 ;  /* 0x0000000000017941 */ /* 0x000fea0003800000 */
.L_x_1020:
        /* <DEDUP_REMOVED lines=25> */
[----:B------:R-:W0:-:S12]  /*4700*/  @!P3 LDC.64 R14, c[0x0][0x248] ;  /* 0x00009200ff0ebb82 */ /* 0x000e180000000a00 */
[----:B------:R-:W2:Y:S01]  /*4710*/  @P5 LDG.E.128 R216, desc[UR36][R12.64+0x60] ;  /* 0x000060240cd85981 */ /* 0x000ea2000c1e1d00 */
[----:B-----5:R-:W-:Y:S01]  /*4720*/  FADD.FTZ R116, R248, R116 ;  /* 0x00000074f8747221 */ /* 0x020fe20000010000 */
[----:B------:R-:W-:Y:S01]  /*4730*/  FADD.FTZ R117, R249, R117 ;  /* 0x00000075f9757221 */ /* 0x000fe20000010000 */
[----:B------:R-:W-:Y:S01]  /*4740*/  FADD.FTZ R118, R250, R118 ;  /* 0x00000076fa767221 */ /* 0x000fe20000010000 */
[----:B------:R-:W-:Y:S01]  /*4750*/  FADD.FTZ R119, R251, R119 ;  /* 0x00000077fb777221 */ /* 0x000fe20000010000 */
[----:B--2---:R-:W-:Y:S01]  /*4760*/  @P5 FMUL.FTZ R116, R116, R216 ;  /* 0x000000d874745220 */ /* 0x004fe20000410000 */
[----:B------:R-:W-:Y:S01]  /*4770*/  @!P3 IADD3 R216, P4, R4, R9, RZ ;  /* 0x0000000904d8b210 */ /* 0x000fe20007f9e0ff */
[----:B------:R-:W-:Y:S01]  /*4780*/  @P5 FMUL.FTZ R117, R117, R217 ;  /* 0x000000d975755220 */ /* 0x000fe20000410000 */
[----:B------:R-:W-:Y:S01]  /*4790*/  @P5 FMUL.FTZ R118, R118, R218 ;  /* 0x000000da76765220 */ /* 0x000fe20000410000 */
[----:B------:R-:W-:Y:S01]  /*47a0*/  @P5 FMUL.FTZ R119, R119, R219 ;  /* 0x000000db77775220 */ /* 0x000fe20000410000 */
[----:B------:R-:W-:-:S02]  /*47b0*/  @!P3 LEA.HI.X.SX32 R9, R9, R7, 0x1, P4 ;  /* 0x000000070909b211 */ /* 0x000fc400020f0eff */
[----:B0-----:R-:W-:-:S04]  /*47c0*/  @!P3 LEA R14, P4, R216, R14, 0x2 ;  /* 0x0000000ed80eb211 */ /* 0x001fc800078810ff */
[----:B------:R-:W-:-:S05]  /*47d0*/  @!P3 LEA.HI.X R15, R216, R15, R9, 0x2, P4 ;  /* 0x0000000fd80fb211 */ /* 0x000fca00020f1409 */
[----:B------:R0:W-:Y:S04]  /*47e0*/  @!P3 STG.E.128 desc[UR36][R14.64], R116 ;  /* 0x000000740e00b986 */ /* 0x0001e8000c101d24 */
.L_x_1023:
[----:B------:R-:W-:Y:S05]  /*47f0*/  BSYNC B1 ;  /* 0x0000000000017941 */ /* 0x000fea0003800000 */
.L_x_1022:
        /* <DEDUP_REMOVED lines=40> */
.L_x_1025:
[----:B------:R-:W-:Y:S05]  /*4a80*/  BSYNC B1 ;  /* 0x0000000000017941 */ /* 0x000fea0003800000 */
.L_x_1024:
        /* <DEDUP_REMOVED lines=40> */
.L_x_1027:
[----:B------:R-:W-:Y:S05]  /*4d10*/  BSYNC B1 ;  /* 0x0000000000017941 */ /* 0x000fea0003800000 */
.L_x_1026:
        /* <DEDUP_REMOVED lines=40> */
.L_x_1029:
[----:B------:R-:W-:Y:S05]  /*4fa0*/  BSYNC B1 ;  /* 0x0000000000017941 */ /* 0x000fea0003800000 */
.L_x_1028:
        /* <DEDUP_REMOVED lines=40> */
.L_x_1031:
[----:B------:R-:W-:Y:S05]  /*5230*/  BSYNC B1 ;  /* 0x0000000000017941 */ /* 0x000fea0003800000 */
.L_x_1030:
        /* <DEDUP_REMOVED lines=40> */
.L_x_1033:
[----:B------:R-:W-:Y:S05]  /*54c0*/  BSYNC B1 ;  /* 0x0000000000017941 */ /* 0x000fea0003800000 */
.L_x_1032:
        /* <DEDUP_REMOVED lines=40> */
.L_x_1035:
[----:B------:R-:W-:Y:S05]  /*5750*/  BSYNC B1 ;  /* 0x0000000000017941 */ /* 0x000fea0003800000 */
.L_x_1034:
        /* <DEDUP_REMOVED lines=40> */
.L_x_1037:
[----:B------:R-:W-:Y:S05]  /*59e0*/  BSYNC B1 ;  /* 0x0000000000017941 */ /* 0x000fea0003800000 */
.L_x_1036:
        /* <DEDUP_REMOVED lines=40> */
.L_x_1039:
[----:B------:R-:W-:Y:S05]  /*5c70*/  BSYNC B1 ;  /* 0x0000000000017941 */ /* 0x000fea0003800000 */
.L_x_1038:
[----:B------:R-:W-:Y:S04]  /*5c80*/  BSSY B1, `(.L_x_1040) ;  /* 0x0000028000017945 */ /* 0x000fe80003800000 */
[----:B------:R-:W-:Y:S05]  /*5c90*/  @P2 BRA `(.L_x_1041) ;  /* 0x0000000000982947 */ /* 0x000fea0003800000 */
[----:B------:R-:W-:Y:S01]  /*5ca0*/  LEA R9, R0, R8, 0x4 ;  /* 0x0000000800097211 */ /* 0x000fe200078e20ff */
[----:B------:R-:W1:Y:S01]  /*5cb0*/  LDC R216, c[0x0][0x288] ;  /* 0x0000a200ffd87b82 */ /* 0x000e620000000800 */
[----:B------:R-:W-:-:S03]  /*5cc0*/  ULDC UR30, c[0x0][0x29c] ;  /* 0x0000a700001e7ab9 */ /* 0x000fc60000000800 */
        /* <DEDUP_REMOVED lines=35> */
.L_x_1041:
[----:B------:R-:W-:Y:S05]  /*5f00*/  BSYNC B1 ;  /* 0x0000000000017941 */ /* 0x000fea0003800000 */
.L_x_1040:
        /* <DEDUP_REMOVED lines=40> */
.L_x_1043:
[----:B------:R-:W-:Y:S05]  /*6190*/  BSYNC B1 ;  /* 0x0000000000017941 */ /* 0x000fea0003800000 */
.L_x_1042:
        /* <DEDUP_REMOVED lines=40> */
.L_x_1045:
[----:B------:R-:W-:Y:S05]  /*6420*/  BSYNC B1 ;  /* 0x0000000000017941 */ /* 0x000fea0003800000 */
.L_x_1044:
        /* <DEDUP_REMOVED lines=40> */
.L_x_1047:
[----:B------:R-:W-:Y:S05]  /*66b0*/  BSYNC B1 ;  /* 0x0000000000017941 */ /* 0x000fea0003800000 */
.L_x_1046:
        /* <DEDUP_REMOVED lines=40> */
.L_x_1049:
[----:B------:R-:W-:Y:S05]  /*6940*/  BSYNC B1 ;  /* 0x0000000000017941 */ /* 0x000fea0003800000 */
.L_x_1048:
        /* <DEDUP_REMOVED lines=40> */
.L_x_1051:
[----:B------:R-:W-:Y:S05]  /*6bd0*/  BSYNC B1 ;  /* 0x0000000000017941 */ /* 0x000fea0003800000 */
.L_x_1050:
        /* <DEDUP_REMOVED lines=40> */
.L_x_1053:
[----:B------:R-:W-:Y:S05]  /*6e60*/  BSYNC B1 ;  /* 0x0000000000017941 */ /* 0x000fea0003800000 */
.L_x_1052:
        /* <DEDUP_REMOVED lines=40> */
.L_x_1055:
[----:B------:R-:W-:Y:S05]  /*70f0*/  BSYNC B1 ;  /* 0x0000000000017941 */ /* 0x000fea0003800000 */
.L_x_1054:
        /* <DEDUP_REMOVED lines=40> */
.L_x_1057:
[----:B------:R-:W-:Y:S05]  /*7380*/  BSYNC B1 ;  /* 0x0000000000017941 */ /* 0x000fea0003800000 */
.L_x_1056:
        /* <DEDUP_REMOVED lines=40> */
.L_x_1059:
[----:B------:R-:W-:Y:S05]  /*7610*/  BSYNC B1 ;  /* 0x0000000000017941 */ /* 0x000fea0003800000 */
.L_x_1058:
        /* <DEDUP_REMOVED lines=40> */
.L_x_1061:
[----:B------:R-:W-:Y:S05]  /*78a0*/  BSYNC B1 ;  /* 0x0000000000017941 */ /* 0x000fea0003800000 */
.L_x_1060:
        /* <DEDUP_REMOVED lines=40> */
.L_x_1063:
[----:B------:R-:W-:Y:S05]  /*7b30*/  BSYNC B1 ;  /* 0x0000000000017941 */ /* 0x000fea0003800000 */
.L_x_1062:
        /* <DEDUP_REMOVED lines=40> */
.L_x_1065:
[----:B------:R-:W-:Y:S05]  /*7dc0*/  BSYNC B1 ;  /* 0x0000000000017941 */ /* 0x000fea0003800000 */
.L_x_1064:
        /* <DEDUP_REMOVED lines=40> */
.L_x_1067:
[----:B------:R-:W-:Y:S05]  /*8050*/  BSYNC B1 ;  /* 0x0000000000017941 */ /* 0x000fea0003800000 */
.L_x_1066:
        /* <DEDUP_REMOVED lines=40> */
.L_x_1069:
[----:B------:R-:W-:Y:S05]  /*82e0*/  BSYNC B1 ;  /* 0x0000000000017941 */ /* 0x000fea0003800000 */
.L_x_1068:
[----:B------:R-:W-:Y:S04]  /*82f0*/  BSSY B1, `(.L_x_1070) ;  /* 0x0000028000017945 */ /* 0x000fe80003800000 */
[----:B------:R-:W-:Y:S05]  /*8300*/  @P2 BRA `(.L_x_1071) ;  /* 0x0000000000982947 */ /* 0x000fea0003800000 */
[----:B------:R-:W-:Y:S01]  /*8310*/  IMAD R8, R0, 0x1f, R8 ;  /* 0x0000001f00087824 */ /* 0x000fe200078e0208 */
[----:B------:R-:W0:Y:S01]  /*8320*/  LDC R9, c[0x0][0x288] ;  /* 0x0000a200ff097b82 */ /* 0x000e220000000800 */
[----:B------:R-:W-:Y:S02]  /*8330*/  CS2R R214, SRZ ;  /* 0x0000000000d67805 */ /* 0x000fe4000001ff00 */
[----:B------:R-:W-:Y:S01]  /*8340*/  CS2R R212, SRZ ;  /* 0x0000000000d47805 */ /* 0x000fe2000001ff00 */
[----:B------:R-:W-:Y:S01]  /*8350*/  ULDC UR30, c[0x0][0x29c] ;  /* 0x0000a700001e7ab9 */ /* 0x000fe20000000800 */
[----:B------:R-:W-:-:S04]  /*8360*/  SHF.L.U32 R216, R8, 0x2, RZ ;  /* 0x0000000208d87819 */ /* 0x000fc800000006ff */
[----:B------:R-:W-:-:S13]  /*8370*/  ISETP.GE.AND P3, PT, R216, R6, PT ;  /* 0x00000006d800720c */ /* 0x000fda0003f66270 */
[----:B------:R1:W0:Y:S02]  /*8380*/  @!P3 LDG.E R10, desc[UR36][R10.64] ;  /* 0x000000240a0ab981 */ /* 0x000224000c1e1900 */
[----:B-1----:R-:W-:Y:S02]  /*8390*/  @!P3 IMAD R11, R3, R0, RZ ;  /* 0x00000000030bb224 */ /* 0x002fe400078e02ff */
[----:B0-----:R-:W-:Y:S02]  /*83a0*/  @!P3 IMAD R10, R10, R9, RZ ;  /* 0x000000090a0ab224 */ /* 0x001fe400078e02ff */
[----:B------:R-:W0:Y:S02]  /*83b0*/  @!P3 LDC.64 R8, c[0x0][0x248] ;  /* 0x00009200ff08bb82 */ /* 0x000e240000000a00 */
[----:B------:R-:W-:-:S04]  /*83c0*/  @!P3 IMAD R10, R10, 0x60, RZ ;  /* 0x000000600a0ab824 */ /* 0x000fc800078e02ff */
[----:B------:R-:W-:-:S05]  /*83d0*/  @!P3 IMAD R10, R10, R0, R216 ;  /* 0x000000000a0ab224 */ /* 0x000fca00078e02d8 */
[----:B--234-:R-:W-:Y:S02]  /*83e0*/  @!P3 SHF.R.S32.HI R14, RZ, 0x1f, R10 ;  /* 0x0000001fff0eb819 */ /* 0x01cfe4000001140a */
        /* <DEDUP_REMOVED lines=16> */
[----:B------:R-:W-:Y:S01]  /*84f0*/  @P4 FMUL.FTZ R213, R213, R13 ;  /* 0x0000000dd5d54220 */ /* 0x000fe20000410000 */
[----:B------:R-:W-:Y:S01]  /*8500*/  @P4 FMUL.FTZ R214, R214, R14 ;  /* 0x0000000ed6d64220 */ /* 0x000fe20000410000 */
[----:B------:R-:W-:Y:S01]  /*8510*/  @P4 FMUL.FTZ R215, R215, R15 ;  /* 0x0000000fd7d74220 */ /* 0x000fe20000410000 */
[----:B------:R-:W-:-:S04]  /*8520*/  @!P3 IADD3 R10, P4, R4, R216, RZ ;  /* 0x000000d8040ab210 */ /* 0x000fc80007f9e0ff */
[----:B------:R-:W-:Y:S02]  /*8530*/  @!P3 LEA.HI.X.SX32 R11, R216, R7, 0x1, P4 ;  /* 0x00000007d80bb211 */ /* 0x000fe400020f0eff */
[----:B0-----:R-:W-:-:S04]  /*8540*/  @!P3 LEA R8, P4, R10, R8, 0x2 ;  /* 0x000000080a08b211 */ /* 0x001fc800078810ff */
[----:B------:R-:W-:-:S05]  /*8550*/  @!P3 LEA.HI.X R9, R10, R9, R11, 0x2, P4 ;  /* 0x000000090a09b211 */ /* 0x000fca00020f140b */
[----:B------:R0:W-:Y:S04]  /*8560*/  @!P3 STG.E.128 desc[UR36][R8.64], R212 ;  /* 0x000000d40800b986 */ /* 0x0001e8000c101d24 */
.L_x_1071:
[----:B------:R-:W-:Y:S05]  /*8570*/  BSYNC B1 ;  /* 0x0000000000017941 */ /* 0x000fea0003800000 */
.L_x_1070:
[----:B------:R-:W-:Y:S04]  /*8580*/  BSSY B1, `(.L_x_1072) ;  /* 0x0000111000017945 */ /* 0x000fe80003800000 */
[----:B------:R-:W-:Y:S05]  /*8590*/  @P2 BRA `(.L_x_1073) ;  /* 0x00000010003c2947 */ /* 0x000fea0003800000 */
[----:B0-----:R-:W2:Y:S01]  /*85a0*/  LDL R9, [R1+0x180] ;  /* 0x0001800001097983 */ /* 0x001ea20000100800 */
[----:B------:R-:W-:-:S03]  /*85b0*/  ULDC.64 UR30, c[0x0][0x2c8] ;  /* 0x0000b200001e7ab9 */ /* 0x000fc60000000a00 */
[----:B------:R-:W2:Y:S04]  /*85c0*/  LDL R219, [R1+0x190] ;  /* 0x0001900001db7983 */ /* 0x000ea80000100800 */
[----:B------:R-:W2:Y:S04]  /*85d0*/  LDL R10, [R1+0x184] ;  /* 0x00018400010a7983 */ /* 0x000ea80000100800 */
[----:B------:R-:W2:Y:S04]  /*85e0*/  LDL R217, [R1+0x170] ;  /* 0x0001700001d97983 */ /* 0x000ea80000100800 */
[----:B------:R-:W2:Y:S04]  /*85f0*/  LDL R218, [R1+0x194] ;  /* 0x0001940001da7983 */ /* 0x000ea80000100800 */
[----:B--234-:R-:W2:Y:S04]  /*8600*/  LDL R15, [R1+0x160] ;  /* 0x00016000010f7983 */ /* 0x01cea80000100800 */
[----:B------:R-:W3:Y:S04]  /*8610*/  LDL R216, [R1+0x174] ;  /* 0x0001740001d87983 */ /* 0x000ee80000100800 */
[----:B------:R-:W4:Y:S04]  /*8620*/  LDL R12, [R1+0x150] ;  /* 0x00015000010c7983 */ /* 0x000f280000100800 */
[----:B------:R-:W4:Y:S04]  /*8630*/  LDL R14, [R1+0x140] ;  /* 0x00014000010e7983 */ /* 0x000f280000100800 */
[----:B------:R-:W4:Y:S04]  /*8640*/  LDL R8, [R1+0x164] ;  /* 0x0001640001087983 */ /* 0x000f280000100800 */
[----:B------:R-:W4:Y:S04]  /*8650*/  LDL R11, [R1+0x154] ;  /* 0x00015400010b7983 */ /* 0x000f280000100800 */
[----:B------:R-:W4:Y:S04]  /*8660*/  LDL R13, [R1+0x144] ;  /* 0x00014400010d7983 */ /* 0x000f280000100800 */
[----:B------:R0:W-:Y:S04]  /*8670*/  STL [R1+0x1f4], R23 ;  /* 0x0001f41701007387 */ /* 0x0001e80000100800 */
[----:B------:R-:W-:Y:S04]  /*8680*/  STL [R1+0x1f0], R22 ;  /* 0x0001f01601007387 */ /* 0x000fe80000100800 */
[----:B------:R1:W-:Y:S04]  /*8690*/  STL [R1+0x1ec], R21 ;  /* 0x0001ec1501007387 */ /* 0x0003e80000100800 */
[----:B------:R-:W-:Y:S04]  /*86a0*/  STL [R1+0x1e8], R20 ;  /* 0x0001e81401007387 */ /* 0x000fe80000100800 */
[----:B------:R1:W-:Y:S04]  /*86b0*/  STL [R1+0x1e4], R19 ;  /* 0x0001e41301007387 */ /* 0x0003e80000100800 */
[----:B------:R-:W-:Y:S04]  /*86c0*/  STL [R1+0x1e0], R18 ;  /* 0x0001e01201007387 */ /* 0x000fe80000100800 */
[----:B------:R1:W-:Y:S04]  /*86d0*/  STL [R1+0x1dc], R17 ;  /* 0x0001dc1101007387 */ /* 0x0003e80000100800 */
[----:B------:R-:W-:Y:S04]  /*86e0*/  STL [R1+0x1d8], R16 ;  /* 0x0001d81001007387 */ /* 0x000fe80000100800 */
[----:B------:R1:W-:Y:S04]  /*86f0*/  STL [R1+0x1d4], R7 ;  /* 0x0001d40701007387 */ /* 0x0003e80000100800 */
[----:B------:R1:W-:Y:S04]  /*8700*/  STL [R1+0x1d0], R6 ;  /* 0x0001d00601007387 */ /* 0x0003e80000100800 */
[----:B------:R1:W-:Y:S04]  /*8710*/  STL [R1+0x1cc], R4 ;  /* 0x0001cc0401007387 */ /* 0x0003e80000100800 */
[----:B------:R1:W-:Y:S04]  /*8720*/  STL [R1+0x1c8], R3 ;  /* 0x0001c80301007387 */ /* 0x0003e80000100800 */
[----:B------:R1:W-:Y:S04]  /*8730*/  STL [R1+0x1c4], R2 ;  /* 0x0001c40201007387 */ /* 0x0003e80000100800 */
[----:B------:R1:W-:Y:S04]  /*8740*/  STL [R1+0x1c0], R0 ;  /* 0x0001c00001007387 */ /* 0x0003e80000100800 */
[----:B0-----:R-:W4:Y:S04]  /*8750*/  LDL R23, [R1+0x130] ;  /* 0x0001300001177983 */ /* 0x001f280000100800 */
[----:B-1----:R-:W4:Y:S04]  /*8760*/  LDL R21, [R1+0x120] ;  /* 0x0001200001157983 */ /* 0x002f280000100800 */
[----:B------:R-:W4:Y:S04]  /*8770*/  LDL R19, [R1+0x110] ;  /* 0x0001100001137983 */ /* 0x000f280000100800 */
        /* <DEDUP_REMOVED lines=14> */
[----:B------:R-:W4:Y:S01]  /*8860*/  LDL R0, [R1+0x1b4] ;  /* 0x0001b40001007983 */ /* 0x000f220000100800 */
[----:B-----5:R-:W-:-:S04]  /*8870*/  FMUL.FTZ R9, R9, R220 ;  /* 0x000000dc09097220 */ /* 0x020fc80000410000 */
[----:B------:R-:W-:Y:S02]  /*8880*/  FFMA.FTZ R9, R219, R92, R9 ;  /* 0x0000005cdb097223 */ /* 0x000fe40000010009 */
[----:B------:R-:W4:Y:S01]  /*8890*/  LDL R219, [R1+0xd4] ;  /* 0x0000d40001db7983 */ /* 0x000f220000100800 */
[----:B------:R-:W-:Y:S01]  /*88a0*/  FMUL.FTZ R10, R10, R221 ;  /* 0x000000dd0a0a7220 */ /* 0x000fe20000410000 */
[----:B------:R-:W-:Y:S02]  /*88b0*/  FFMA.FTZ R9, R217, R96, R9 ;  /* 0x00000060d9097223 */ /* 0x000fe40000010009 */
[----:B------:R-:W4:Y:S01]  /*88c0*/  LDL R217, [R1+0xc4] ;  /* 0x0000c40001d97983 */ /* 0x000f220000100800 */
[----:B------:R-:W-:-:S03]  /*88d0*/  FFMA.FTZ R10, R218, R93, R10 ;  /* 0x0000005dda0a7223 */ /* 0x000fc6000001000a */
[----:B------:R-:W4:Y:S01]  /*88e0*/  LDL R218, [R1+0xc0] ;  /* 0x0000c00001da7983 */ /* 0x000f220000100800 */
[----:B--2---:R-:W-:-:S03]  /*88f0*/  FFMA.FTZ R9, R15, R100, R9 ;  /* 0x000000640f097223 */ /* 0x004fc60000010009 */
[----:B------:R-:W2:Y:S01]  /*8900*/  LDL R15, [R1+0xb4] ;  /* 0x0000b400010f7983 */ /* 0x000ea20000100800 */
[----:B---3--:R-:W-:-:S03]  /*8910*/  FFMA.FTZ R10, R216, R97, R10 ;  /* 0x00000061d80a7223 */ /* 0x008fc6000001000a */
[----:B------:R-:W3:Y:S01]  /*8920*/  LDL R216, [R1+0xb0] ;  /* 0x0000b00001d87983 */ /* 0x000ee20000100800 */
[----:B----4-:R-:W-:-:S03]  /*8930*/  FFMA.FTZ R9, R12, R104, R9 ;  /* 0x000000680c097223 */ /* 0x010fc60000010009 */
[----:B------:R-:W4:Y:S01]  /*8940*/  LDL R12, [R1+0x90] ;  /* 0x00009000010c7983 */ /* 0x000f220000100800 */
[----:B------:R-:W-:-:S03]  /*8950*/  FFMA.FTZ R9, R14, R108, R9 ;  /* 0x0000006c0e097223 */ /* 0x000fc60000010009 */
[----:B------:R-:W2:Y:S01]  /*8960*/  LDL R14, [R1+0xa0] ;  /* 0x0000a000010e7983 */ /* 0x000ea20000100800 */
[----:B------:R-:W-:-:S03]  /*8970*/  FFMA.FTZ R10, R8, R101, R10 ;  /* 0x00000065080a7223 */ /* 0x000fc6000001000a */
[----:B------:R-:W4:Y:S01]  /*8980*/  LDL R8, [R1+0x80] ;  /* 0x0000800001087983 */ /* 0x000f220000100800 */
[----:B------:R-:W-:-:S03]  /*8990*/  FFMA.FTZ R10, R11, R105, R10 ;  /* 0x000000690b0a7223 */ /* 0x000fc6000001000a */
[----:B------:R-:W4:Y:S01]  /*89a0*/  LDL R11, [R1+0x94] ;  /* 0x00009400010b7983 */ /* 0x000f220000100800 */
[----:B------:R-:W-:-:S03]  /*89b0*/  FFMA.FTZ R10, R13, R109, R10 ;  /* 0x0000006d0d0a7223 */ /* 0x000fc6000001000a */
[----:B------:R-:W4:Y:S01]  /*89c0*/  LDL R13, [R1+0xa4] ;  /* 0x0000a400010d7983 */ /* 0x000f220000100800 */
[----:B------:R-:W-:-:S03]  /*89d0*/  FFMA.FTZ R9, R23, R112, R9 ;  /* 0x0000007017097223 */ /* 0x000fc60000010009 */
[----:B------:R0:W5:Y:S01]  /*89e0*/  LDL.LU R23, [R1+0x1f4] ;  /* 0x0001f40001177983 */ /* 0x0001620000300800 */
[----:B------:R-:W-:-:S04]  /*89f0*/  FFMA.FTZ R9, R21, R116, R9 ;  /* 0x0000007415097223 */ /* 0x000fc80000010009 */
[----:B------:R-:W-:-:S04]  /*8a00*/  FFMA.FTZ R9, R19, R120, R9 ;  /* 0x0000007813097223 */ /* 0x000fc80000010009 */
[----:B------:R-:W-:-:S04]  /*8a10*/  FFMA.FTZ R9, R17, R124, R9 ;  /* 0x0000007c11097223 */ /* 0x000fc80000010009 */
[----:B------:R-:W-:-:S04]  /*8a20*/  FFMA.FTZ R9, R7, R128, R9 ;  /* 0x0000008007097223 */ /* 0x000fc80000010009 */
[----:B------:R-:W-:-:S04]  /*8a30*/  FFMA.FTZ R9, R226, R132, R9 ;  /* 0x00000084e2097223 */ /* 0x000fc80000010009 */
[----:B------:R-:W-:Y:S01]  /*8a40*/  FFMA.FTZ R9, R224, R136, R9 ;  /* 0x00000088e0097223 */ /* 0x000fe20000010009 */
[----:B------:R-:W-:Y:S02]  /*8a50*/  FFMA.FTZ R10, R22, R113, R10 ;  /* 0x00000071160a7223 */ /* 0x000fe4000001000a */
[----:B------:R0:W5:Y:S02]  /*8a60*/  LDL.LU R22, [R1+0x1f0] ;  /* 0x0001f00001167983 */ /* 0x0001640000300800 */
[----:B------:R-:W-:Y:S02]  /*8a70*/  FFMA.FTZ R10, R20, R117, R10 ;  /* 0x00000075140a7223 */ /* 0x000fe4000001000a */
[----:B------:R0:W5:Y:S02]  /*8a80*/  LDL.LU R21, [R1+0x1ec] ;  /* 0x0001ec0001157983 */ /* 0x0001640000300800 */
[----:B------:R-:W-:Y:S02]  /*8a90*/  FFMA.FTZ R10, R18, R121, R10 ;  /* 0x00000079120a7223 */ /* 0x000fe4000001000a */
[----:B------:R0:W5:Y:S02]  /*8aa0*/  LDL.LU R20, [R1+0x1e8] ;  /* 0x0001e80001147983 */ /* 0x0001640000300800 */
[----:B------:R-:W-:-:S02]  /*8ab0*/  FFMA.FTZ R10, R16, R125, R10 ;  /* 0x0000007d100a7223 */ /* 0x000fc4000001000a */
[----:B------:R0:W5:Y:S04]  /*8ac0*/  LDL.LU R19, [R1+0x1e4] ;  /* 0x0001e40001137983 */ /* 0x0001680000300800 */
[----:B------:R0:W5:Y:S04]  /*8ad0*/  LDL.LU R18, [R1+0x1e0] ;  /* 0x0001e00001127983 */ /* 0x0001680000300800 */
[----:B------:R0:W5:Y:S04]  /*8ae0*/  LDL.LU R17, [R1+0x1dc] ;  /* 0x0001dc0001117983 */ /* 0x0001680000300800 */
[----:B------:R0:W5:Y:S04]  /*8af0*/  LDL.LU R16, [R1+0x1d8] ;  /* 0x0001d80001107983 */ /* 0x0001680000300800 */
[----:B------:R0:W5:Y:S01]  /*8b00*/  LDL.LU R7, [R1+0x1d4] ;  /* 0x0001d40001077983 */ /* 0x0001620000300800 */
[----:B------:R-:W-:Y:S01]  /*8b10*/  FFMA.FTZ R9, R218, R140, R9 ;  /* 0x0000008cda097223 */ /* 0x000fe20000010009 */
[----:B------:R-:W-:-:S02]  /*8b20*/  FFMA.FTZ R10, R227, R129, R10 ;  /* 0x00000081e30a7223 */ /* 0x000fc4000001000a */
[----:B------:R-:W4:Y:S04]  /*8b30*/  LDL R218, [R1+0x198] ;  /* 0x0001980001da7983 */ /* 0x000f280000100800 */
[----:B------:R-:W4:Y:S01]  /*8b40*/  LDL R226, [R1+0x148] ;  /* 0x0001480001e27983 */ /* 0x000f220000100800 */
[----:B---3--:R-:W-:Y:S01]  /*8b50*/  FFMA.FTZ R9, R216, R144, R9 ;  /* 0x00000090d8097223 */ /* 0x008fe20000010009 */
[----:B------:R-:W-:Y:S02]  /*8b60*/  FFMA.FTZ R10, R225, R133, R10 ;  /* 0x00000085e10a7223 */ /* 0x000fe4000001000a */
[----:B------:R-:W3:Y:S04]  /*8b70*/  LDL R227, [R1+0x158] ;  /* 0x0001580001e37983 */ /* 0x000ee80000100800 */
[----:B------:R-:W3:Y:S01]  /*8b80*/  LDL R224, [R1+0x18c] ;  /* 0x00018c0001e07983 */ /* 0x000ee20000100800 */
[----:B--2---:R-:W-:Y:S01]  /*8b90*/  FFMA.FTZ R9, R14, R148, R9 ;  /* 0x000000940e097223 */ /* 0x004fe20000010009 */
[----:B------:R-:W-:-:S02]  /*8ba0*/  FFMA.FTZ R10, R219, R137, R10 ;  /* 0x00000089db0a7223 */ /* 0x000fc4000001000a */
[----:B------:R-:W2:Y:S01]  /*8bb0*/  LDL R225, [R1+0x138] ;  /* 0x0001380001e17983 */ /* 0x000ea20000100800 */
[----:B----4-:R-:W-:Y:S01]  /*8bc0*/  FFMA.FTZ R9, R12, R152, R9 ;  /* 0x000000980c097223 */ /* 0x010fe20000010009 */
[----:B------:R-:W-:Y:S02]  /*8bd0*/  FFMA.FTZ R10, R217, R141, R10 ;  /* 0x0000008dd90a7223 */ /* 0x000fe4000001000a */
[----:B------:R-:W4:Y:S01]  /*8be0*/  LDL R219, [R1+0x128] ;  /* 0x0001280001db7983 */ /* 0x000f220000100800 */
[----:B------:R-:W-:-:S03]  /*8bf0*/  FFMA.FTZ R9, R8, R156, R9 ;  /* 0x0000009c08097223 */ /* 0x000fc60000010009 */
[----:B------:R-:W3:Y:S01]  /*8c00*/  LDL R8, [R1+0x188] ;  /* 0x0001880001087983 */ /* 0x000ee20000100800 */
[----:B------:R-:W-:Y:S01]  /*8c10*/  FFMA.FTZ R10, R15, R145, R10 ;  /* 0x000000910f0a7223 */ /* 0x000fe2000001000a */
[----:B------:R-:W-:Y:S02]  /*8c20*/  FFMA.FTZ R9, R4, R160, R9 ;  /* 0x000000a004097223 */ /* 0x000fe40000010009 */
[----:B------:R-:W2:Y:S01]  /*8c30*/  LDL R4, [R1+0x168] ;  /* 0x0001680001047983 */ /* 0x000ea20000100800 */
[----:B------:R-:W-:-:S03]  /*8c40*/  FFMA.FTZ R10, R13, R149, R10 ;  /* 0x000000950d0a7223 */ /* 0x000fc6000001000a */
[----:B------:R-:W4:Y:S01]  /*8c50*/  LDL R217, [R1+0x118] ;  /* 0x0001180001d97983 */ /* 0x000f220000100800 */
[----:B------:R-:W-:-:S03]  /*8c60*/  FFMA.FTZ R10, R11, R153, R10 ;  /* 0x000000990b0a7223 */ /* 0x000fc6000001000a */
[----:B------:R-:W4:Y:S01]  /*8c70*/  LDL R216, [R1+0x17c] ;  /* 0x00017c0001d87983 */ /* 0x000f220000100800 */
[----:B------:R-:W-:-:S03]  /*8c80*/  FFMA.FTZ R10, R6, R157, R10 ;  /* 0x0000009d060a7223 */ /* 0x000fc6000001000a */
[----:B------:R-:W2:Y:S04]  /*8c90*/  LDL R6, [R1+0x178] ;  /* 0x0001780001067983 */ /* 0x000ea80000100800 */
[----:B------:R-:W4:Y:S04]  /*8ca0*/  LDL R15, [R1+0x108] ;  /* 0x00010800010f7983 */ /* 0x000f280000100800 */
[----:B------:R-:W4:Y:S04]  /*8cb0*/  LDL R14, [R1+0x16c] ;  /* 0x00016c00010e7983 */ /* 0x000f280000100800 */
[----:B------:R-:W4:Y:S04]  /*8cc0*/  LDL R13, [R1+0xf8] ;  /* 0x0000f800010d7983 */ /* 0x000f280000100800 */
[----:B------:R-:W4:Y:S01]  /*8cd0*/  LDL R12, [R1+0x15c] ;  /* 0x00015c00010c7983 */ /* 0x000f220000100800 */
[----:B------:R-:W-:Y:S01]  /*8ce0*/  FFMA.FTZ R10, R3, R161, R10 ;  /* 0x000000a1030a7223 */ /* 0x000fe2000001000a */
[----:B------:R-:W-:-:S02]  /*8cf0*/  FFMA.FTZ R9, R2, R164, R9 ;  /* 0x000000a402097223 */ /* 0x000fc40000010009 */
[----:B------:R-:W4:Y:S01]  /*8d00*/  LDL R11, [R1+0xe8] ;  /* 0x0000e800010b7983 */ /* 0x000f220000100800 */
[----:B------:R-:W-:Y:S01]  /*8d10*/  FFMA.FTZ R10, R0, R165, R10 ;  /* 0x000000a5000a7223 */ /* 0x000fe2000001000a */
[----:B------:R-:W-:Y:S02]  /*8d20*/  FFMA.FTZ R9, R168, UR59, R9 ;  /* 0x0000003ba8097c23 */ /* 0x000fe40008010009 */
[----:B------:R-:W4:Y:S01]  /*8d30*/  LDL R2, [R1+0xd8] ;  /* 0x0000d80001027983 */ /* 0x000f220000100800 */
[----:B------:R-:W-:Y:S01]  /*8d40*/  FFMA.FTZ R10, R169, UR58, R10 ;  /* 0x0000003aa90a7c23 */ /* 0x000fe2000801000a */
[----:B------:R-:W-:Y:S02]  /*8d50*/  FFMA.FTZ R9, R172, UR10, R9 ;  /* 0x0000000aac097c23 */ /* 0x000fe40008010009 */
[----:B------:R-:W4:Y:S01]  /*8d60*/  LDL R3, [R1+0x14c] ;  /* 0x00014c0001037983 */ /* 0x000f220000100800 */
[----:B------:R-:W-:Y:S01]  /*8d70*/  FFMA.FTZ R10, R173, UR9, R10 ;  /* 0x00000009ad0a7c23 */ /* 0x000fe2000801000a */
[----:B---3--:R-:W-:-:S02]  /*8d80*/  FMUL.FTZ R8, R8, R222 ;  /* 0x000000de08087220 */ /* 0x008fc40000410000 */
[----:B------:R-:W3:Y:S02]  /*8d90*/  LDL R0, [R1+0x13c] ;  /* 0x00013c0001007983 */ /* 0x000ee40000100800 */
[----:B------:R-:W-:Y:S02]  /*8da0*/  FFMA.FTZ R8, R218, R94, R8 ;  /* 0x0000005eda087223 */ /* 0x000fe40000010008 */
[----:B------:R-:W3:Y:S01]  /*8db0*/  LDL R218, [R1+0x19c] ;  /* 0x00019c0001da7983 */ /* 0x000ee20000100800 */
[----:B------:R-:W-:Y:S01]  /*8dc0*/  FFMA.FTZ R9, R176, UR14, R9 ;  /* 0x0000000eb0097c23 */ /* 0x000fe20008010009 */
[----:B------:R-:W-:-:S03]  /*8dd0*/  FFMA.FTZ R10, R177, UR13, R10 ;  /* 0x0000000db10a7c23 */ /* 0x000fc6000801000a */
        /* <DEDUP_REMOVED lines=9> */
[----:B------:R-:W-:Y:S01]  /*8e70*/  FFMA.FTZ R10, R197, UR35, R10 ;  /* 0x00000023c50a7c23 */ /* 0x000fe2000801000a */
[----:B--2---:R-:W-:Y:S02]  /*8e80*/  FFMA.FTZ R8, R6, R98, R8 ;  /* 0x0000006206087223 */ /* 0x004fe40000010008 */
[----:B------:R-:W-:Y:S01]  /*8e90*/  FFMA.FTZ R9, R200, UR44, R9 ;  /* 0x0000002cc8097c23 */ /* 0x000fe20008010009 */
[----:B------:R-:W-:Y:S01]  /*8ea0*/  FFMA.FTZ R10, R201, UR43, R10 ;  /* 0x0000002bc90a7c23 */ /* 0x000fe2000801000a */
[----:B------:R-:W-:Y:S01]  /*8eb0*/  FFMA.FTZ R8, R4, R102, R8 ;  /* 0x0000006604087223 */ /* 0x000fe20000010008 */
[----:B------:R0:W5:Y:S01]  /*8ec0*/  LDL.LU R6, [R1+0x1d0] ;  /* 0x0001d00001067983 */ /* 0x0001620000300800 */
[----:B------:R-:W-:Y:S01]  /*8ed0*/  FFMA.FTZ R9, R204, UR48, R9 ;  /* 0x00000030cc097c23 */ /* 0x000fe20008010009 */
[----:B------:R-:W-:Y:S01]  /*8ee0*/  FFMA.FTZ R10, R205, UR47, R10 ;  /* 0x0000002fcd0a7c23 */ /* 0x000fe2000801000a */
[----:B------:R-:W-:Y:S01]  /*8ef0*/  FFMA.FTZ R8, R227, R106, R8 ;  /* 0x0000006ae3087223 */ /* 0x000fe20000010008 */
[----:B------:R0:W5:Y:S01]  /*8f00*/  LDL.LU R4, [R1+0x1cc] ;  /* 0x0001cc0001047983 */ /* 0x0001620000300800 */
[----:B------:R-:W-:Y:S01]  /*8f10*/  FFMA.FTZ R9, R208, UR52, R9 ;  /* 0x00000034d0097c23 */ /* 0x000fe20008010009 */
[----:B------:R-:W-:Y:S01]  /*8f20*/  FFMA.FTZ R10, R209, UR51, R10 ;  /* 0x00000033d10a7c23 */ /* 0x000fe2000801000a */
[----:B------:R-:W-:Y:S01]  /*8f30*/  FFMA.FTZ R8, R226, R110, R8 ;  /* 0x0000006ee2087223 */ /* 0x000fe20000010008 */
[----:B------:R-:W2:Y:S01]  /*8f40*/  LDL R227, [R1+0x10c] ;  /* 0x00010c0001e37983 */ /* 0x000ea20000100800 */
[----:B------:R-:W-:Y:S01]  /*8f50*/  FFMA.FTZ R9, R212, UR57, R9 ;  /* 0x00000039d4097c23 */ /* 0x000fe20008010009 */
[----:B------:R-:W-:-:S02]  /*8f60*/  FFMA.FTZ R10, R213, UR55, R10 ;  /* 0x00000037d50a7c23 */ /* 0x000fc4000801000a */
[----:B------:R-:W2:Y:S02]  /*8f70*/  LDL R226, [R1+0x98] ;  /* 0x0000980001e27983 */ /* 0x000ea40000100800 */
[----:B------:R-:W-:Y:S01]  /*8f80*/  FADD.FTZ R9, R9, R10 ;  /* 0x0000000a09097221 */ /* 0x000fe20000010000 */
[----:B------:R-:W-:Y:S01]  /*8f90*/  FFMA.FTZ R10, R225, R114, R8 ;  /* 0x00000072e10a7223 */ /* 0x000fe20000010008 */
[----:B------:R-:W-:Y:S01]  /*8fa0*/  FMUL.FTZ R8, R224, R223 ;  /* 0x000000dfe0087220 */ /* 0x000fe20000410000 */
[----:B------:R-:W2:Y:S02]  /*8fb0*/  LDL R225, [R1+0xfc] ;  /* 0x0000fc0001e17983 */ /* 0x000ea40000100800 */
[----:B----4-:R-:W-:Y:S02]  /*8fc0*/  FFMA.FTZ R10, R219, R118, R10 ;  /* 0x00000076db0a7223 */ /* 0x010fe4000001000a */
[----:B------:R-:W4:Y:S02]  /*8fd0*/  LDL R219, [R1+0xec] ;  /* 0x0000ec0001db7983 */ /* 0x000f240000100800 */
[----:B------:R-:W-:-:S02]  /*8fe0*/  FFMA.FTZ R10, R217, R122, R10 ;  /* 0x0000007ad90a7223 */ /* 0x000fc4000001000a */
[----:B------:R-:W4:Y:S02]  /*8ff0*/  LDL R217, [R1+0xdc] ;  /* 0x0000dc0001d97983 */ /* 0x000f240000100800 */
[----:B------:R-:W-:Y:S02]  /*9000*/  FFMA.FTZ R10, R15, R126, R10 ;  /* 0x0000007e0f0a7223 */ /* 0x000fe4000001000a */
[----:B------:R-:W4:Y:S02]  /*9010*/  LDL R15, [R1+0xbc] ;  /* 0x0000bc00010f7983 */ /* 0x000f240000100800 */
[----:B------:R-:W-:Y:S02]  /*9020*/  FFMA.FTZ R10, R13, R130, R10 ;  /* 0x000000820d0a7223 */ /* 0x000fe4000001000a */
[----:B------:R-:W2:Y:S04]  /*9030*/  LDL R13, [R1+0xc8] ;  /* 0x0000c800010d7983 */ /* 0x000ea80000100800 */
[----:B------:R-:W4:Y:S01]  /*9040*/  LDL R224, [R1+0x88] ;  /* 0x0000880001e07983 */ /* 0x000f220000100800 */
[----:B---3--:R-:W-:Y:S01]  /*9050*/  FFMA.FTZ R8, R218, R95, R8 ;  /* 0x0000005fda087223 */ /* 0x008fe20000010008 */
[----:B------:R-:W-:-:S02]  /*9060*/  FFMA.FTZ R10, R11, R134, R10 ;  /* 0x000000860b0a7223 */ /* 0x000fc4000001000a */
[----:B------:R-:W3:Y:S01]  /*9070*/  LDL R218, [R1+0x78] ;  /* 0x0000780001da7983 */ /* 0x000ee20000100800 */
[----:B------:R-:W-:Y:S01]  /*9080*/  FFMA.FTZ R8, R216, R99, R8 ;  /* 0x00000063d8087223 */ /* 0x000fe20000010008 */
[----:B------:R-:W-:Y:S02]  /*9090*/  FFMA.FTZ R10, R2, R138, R10 ;  /* 0x0000008a020a7223 */ /* 0x000fe4000001000a */
[----:B------:R-:W3:Y:S01]  /*90a0*/  LDL R216, [R1+0xcc] ;  /* 0x0000cc0001d87983 */ /* 0x000ee20000100800 */
[----:B------:R-:W-:-:S03]  /*90b0*/  FFMA.FTZ R8, R14, R103, R8 ;  /* 0x000000670e087223 */ /* 0x000fc60000010008 */
[----:B------:R-:W4:Y:S01]  /*90c0*/  LDL R2, [R1+0x11c] ;  /* 0x00011c0001027983 */ /* 0x000f220000100800 */
[----:B------:R-:W-:-:S03]  /*90d0*/  FFMA.FTZ R8, R12, R107, R8 ;  /* 0x0000006b0c087223 */ /* 0x000fc60000010008 */
[----:B------:R-:W3:Y:S01]  /*90e0*/  LDL R12, [R1+0x12c] ;  /* 0x00012c00010c7983 */ /* 0x000ee20000100800 */
[----:B------:R-:W-:-:S03]  /*90f0*/  FFMA.FTZ R8, R3, R111, R8 ;  /* 0x0000006f03087223 */ /* 0x000fc60000010008 */
[----:B------:R-:W4:Y:S01]  /*9100*/  LDL R3, [R1+0xb8] ;  /* 0x0000b80001037983 */ /* 0x000f220000100800 */
[----:B------:R-:W-:-:S03]  /*9110*/  FFMA.FTZ R8, R0, R115, R8 ;  /* 0x0000007300087223 */ /* 0x000fc60000010008 */
[----:B------:R-:W4:Y:S04]  /*9120*/  LDL R0, [R1+0xa8] ;  /* 0x0000a80001007983 */ /* 0x000f280000100800 */
[----:B------:R-:W4:Y:S04]  /*9130*/  LDL R14, [R1+0xac] ;  /* 0x0000ac00010e7983 */ /* 0x000f280000100800 */
[----:B------:R-:W4:Y:S01]  /*9140*/  LDL R11, [R1+0x7c] ;  /* 0x00007c00010b7983 */ /* 0x000f220000100800 */
[----:B--2---:R-:W-:-:S03]  /*9150*/  FFMA.FTZ R10, R13, R142, R10 ;  /* 0x0000008e0d0a7223 */ /* 0x004fc6000001000a */
[----:B------:R-:W2:Y:S01]  /*9160*/  LDL R13, [R1+0x9c] ;  /* 0x00009c00010d7983 */ /* 0x000ea20000100800 */
[----:B---3--:R-:W-:-:S03]  /*9170*/  FFMA.FTZ R8, R12, R119, R8 ;  /* 0x000000770c087223 */ /* 0x008fc60000010008 */
[----:B------:R-:W3:Y:S01]  /*9180*/  LDL R12, [R1+0x8c] ;  /* 0x00008c00010c7983 */ /* 0x000ee20000100800 */
[----:B----4-:R-:W-:-:S04]  /*9190*/  FFMA.FTZ R8, R2, R123, R8 ;  /* 0x0000007b02087223 */ /* 0x010fc80000010008 */
[----:B------:R-:W-:-:S04]  /*91a0*/  FFMA.FTZ R8, R227, R127, R8 ;  /* 0x0000007fe3087223 */ /* 0x000fc80000010008 */
[----:B------:R-:W-:-:S04]  /*91b0*/  FFMA.FTZ R8, R225, R131, R8 ;  /* 0x00000083e1087223 */ /* 0x000fc80000010008 */
[----:B------:R-:W-:-:S04]  /*91c0*/  FFMA.FTZ R8, R219, R135, R8 ;  /* 0x00000087db087223 */ /* 0x000fc80000010008 */
[----:B------:R-:W-:Y:S01]  /*91d0*/  FFMA.FTZ R8, R217, R139, R8 ;  /* 0x0000008bd9087223 */ /* 0x000fe20000010008 */
[----:B------:R-:W-:Y:S01]  /*91e0*/  FFMA.FTZ R10, R3, R146, R10 ;  /* 0x00000092030a7223 */ /* 0x000fe2000001000a */
[----:B------:R-:W-:Y:S01]  /*91f0*/  ISETP.NE.U32.AND P2, PT, RZ, UR30, PT ;  /* 0x0000001eff007c0c */ /* 0x000fe2000bf45070 */
[----:B------:R0:W5:Y:S01]  /*9200*/  LDL.LU R3, [R1+0x1c8] ;  /* 0x0001c80001037983 */ /* 0x0001620000300800 */
[----:B------:R-:W-:Y:S01]  /*9210*/  FFMA.FTZ R8, R216, R143, R8 ;  /* 0x0000008fd8087223 */ /* 0x000fe20000010008 */
[----:B------:R-:W-:Y:S01]  /*9220*/  FFMA.FTZ R10, R0, R150, R10 ;  /* 0x00000096000a7223 */ /* 0x000fe2000001000a */
[----:B------:R-:W-:Y:S01]  /*9230*/  ISETP.NE.AND.EX P2, PT, RZ, UR31, PT, P2 ;  /* 0x0000001fff007c0c */ /* 0x000fe2000bf45320 */
[----:B------:R0:W5:Y:S01]  /*9240*/  LDL.LU R2, [R1+0x1c4] ;  /* 0x0001c40001027983 */ /* 0x0001620000300800 */
[----:B------:R-:W-:Y:S01]  /*9250*/  FFMA.FTZ R8, R15, R147, R8 ;  /* 0x000000930f087223 */ /* 0x000fe20000010008 */
[----:B------:R-:W-:Y:S01]  /*9260*/  FFMA.FTZ R10, R226, R154, R10 ;  /* 0x0000009ae20a7223 */ /* 0x000fe2000001000a */
[----:B------:R-:W-:Y:S01]  /*9270*/  ULDC UR30, c[0x0][0x2a0] ;  /* 0x0000a800001e7ab9 */ /* 0x000fe20000000800 */
[----:B------:R0:W5:Y:S01]  /*9280*/  LDL.LU R0, [R1+0x1c0] ;  /* 0x0001c00001007983 */ /* 0x0001620000300800 */
[----:B------:R-:W-:Y:S01]  /*9290*/  FFMA.FTZ R8, R14, R151, R8 ;  /* 0x000000970e087223 */ /* 0x000fe20000010008 */
[----:B------:R-:W-:-:S02]  /*92a0*/  FFMA.FTZ R10, R224, R158, R10 ;  /* 0x0000009ee00a7223 */ /* 0x000fc4000001000a */
[----:B------:R-:W4:Y:S02]  /*92b0*/  LDL R15, [R1+0x1bc] ;  /* 0x0001bc00010f7983 */ /* 0x000f240000100800 */
[----:B------:R-:W-:Y:S02]  /*92c0*/  FFMA.FTZ R10, R218, R162, R10 ;  /* 0x000000a2da0a7223 */ /* 0x000fe4000001000a */
[----:B------:R-:W4:Y:S02]  /*92d0*/  LDL R14, [R1+0x1ac] ;  /* 0x0001ac00010e7983 */ /* 0x000f240000100800 */
[----:B------:R-:W-:Y:S01]  /*92e0*/  FFMA.FTZ R10, R166, UR61, R10 ;  /* 0x0000003da60a7c23 */ /* 0x000fe2000801000a */
[----:B--2---:R-:W-:-:S03]  /*92f0*/  FFMA.FTZ R8, R13, R155, R8 ;  /* 0x0000009b0d087223 */ /* 0x004fc60000010008 */
[----:B------:R-:W-:-:S04]  /*9300*/  FFMA.FTZ R10, R170, UR4, R10 ;  /* 0x00000004aa0a7c23 */ /* 0x000fc8000801000a */
[----:B------:R-:W-:-:S04]  /*9310*/  FFMA.FTZ R10, R174, UR8, R10 ;  /* 0x00000008ae0a7c23 */ /* 0x000fc8000801000a */
[----:B------:R-:W-:-:S04]  /*9320*/  FFMA.FTZ R10, R178, UR12, R10 ;  /* 0x0000000cb20a7c23 */ /* 0x000fc8000801000a */
[----:B------:R-:W-:-:S04]  /*9330*/  FFMA.FTZ R10, R182, UR16, R10 ;  /* 0x00000010b60a7c23 */ /* 0x000fc8000801000a */
[----:B------:R-:W-:Y:S01]  /*9340*/  FFMA.FTZ R10, R186, UR20, R10 ;  /* 0x00000014ba0a7c23 */ /* 0x000fe2000801000a */
[----:B------:R-:W1:Y:S03]  /*9350*/  S2R R13, SR_CTAID.X ;  /* 0x00000000000d7919 */ /* 0x000e660000002500 */
[----:B------:R-:W-:-:S04]  /*9360*/  FFMA.FTZ R10, R190, UR24, R10 ;  /* 0x00000018be0a7c23 */ /* 0x000fc8000801000a */
[----:B------:R-:W-:-:S04]  /*9370*/  FFMA.FTZ R10, R194, UR28, R10 ;  /* 0x0000001cc20a7c23 */ /* 0x000fc8000801000a */
[----:B------:R-:W-:-:S04]  /*9380*/  FFMA.FTZ R10, R198, UR34, R10 ;  /* 0x00000022c60a7c23 */ /* 0x000fc8000801000a */
[----:B------:R-:W-:-:S04]  /*9390*/  FFMA.FTZ R10, R202, UR42, R10 ;  /* 0x0000002aca0a7c23 */ /* 0x000fc8000801000a */
[----:B------:R-:W-:-:S04]  /*93a0*/  FFMA.FTZ R10, R206, UR46, R10 ;  /* 0x0000002ece0a7c23 */ /* 0x000fc8000801000a */
[----:B------:R-:W-:-:S04]  /*93b0*/  FFMA.FTZ R10, R210, UR50, R10 ;  /* 0x00000032d20a7c23 */ /* 0x000fc8000801000a */
[----:B------:R-:W-:-:S04]  /*93c0*/  FFMA.FTZ R10, R214, UR54, R10 ;  /* 0x00000036d60a7c23 */ /* 0x000fc8000801000a */
[----:B------:R-:W-:Y:S01]  /*93d0*/  FADD.FTZ R9, R10, R9 ;  /* 0x000000090a097221 */ /* 0x000fe20000010000 */
[----:B---3--:R-:W-:Y:S02]  /*93e0*/  FFMA.FTZ R8, R12, R159, R8 ;  /* 0x0000009f0c087223 */ /* 0x008fe40000010008 */
[----:B------:R-:W2:Y:S02]  /*93f0*/  LDL R12, [R1+0x1a8] ;  /* 0x0001a800010c7983 */ /* 0x000ea40000100800 */
[----:B------:R-:W-:Y:S02]  /*9400*/  FFMA.FTZ R8, R11, R163, R8 ;  /* 0x000000a30b087223 */ /* 0x000fe40000010008 */
[----:B------:R-:W1:Y:S02]  /*9410*/  @P2 LDC R11, c[0x0][0x2d0] ;  /* 0x0000b400ff0b2b82 */ /* 0x000e640000000800 */
[----:B------:R-:W-:-:S04]  /*9420*/  FFMA.FTZ R8, R167, UR60, R8 ;  /* 0x0000003ca7087c23 */ /* 0x000fc80008010008 */
        /* <DEDUP_REMOVED lines=13> */
[----:B-1----:R-:W-:-:S04]  /*9500*/  @P2 IMAD R8, R13, R11, UR39 ;  /* 0x000000270d082e24 */ /* 0x002fc8000f8e020b */
[----:B------:R-:W-:-:S04]  /*9510*/  @P2 VIADD R8, R8, 0xffffffff ;  /* 0xffffffff08082836 */ /* 0x000fc80000000000 */
[----:B------:R-:W-:Y:S02]  /*9520*/  @P2 IMAD R11, R8, R11, R5 ;  /* 0x0000000b080b2224 */ /* 0x000fe400078e0205 */
[----:B------:R-:W1:Y:S02]  /*9530*/  @P2 LDC.64 R8, c[0x0][0x2c8] ;  /* 0x0000b200ff082b82 */ /* 0x000e640000000a00 */
[----:B-1----:R-:W-:-:S06]  /*9540*/  @P2 IMAD.WIDE R8, R11, 0x4, R8 ;  /* 0x000000040b082825 */ /* 0x002fcc00078e0208 */
[----:B------:R-:W3:Y:S01]  /*9550*/  @P2 LDG.E R8, desc[UR36][R8.64] ;  /* 0x0000002408082981 */ /* 0x000ee2000c1e1900 */
[----:B------:R-:W-:Y:S01]  /*9560*/  FMUL.FTZ R10, R10, UR30 ;  /* 0x0000001e0a0a7c20 */ /* 0x000fe20008410000 */
[----:B------:R-:W-:-:S03]  /*9570*/  MOV R11, UR39 ;  /* 0x00000027000b7c02 */ /* 0x000fc60008000f00 */
[----:B---3--:R-:W-:Y:S02]  /*9580*/  @P2 FADD.FTZ R10, R10, R8 ;  /* 0x000000080a0a2221 */ /* 0x008fe40000010000 */
[----:B------:R-:W1:Y:S02]  /*9590*/  LDC.64 R8, c[0x0][0x2d8] ;  /* 0x0000b600ff087b82 */ /* 0x000e640000000a00 */
[----:B-1----:R-:W-:-:S04]  /*95a0*/  ISETP.NE.U32.AND P2, PT, R8, RZ, PT ;  /* 0x000000ff0800720c */ /* 0x002fc80003f45070 */
[----:B------:R-:W-:-:S13]  /*95b0*/  ISETP.NE.AND.EX P2, PT, R9, RZ, PT, P2 ;  /* 0x000000ff0900720c */ /* 0x000fda0003f45320 */
[C---:B----4-:R-:W-:Y:S02]  /*95c0*/  @P2 ISETP.GE.AND P3, PT, R5.reuse, R15, PT ;  /* 0x0000000f0500220c */ /* 0x050fe40003f66270 */
[----:B------:R-:W-:Y:S02]  /*95d0*/  @P2 IADD3 R11, R5, 0x1, -R11 ;  /* 0x00000001050b2810 */ /* 0x000fe40007ffe80b */
[----:B------:R-:W-:-:S05]  /*95e0*/  @P2 SEL R8, R14, RZ, !P3 ;  /* 0x000000ff0e082207 */ /* 0x000fca0005800000 */
[----:B------:R-:W-:Y:S02]  /*95f0*/  @P2 IMAD.IADD R11, R8, 0x1, R11 ;  /* 0x00000001080b2824 */ /* 0x000fe400078e020b */
[----:B------:R-:W1:Y:S02]  /*9600*/  @P2 LDC.64 R8, c[0x0][0x2d8] ;  /* 0x0000b600ff082b82 */ /* 0x000e640000000a00 */
[----:B-1----:R-:W-:-:S06]  /*9610*/  @P2 IMAD.WIDE R8, R13, 0x4, R8 ;  /* 0x000000040d082825 */ /* 0x002fcc00078e0208 */
[----:B------:R-:W3:Y:S01]  /*9620*/  @P2 LDG.E R8, desc[UR36][R8.64] ;  /* 0x0000002408082981 */ /* 0x000ee2000c1e1900 */
[----:B------:R-:W-:-:S05]  /*9630*/  @P2 I2FP.F32.S32 R11, R11 ;  /* 0x0000000b000b2245 */ /* 0x000fca0000201400 */
[----:B---3--:R-:W-:Y:S01]  /*9640*/  @P2 FFMA.FTZ R10, R11, R8, R10 ;  /* 0x000000080b0a2223 */ /* 0x008fe2000001000a */
[----:B------:R-:W-:-:S05]  /*9650*/  IADD3 R8, R5, -UR6, RZ ;  /* 0x8000000605087c10 */ /* 0x000fca000fffe0ff */
[----:B--2---:R-:W-:-:S05]  /*9660*/  IMAD R8, R8, 0x4, R12 ;  /* 0x0000000408087824 */ /* 0x004fca00078e020c */
[----:B------:R0:W-:Y:S01]  /*9670*/  STS [R8], R10 ;  /* 0x0000000a08007388 */ /* 0x0001e20000000800 */
[----:B------:R-:W-:-:S07]  /*9680*/  @!P0 FMNMX.FTZ R252, R252, R10, !PT ;  /* 0x0000000afcfc8209 */ /* 0x000fce0007810000 */
.L_x_1073:
[----:B------:R-:W-:Y:S05]  /*9690*/  BSYNC B1 ;  /* 0x0000000000017941 */ /* 0x000fea0003800000 */
.L_x_1072:
[----:B------:R-:W-:-:S04]  /*96a0*/  IADD3 R5, R5, 0x100, RZ ;  /* 0x0000010005057810 */ /* 0x000fc80007ffe0ff */
[----:B------:R-:W-:-:S13]  /*96b0*/  ISETP.GE.AND P0, PT, R5, UR56, PT ;  /* 0x0000003805007c0c */ /* 0x000fda000bf06270 */
[----:B------:R-:W-:Y:S05]  /*96c0*/  @!P0 BRA `(.L_x_1074) ;  /* 0xffffff9400cc8947 */ /* 0x000fea000383ffff */
.L_x_1007:
[----:B------:R-:W-:Y:S05]  /*96d0*/  BSYNC B0 ;  /* 0x0000000000007941 */ /* 0x000fea0003800000 */
.L_x_1006:
[----:B------:R-:W2:Y:S01]  /*96e0*/  SHFL.BFLY PT, R5, R252, 0x10, 0x1f ;  /* 0x0e001f00fc057f89 */ /* 0x000ea200000e0000 */
[----:B------:R-:W-:Y:S01]  /*96f0*/  BSSY B0, `(.L_x_1075) ;  /* 0x000009f000007945 */ /* 0x000fe20003800000 */
[----:B0-----:R-:W-:Y:S01]  /*9700*/  HFMA2.MMA R10, -RZ, RZ, 0, 0 ;  /* 0x00000000ff0a7435 */ /* 0x001fe200000001ff */
[----:B------:R-:W0:Y:S01]  /*9710*/  S2R R12, SR_TID.X ;  /* 0x00000000000c7919 */ /* 0x000e220000002100 */
[----:B--2---:R-:W-:-:S05]  /*9720*/  FMNMX.FTZ R5, R5, R252, !PT ;  /* 0x000000fc05057209 */ /* 0x004fca0007810000 */
[----:B-----5:R-:W2:Y:S01]  /*9730*/  SHFL.BFLY PT, R4, R5, 0x8, 0x1f ;  /* 0x0d001f0005047f89 */ /* 0x020ea200000e0000 */
[----:B0-----:R-:W-:-:S04]  /*9740*/  SHF.R.S32.HI R9, RZ, 0x1f, R12 ;  /* 0x0000001fff097819 */ /* 0x001fc8000001140c */
[----:B------:R-:W-:-:S04]  /*9750*/  LEA.HI R9, R9, R12, RZ, 0x5 ;  /* 0x0000000c09097211 */ /* 0x000fc800078f28ff */
[----:B------:R-:W-:-:S05]  /*9760*/  LOP3.LUT R13, R9, 0xffffffe0, RZ, 0xc0, !PT ;  /* 0xffffffe0090d7812 */ /* 0x000fca00078ec0ff */
[----:B------:R-:W-:Y:S01]  /*9770*/  IMAD.IADD R13, R12, 0x1, -R13 ;  /* 0x000000010c0d7824 */ /* 0x000fe200078e0a0d */
[----:B--2---:R-:W-:-:S04]  /*9780*/  FMNMX.FTZ R4, R5, R4, !PT ;  /* 0x0000000405047209 */ /* 0x004fc80007810000 */
[C---:B------:R-:W-:Y:S02]  /*9790*/  ISETP.NE.AND P0, PT, R13.reuse, RZ, PT ;  /* 0x000000ff0d00720c */ /* 0x040fe40003f05270 */
[----:B------:R-:W-:Y:S01]  /*97a0*/  ISETP.GT.AND P2, PT, R13, 0x7, PT ;  /* 0x000000070d00780c */ /* 0x000fe20003f44270 */
[----:B------:R-:W0:Y:S10]  /*97b0*/  SHFL.BFLY PT, R7, R4, 0x4, 0x1f ;  /* 0x0c801f0004077f89 */ /* 0x000e3400000e0000 */
[----:B------:R-:W2:Y:S02]  /*97c0*/  @!P0 S2R R11, SR_CgaCtaId ;  /* 0x00000000000b8919 */ /* 0x000ea40000008800 */
[----:B------:R-:W-:Y:S01]  /*97d0*/  @!P2 MOV R8, 0x400 ;  /* 0x000004000008a802 */ /* 0x000fe20000000f00 */
[----:B---34-:R-:W3:Y:S01]  /*97e0*/  @!P2 S2R R15, SR_CgaCtaId ;  /* 0x00000000000fa919 */ /* 0x018ee20000008800 */
[----:B0-----:R-:W-:-:S02]  /*97f0*/  FMNMX.FTZ R7, R4, R7, !PT ;  /* 0x0000000704077209 */ /* 0x001fc40007810000 */
[----:B------:R-:W-:-:S03]  /*9800*/  @!P0 MOV R4, 0x400 ;  /* 0x0000040000048802 */ /* 0x000fc60000000f00 */
[----:B------:R-:W0:Y:S01]  /*9810*/  SHFL.BFLY PT, R6, R7, 0x2, 0x1f ;  /* 0x0c401f0007067f89 */ /* 0x000e2200000e0000 */
[----:B--2---:R-:W-:Y:S02]  /*9820*/  @!P0 LEA R11, R11, R4, 0x18 ;  /* 0x000000040b0b8211 */ /* 0x004fe400078ec0ff */
[----:B------:R-:W-:Y:S02]  /*9830*/  @!P0 SHF.R.S32.HI R4, RZ, 0x5, R9 ;  /* 0x00000005ff048819 */ /* 0x000fe40000011409 */
[----:B---3--:R-:W-:Y:S02]  /*9840*/  @!P2 LEA R8, R15, R8, 0x18 ;  /* 0x000000080f08a211 */ /* 0x008fe400078ec0ff */
[----:B------:R-:W-:Y:S02]  /*9850*/  @!P0 LEA R4, R4, R11, 0x2 ;  /* 0x0000000b04048211 */ /* 0x000fe400078e10ff */
[----:B0-----:R-:W-:Y:S02]  /*9860*/  FMNMX.FTZ R6, R7, R6, !PT ;  /* 0x0000000607067209 */ /* 0x001fe40007810000 */
[----:B------:R-:W-:-:S03]  /*9870*/  @!P2 LEA R7, R13, R8, 0x2 ;  /* 0x000000080d07a211 */ /* 0x000fc600078e10ff */
[----:B------:R-:W0:Y:S02]  /*9880*/  SHFL.BFLY PT, R5, R6, 0x1, 0x1f ;  /* 0x0c201f0006057f89 */ /* 0x000e2400000e0000 */
[----:B0-----:R-:W-:Y:S01]  /*9890*/  FMNMX.FTZ R15, R6, R5, !PT ;  /* 0x00000005060f7209 */ /* 0x001fe20007810000 */
[----:B------:R-:W-:-:S04]  /*98a0*/  IMAD.MOV.U32 R5, RZ, RZ, -0x800001 ;  /* 0xff7fffffff057424 */ /* 0x000fc800078e00ff */
[----:B------:R-:W-:Y:S01]  /*98b0*/  @!P0 STS [R4], R15 ;  /* 0x0000000f04008388 */ /* 0x000fe20000000800 */
[----:B------:R-:W-:Y:S06]  /*98c0*/  BAR.SYNC.DEFER_BLOCKING 0x0 ;  /* 0x0000000000007b1d */ /* 0x000fec0000010000 */
[----:B------:R0:W2:Y:S02]  /*98d0*/  @!P2 LDS R5, [R7] ;  /* 0x000000000705a984 */ /* 0x0000a40000000800 */
[----:B0-----:R-:W-:-:S05]  /*98e0*/  VIADD R7, R12, UR6 ;  /* 0x000000060c077c36 */ /* 0x001fca0008000000 */
[----:B------:R-:W-:Y:S01]  /*98f0*/  ISETP.GE.AND P2, PT, R7, UR39, PT ;  /* 0x0000002707007c0c */ /* 0x000fe2000bf46270 */
[----:B--2---:R-:W0:Y:S02]  /*9900*/  SHFL.BFLY PT, R6, R5, 0x4, 0x1f ;  /* 0x0c801f0005067f89 */ /* 0x004e2400000e0000 */
[----:B0-----:R-:W-:-:S05]  /*9910*/  FMNMX.FTZ R6, R6, R5, !PT ;  /* 0x0000000506067209 */ /* 0x001fca0007810000 */
[----:B------:R-:W0:Y:S02]  /*9920*/  SHFL.BFLY PT, R11, R6, 0x2, 0x1f ;  /* 0x0c401f00060b7f89 */ /* 0x000e2400000e0000 */
[----:B0-----:R-:W-:-:S05]  /*9930*/  FMNMX.FTZ R11, R6, R11, !PT ;  /* 0x0000000b060b7209 */ /* 0x001fca0007810000 */
[----:B------:R-:W0:Y:S02]  /*9940*/  SHFL.BFLY PT, R8, R11, 0x1, 0x1f ;  /* 0x0c201f000b087f89 */ /* 0x000e2400000e0000 */
[----:B0-----:R-:W-:-:S05]  /*9950*/  FMNMX.FTZ R8, R11, R8, !PT ;  /* 0x000000080b087209 */ /* 0x001fca0007810000 */
[----:B------:R0:W2:Y:S01]  /*9960*/  SHFL.IDX PT, R17, R8, RZ, 0x1f ;  /* 0x00001fff08117589 */ /* 0x0000a200000e0000 */
[----:B------:R-:W-:Y:S05]  /*9970*/  @P2 BRA `(.L_x_1076) ;  /* 0x0000000400d82947 */ /* 0x000fea0003800000 */
[----:B------:R-:W-:Y:S01]  /*9980*/  LOP3.LUT R5, RZ, UR6, RZ, 0x33, !PT ;  /* 0x00000006ff057c12 */ /* 0x000fe2000f8e33ff */
[----:B------:R-:W-:Y:S01]  /*9990*/  BSSY B1, `(.L_x_1077) ;  /* 0x0000028000017945 */ /* 0x000fe20003800000 */
[----:B------:R-:W-:Y:S02]  /*99a0*/  IMAD.MOV.U32 R10, RZ, RZ, RZ ;  /* 0x000000ffff0a7224 */ /* 0x000fe400078e00ff */
[----:B------:R-:W-:-:S04]  /*99b0*/  IADD3 R6, -R12, UR39, R5 ;  /* 0x000000270c067c10 */ /* 0x000fc8000fffe105 */
[----:B------:R-:W-:-:S04]  /*99c0*/  LEA.HI R4, R6, 0x1, RZ, 0x18 ;  /* 0x0000000106047811 */ /* 0x000fc800078fc0ff */
[----:B------:R-:W-:-:S13]  /*99d0*/  LOP3.LUT P0, R4, R4, 0x3, RZ, 0xc0, !PT ;  /* 0x0000000304047812 */ /* 0x000fda000780c0ff */
[----:B------:R-:W-:Y:S05]  /*99e0*/  @!P0 BRA `(.L_x_1078) ;  /* 0x0000000000888947 */ /* 0x000fea0003800000 */
[----:B------:R-:W3:Y:S01]  /*99f0*/  LDL R216, [R1+0x1a8] ;  /* 0x0001a80001d87983 */ /* 0x000ee20000100800 */
[----:B------:R-:W-:Y:S01]  /*9a00*/  ULDC.64 UR4, c[0x0][0x2b0] ;  /* 0x0000ac0000047ab9 */ /* 0x000fe20000000a00 */
[----:B------:R-:W-:Y:S01]  /*9a10*/  SHF.R.S32.HI R5, RZ, 0x1f, R7 ;  /* 0x0000001fff057819 */ /* 0x000fe20000011407 */
[----:B------:R-:W-:Y:S01]  /*9a20*/  HFMA2.MMA R10, -RZ, RZ, 0, 0 ;  /* 0x00000000ff0a7435 */ /* 0x000fe200000001ff */
[----:B------:R-:W4:Y:S01]  /*9a30*/  S2R R14, SR_CTAID.Y ;  /* 0x00000000000e7919 */ /* 0x000f220000002600 */
[----:B------:R-:W-:-:S04]  /*9a40*/  ISETP.NE.U32.AND P0, PT, RZ, UR4, PT ;  /* 0x00000004ff007c0c */ /* 0x000fc8000bf05070 */
[----:B------:R-:W-:Y:S01]  /*9a50*/  ISETP.NE.AND.EX P0, PT, RZ, UR5, PT, P0 ;  /* 0x00000005ff007c0c */ /* 0x000fe2000bf05300 */
[----:B----4-:R-:W-:-:S05]  /*9a60*/  IMAD R0, R14, R0, RZ ;  /* 0x000000000e007224 */ /* 0x010fca00078e02ff */
[----:B0-----:R-:W-:Y:S02]  /*9a70*/  SHF.R.S32.HI R8, RZ, 0x1f, R0 ;  /* 0x0000001fff087819 */ /* 0x001fe40000011400 */
[----:B------:R-:W-:Y:S02]  /*9a80*/  IADD3 R14, P3, P4, R0, UR4, R7 ;  /* 0x00000004000e7c10 */ /* 0x000fe4000fc7e007 */
[----:B------:R-:W-:Y:S02]  /*9a90*/  MOV R0, R4 ;  /* 0x0000000400007202 */ /* 0x000fe40000000f00 */
[----:B------:R-:W-:Y:S01]  /*9aa0*/  IADD3.X R5, R8, UR5, R5, P3, P4 ;  /* 0x0000000508057c10 */ /* 0x000fe20009fe8405 */
[----:B---3--:R-:W-:-:S08]  /*9ab0*/  IMAD R8, R12, 0x4, R216 ;  /* 0x000000040c087824 */ /* 0x008fd000078e02d8 */
.L_x_1082:
[----:B------:R-:W-:Y:S04]  /*9ac0*/  BSSY B2, `(.L_x_1079) ;  /* 0x000000b000027945 */ /* 0x000fe80003800000 */
[----:B0-----:R-:W-:Y:S05]  /*9ad0*/  @!P0 BRA `(.L_x_1080) ;  /* 0x0000000000148947 */ /* 0x001fea0003800000 */
[----:B------:R-:W-:-:S06]  /*9ae0*/  IMAD.MOV.U32 R4, RZ, RZ, R14 ;  /* 0x000000ffff047224 */ /* 0x000fcc00078e000e */
[----:B------:R-:W3:Y:S01]  /*9af0*/  LDG.E.U8 R4, desc[UR36][R4.64] ;  /* 0x0000002404047981 */ /* 0x000ee2000c1e1100 */
[----:B------:R-:W-:Y:S02]  /*9b00*/  MOV R11, RZ ;  /* 0x000000ff000b7202 */ /* 0x000fe40000000f00 */
[----:B---3--:R-:W-:-:S13]  /*9b10*/  ISETP.NE.AND P3, PT, R4, RZ, PT ;  /* 0x000000ff0400720c */ /* 0x008fda0003f65270 */
[----:B------:R-:W-:Y:S05]  /*9b20*/  @P3 BRA `(.L_x_1081) ;  /* 0x0000000000103947 */ /* 0x000fea0003800000 */
.L_x_1080:
[----:B------:R-:W2:Y:S02]  /*9b30*/  LDS R4, [R8] ;  /* 0x0000000008047984 */ /* 0x000ea40000000800 */
[----:B--2---:R-:W-:-:S04]  /*9b40*/  FADD.FTZ R4, -R17, R4 ;  /* 0x0000000411047221 */ /* 0x004fc80000010100 */
[----:B------:R-:W-:-:S04]  /*9b50*/  FMUL.FTZ R4, R4, 1.4426950216293334961 ;  /* 0x3fb8aa3b04047820 */ /* 0x000fc80000410000 */
[----:B------:R0:W3:Y:S03]  /*9b60*/  MUFU.EX2 R11, R4 ;  /* 0x00000004000b7308 */ /* 0x0000e60000000800 */
.L_x_1081:
[----:B------:R-:W-:Y:S05]  /*9b70*/  BSYNC B2 ;  /* 0x0000000000027941 */ /* 0x000fea0003800000 */
.L_x_1079:
[----:B------:R-:W-:Y:S01]  /*9b80*/  VIADD R0, R0, 0xffffffff ;  /* 0xffffffff00007836 */ /* 0x000fe20000000000 */
[----:B------:R-:W-:Y:S01]  /*9b90*/  IADD3 R14, P4, R14, 0x100, RZ ;  /* 0x000001000e0e7810 */ /* 0x000fe20007f9e0ff */
[----:B---3--:R3:W-:Y:S01]  /*9ba0*/  STS [R8], R11 ;  /* 0x0000000b08007388 */ /* 0x0087e20000000800 */
[----:B------:R-:W-:Y:S01]  /*9bb0*/  FADD.FTZ R10, R11, R10 ;  /* 0x0000000a0b0a7221 */ /* 0x000fe20000010000 */
[----:B------:R-:W-:Y:S02]  /*9bc0*/  IADD3 R7, R7, 0x100, RZ ;  /* 0x0000010007077810 */ /* 0x000fe40007ffe0ff */
[----:B------:R-:W-:Y:S02]  /*9bd0*/  ISETP.NE.AND P3, PT, R0, RZ, PT ;  /* 0x000000ff0000720c */ /* 0x000fe40003f65270 */
[----:B------:R-:W-:Y:S01]  /*9be0*/  IADD3.X R5, RZ, R5, RZ, P4, !PT ;  /* 0x00000005ff057210 */ /* 0x000fe200027fe4ff */
[----:B---3--:R-:W-:-:S10]  /*9bf0*/  VIADD R8, R8, 0x400 ;  /* 0x0000040008087836 */ /* 0x008fd40000000000 */
[----:B------:R-:W-:Y:S05]  /*9c00*/  @P3 BRA `(.L_x_1082) ;  /* 0xfffffffc00ac3947 */ /* 0x000fea000383ffff */
.L_x_1078:
[----:B------:R-:W-:Y:S05]  /*9c10*/  BSYNC B1 ;  /* 0x0000000000017941 */ /* 0x000fea0003800000 */
.L_x_1077:
[----:B------:R-:W-:-:S13]  /*9c20*/  ISETP.GE.U32.AND P0, PT, R6, 0x300, PT ;  /* 0x000003000600780c */ /* 0x000fda0003f06070 */
[----:B------:R-:W-:Y:S05]  /*9c30*/  @!P0 BRA `(.L_x_1076) ;  /* 0x0000000400288947 */ /* 0x000fea0003800000 */
[----:B------:R-:W3:Y:S01]  /*9c40*/  LDL R11, [R1+0x1a8] ;  /* 0x0001a800010b7983 */ /* 0x000ee20000100800 */
[----:B------:R-:W-:Y:S01]  /*9c50*/  ULDC UR4, c[0x0][0x284] ;  /* 0x0000a10000047ab9 */ /* 0x000fe20000000800 */
[----:B------:R-:W-:Y:S01]  /*9c60*/  LEA R0, R7, 0x800, 0x2 ;  /* 0x0000080007007811 */ /* 0x000fe200078e10ff */
[----:B------:R-:W-:Y:S01]  /*9c70*/  IMAD.U32 R5, RZ, RZ, UR6 ;  /* 0x00000006ff057e24 */ /* 0x000fe2000f8e00ff */
[----:B0-----:R-:W0:Y:S01]  /*9c80*/  S2R R4, SR_CTAID.Y ;  /* 0x0000000000047919 */ /* 0x001e220000002600 */
[----:B------:R-:W-:Y:S02]  /*9c90*/  ULDC.64 UR8, c[0x0][0x2b0] ;  /* 0x0000ac0000087ab9 */ /* 0x000fe40000000a00 */
[----:B------:R-:W-:Y:S01]  /*9ca0*/  IMAD R0, R5, -0x4, R0 ;  /* 0xfffffffc05007824 */ /* 0x000fe200078e0200 */
[----:B------:R-:W-:-:S04]  /*9cb0*/  ISETP.NE.U32.AND P0, PT, RZ, UR8, PT ;  /* 0x00000008ff007c0c */ /* 0x000fc8000bf05070 */
[----:B------:R-:W-:Y:S01]  /*9cc0*/  ISETP.NE.AND.EX P0, PT, RZ, UR9, PT, P0 ;  /* 0x00000009ff007c0c */ /* 0x000fe2000bf05300 */
[----:B0-----:R-:W-:Y:S01]  /*9cd0*/  IMAD R8, R4, UR4, RZ ;  /* 0x0000000404087c24 */ /* 0x001fe2000f8e02ff */
[----:B------:R-:W-:-:S04]  /*9ce0*/  SHF.R.S32.HI R4, RZ, 0x1f, R7 ;  /* 0x0000001fff047819 */ /* 0x000fc80000011407 */
[--C-:B------:R-:W-:Y:S02]  /*9cf0*/  IADD3 R6, P3, P4, R7, UR8, R8.reuse ;  /* 0x0000000807067c10 */ /* 0x100fe4000fc7e008 */
[----:B------:R-:W-:-:S04]  /*9d00*/  SHF.R.S32.HI R5, RZ, 0x1f, R8 ;  /* 0x0000001fff057819 */ /* 0x000fc80000011408 */
[----:B------:R-:W-:Y:S02]  /*9d10*/  IADD3.X R5, R4, UR9, R5, P3, P4 ;  /* 0x0000000904057c10 */ /* 0x000fe40009fe8405 */
[----:B---3--:R-:W-:-:S07]  /*9d20*/  IADD3 R0, R11, R0, RZ ;  /* 0x000000000b007210 */ /* 0x008fce0007ffe0ff */
.L_x_1095:
[----:B------:R-:W-:Y:S01]  /*9d30*/  BSSY B1, `(.L_x_1083) ;  /* 0x000000b000017945 */ /* 0x000fe20003800000 */
[----:B------:R-:W-:-:S03]  /*9d40*/  IMAD.MOV.U32 R4, RZ, RZ, R6 ;  /* 0x000000ffff047224 */ /* 0x000fc600078e0006 */
[----:B------:R-:W-:Y:S05]  /*9d50*/  @!P0 BRA `(.L_x_1084) ;  /* 0x0000000000108947 */ /* 0x000fea0003800000 */
[----:B------:R-:W3:Y:S02]  /*9d60*/  LDG.E.U8 R6, desc[UR36][R4.64] ;  /* 0x0000002404067981 */ /* 0x000ee4000c1e1100 */
[----:B---3--:R-:W-:-:S13]  /*9d70*/  ISETP.NE.AND P3, PT, R6, RZ, PT ;  /* 0x000000ff0600720c */ /* 0x008fda0003f65270 */
[----:B------:R-:W-:Y:S01]  /*9d80*/  @P3 MOV R11, RZ ;  /* 0x000000ff000b3202 */ /* 0x000fe20000000f00 */
[----:B------:R-:W-:Y:S06]  /*9d90*/  @P3 BRA `(.L_x_1085) ;  /* 0x0000000000103947 */ /* 0x000fec0003800000 */
.L_x_1084:
[----:B------:R-:W2:Y:S02]  /*9da0*/  LDS R6, [R0+-0x800] ;  /* 0xfff8000000067984 */ /* 0x000ea40000000800 */
[----:B--2---:R-:W-:-:S04]  /*9db0*/  FADD.FTZ R6, -R17, R6 ;  /* 0x0000000611067221 */ /* 0x004fc80000010100 */
[----:B------:R-:W-:-:S04]  /*9dc0*/  FMUL.FTZ R6, R6, 1.4426950216293334961 ;  /* 0x3fb8aa3b06067820 */ /* 0x000fc80000410000 */
[----:B------:R0:W3:Y:S03]  /*9dd0*/  MUFU.EX2 R11, R6 ;  /* 0x00000006000b7308 */ /* 0x0000e60000000800 */
.L_x_1085:
[----:B------:R-:W-:Y:S05]  /*9de0*/  BSYNC B1 ;  /* 0x0000000000017941 */ /* 0x000fea0003800000 */
.L_x_1083:
[----:B---3--:R3:W-:Y:S01]  /*9df0*/  STS [R0+-0x800], R11 ;  /* 0xfff8000b00007388 */ /* 0x0087e20000000800 */
[----:B------:R-:W-:Y:S01]  /*9e00*/  BSSY B1, `(.L_x_1086) ;  /* 0x000000b000017945 */ /* 0x000fe20003800000 */
[----:B------:R-:W-:-:S03]  /*9e10*/  FADD.FTZ R10, R11, R10 ;  /* 0x0000000a0b0a7221 */ /* 0x000fc60000010000 */
[----:B------:R-:W-:Y:S05]  /*9e20*/  @!P0 BRA `(.L_x_1087) ;  /* 0x0000000000108947 */ /* 0x000fea0003800000 */
[----:B0-----:R-:W4:Y:S02]  /*9e30*/  LDG.E.U8 R6, desc[UR36][R4.64+0x100] ;  /* 0x0001002404067981 */ /* 0x001f24000c1e1100 */
[----:B----4-:R-:W-:-:S13]  /*9e40*/  ISETP.NE.AND P3, PT, R6, RZ, PT ;  /* 0x000000ff0600720c */ /* 0x010fda0003f65270 */
[----:B---3--:R-:W-:Y:S01]  /*9e50*/  @P3 IMAD.MOV.U32 R11, RZ, RZ, RZ ;  /* 0x000000ffff0b3224 */ /* 0x008fe200078e00ff */
[----:B------:R-:W-:Y:S06]  /*9e60*/  @P3 BRA `(.L_x_1088) ;  /* 0x0000000000103947 */ /* 0x000fec0003800000 */
.L_x_1087:
[----:B0-----:R-:W2:Y:S02]  /*9e70*/  LDS R6, [R0+-0x400] ;  /* 0xfffc000000067984 */ /* 0x001ea40000000800 */
[----:B--2---:R-:W-:-:S04]  /*9e80*/  FADD.FTZ R6, -R17, R6 ;  /* 0x0000000611067221 */ /* 0x004fc80000010100 */
[----:B------:R-:W-:-:S04]  /*9e90*/  FMUL.FTZ R6, R6, 1.4426950216293334961 ;  /* 0x3fb8aa3b06067820 */ /* 0x000fc80000410000 */
[----:B---3--:R0:W3:Y:S03]  /*9ea0*/  MUFU.EX2 R11, R6 ;  /* 0x00000006000b7308 */ /* 0x0080e60000000800 */
.L_x_1088:
[----:B------:R-:W-:Y:S05]  /*9eb0*/  BSYNC B1 ;  /* 0x0000000000017941 */ /* 0x000fea0003800000 */
.L_x_1086:
[----:B---3--:R3:W-:Y:S01]  /*9ec0*/  STS [R0+-0x400], R11 ;  /* 0xfffc000b00007388 */ /* 0x0087e20000000800 */
[----:B------:R-:W-:Y:S01]  /*9ed0*/  BSSY B1, `(.L_x_1089) ;  /* 0x000000b000017945 */ /* 0x000fe20003800000 */
[----:B------:R-:W-:-:S03]  /*9ee0*/  FADD.FTZ R10, R10, R11 ;  /* 0x0000000b0a0a7221 */ /* 0x000fc60000010000 */
[----:B------:R-:W-:Y:S05]  /*9ef0*/  @!P0 BRA `(.L_x_1090) ;  /* 0x0000000000108947 */ /* 0x000fea0003800000 */
[----:B0-----:R-:W4:Y:S01]  /*9f00*/  LDG.E.U8 R6, desc[UR36][R4.64+0x200] ;  /* 0x0002002404067981 */ /* 0x001f22000c1e1100 */
[----:B---3--:R-:W-:Y:S01]  /*9f10*/  HFMA2.MMA R11, -RZ, RZ, 0, 0 ;  /* 0x00000000ff0b7435 */ /* 0x008fe200000001ff */
[----:B----4-:R-:W-:-:S13]  /*9f20*/  ISETP.NE.AND P3, PT, R6, RZ, PT ;  /* 0x000000ff0600720c */ /* 0x010fda0003f65270 */
[----:B------:R-:W-:Y:S05]  /*9f30*/  @P3 BRA `(.L_x_1091) ;  /* 0x0000000000103947 */ /* 0x000fea0003800000 */
.L_x_1090:
[----:B0-----:R-:W2:Y:S02]  /*9f40*/  LDS R6, [R0] ;  /* 0x0000000000067984 */ /* 0x001ea40000000800 */
[----:B--2---:R-:W-:-:S04]  /*9f50*/  FADD.FTZ R6, -R17, R6 ;  /* 0x0000000611067221 */ /* 0x004fc80000010100 */
[----:B------:R-:W-:-:S04]  /*9f60*/  FMUL.FTZ R6, R6, 1.4426950216293334961 ;  /* 0x3fb8aa3b06067820 */ /* 0x000fc80000410000 */
[----:B---3--:R0:W3:Y:S03]  /*9f70*/  MUFU.EX2 R11, R6 ;  /* 0x00000006000b7308 */ /* 0x0080e60000000800 */
.L_x_1091:
[----:B------:R-:W-:Y:S05]  /*9f80*/  BSYNC B1 ;  /* 0x0000000000017941 */ /* 0x000fea0003800000 */
.L_x_1089:
[----:B---3--:R3:W-:Y:S01]  /*9f90*/  STS [R0], R11 ;  /* 0x0000000b00007388 */ /* 0x0087e20000000800 */
[----:B------:R-:W-:Y:S01]  /*9fa0*/  BSSY B1, `(.L_x_1092) ;  /* 0x000000b000017945 */ /* 0x000fe20003800000 */
[----:B------:R-:W-:-:S03]  /*9fb0*/  FADD.FTZ R10, R10, R11 ;  /* 0x0000000b0a0a7221 */ /* 0x000fc60000010000 */
[----:B------:R-:W-:Y:S05]  /*9fc0*/  @!P0 BRA `(.L_x_1093) ;  /* 0x0000000000108947 */ /* 0x000fea0003800000 */
[----:B0-----:R-:W4:Y:S02]  /*9fd0*/  LDG.E.U8 R6, desc[UR36][R4.64+0x300] ;  /* 0x0003002404067981 */ /* 0x001f24000c1e1100 */
[----:B----4-:R-:W-:-:S13]  /*9fe0*/  ISETP.NE.AND P3, PT, R6, RZ, PT ;  /* 0x000000ff0600720c */ /* 0x010fda0003f65270 */
[----:B---3--:R-:W-:Y:S01]  /*9ff0*/  @P3 IMAD.MOV.U32 R11, RZ, RZ, RZ ;  /* 0x000000ffff0b3224 */ /* 0x008fe200078e00ff */
[----:B------:R-:W-:Y:S06]  /*a000*/  @P3 BRA `(.L_x_1094) ;  /* 0x0000000000103947 */ /* 0x000fec0003800000 */
.L_x_1093:
[----:B0-----:R-:W2:Y:S02]  /*a010*/  LDS R6, [R0+0x400] ;  /* 0x0004000000067984 */ /* 0x001ea40000000800 */
[----:B--2---:R-:W-:-:S04]  /*a020*/  FADD.FTZ R6, -R17, R6 ;  /* 0x0000000611067221 */ /* 0x004fc80000010100 */
[----:B------:R-:W-:-:S04]  /*a030*/  FMUL.FTZ R6, R6, 1.4426950216293334961 ;  /* 0x3fb8aa3b06067820 */ /* 0x000fc80000410000 */
[----:B---3--:R0:W3:Y:S03]  /*a040*/  MUFU.EX2 R11, R6 ;  /* 0x00000006000b7308 */ /* 0x0080e60000000800 */
.L_x_1094:
[----:B------:R-:W-:Y:S05]  /*a050*/  BSYNC B1 ;  /* 0x0000000000017941 */ /* 0x000fea0003800000 */
.L_x_1092:
[----:B------:R-:W-:Y:S01]  /*a060*/  IADD3 R7, R7, 0x400, RZ ;  /* 0x0000040007077810 */ /* 0x000fe20007ffe0ff */
[----:B---3--:R3:W-:Y:S01]  /*a070*/  STS [R0+0x400], R11 ;  /* 0x0004000b00007388 */ /* 0x0087e20000000800 */
[----:B0-----:R-:W-:Y:S01]  /*a080*/  IADD3 R6, P4, R4, 0x400, RZ ;  /* 0x0000040004067810 */ /* 0x001fe20007f9e0ff */
[----:B------:R-:W-:Y:S01]  /*a090*/  FADD.FTZ R10, R10, R11 ;  /* 0x0000000b0a0a7221 */ /* 0x000fe20000010000 */
[----:B------:R-:W-:-:S03]  /*a0a0*/  ISETP.GE.AND P3, PT, R7, UR39, PT ;  /* 0x0000002707007c0c */ /* 0x000fc6000bf66270 */
[----:B------:R-:W-:Y:S01]  /*a0b0*/  IMAD.X R5, RZ, RZ, R5, P4 ;  /* 0x000000ffff057224 */ /* 0x000fe200020e0605 */
[----:B---3--:R-:W-:-:S09]  /*a0c0*/  IADD3 R0, R0, 0x1000, RZ ;  /* 0x0000100000007810 */ /* 0x008fd20007ffe0ff */
[----:B------:R-:W-:Y:S05]  /*a0d0*/  @!P3 BRA `(.L_x_1095) ;  /* 0xfffffffc0014b947 */ /* 0x000fea000383ffff */
.L_x_1076:
[----:B------:R-:W-:Y:S05]  /*a0e0*/  BSYNC B0 ;  /* 0x0000000000007941 */ /* 0x000fea0003800000 */
.L_x_1075:
[----:B------:R-:W3:Y:S01]  /*a0f0*/  SHFL.BFLY PT, R5, R10, 0x10, 0x1f ;  /* 0x0e001f000a057f89 */ /* 0x000ee200000e0000 */
[----:B------:R-:W-:Y:S01]  /*a100*/  LOP3.LUT P0, R6, R12, 0x1f, RZ, 0xc0, !PT ;  /* 0x0000001f0c067812 */ /* 0x000fe2000780c0ff */
[----:B------:R-:W-:-:S03]  /*a110*/  ULDC.U8 UR4, c[0x0][0x31c] ;  /* 0x0000c70000047ab9 */ /* 0x000fc60000000000 */
[----:B------:R-:W-:-:S09]  /*a120*/  ISETP.GT.U32.AND P3, PT, R6, 0x7, PT ;  /* 0x000000070600780c */ /* 0x000fd20003f64070 */
[----:B------:R-:W4:Y:S01]  /*a130*/  @!P0 S2R R15, SR_CgaCtaId ;  /* 0x00000000000f8919 */ /* 0x000f220000008800 */
[----:B0-----:R-:W-:-:S03]  /*a140*/  @!P0 MOV R8, 0x400 ;  /* 0x0000040000088802 */ /* 0x001fc60000000f00 */
[----:B--2---:R-:W0:Y:S01]  /*a150*/  @!P3 S2R R17, SR_CgaCtaId ;  /* 0x000000000011b919 */ /* 0x004e220000008800 */
[----:B---3--:R-:W-:-:S05]  /*a160*/  FADD.FTZ R5, R5, R10 ;  /* 0x0000000a05057221 */ /* 0x008fca0000010000 */
[----:B------:R-:W2:Y:S02]  /*a170*/  SHFL.BFLY PT, R0, R5, 0x8, 0x1f ;  /* 0x0d001f0005007f89 */ /* 0x000ea400000e0000 */
[----:B--2---:R-:W-:Y:S01]  /*a180*/  FADD.FTZ R0, R5, R0 ;  /* 0x0000000005007221 */ /* 0x004fe20000010000 */
[----:B------:R-:W-:-:S04]  /*a190*/  @!P0 SHF.R.U32.HI R5, RZ, 0x3, R12 ;  /* 0x00000003ff058819 */ /* 0x000fc8000001160c */
[----:B------:R-:W2:Y:S01]  /*a1a0*/  SHFL.BFLY PT, R7, R0, 0x4, 0x1f ;  /* 0x0c801f0000077f89 */ /* 0x000ea200000e0000 */
[----:B------:R-:W-:Y:S01]  /*a1b0*/  @!P0 LOP3.LUT R5, R5, 0x1ffffffc, RZ, 0xc0, !PT ;  /* 0x1ffffffc05058812 */ /* 0x000fe200078ec0ff */
[----:B--2---:R-:W-:Y:S01]  /*a1c0*/  FADD.FTZ R7, R0, R7 ;  /* 0x0000000700077221 */ /* 0x004fe20000010000 */
[----:B----4-:R-:W-:Y:S02]  /*a1d0*/  @!P0 LEA R0, R15, R8, 0x18 ;  /* 0x000000080f008211 */ /* 0x010fe400078ec0ff */
[----:B------:R-:W-:Y:S02]  /*a1e0*/  @!P3 MOV R8, 0x400 ;  /* 0x000004000008b802 */ /* 0x000fe40000000f00 */
[----:B------:R-:W2:Y:S01]  /*a1f0*/  SHFL.BFLY PT, R4, R7, 0x2, 0x1f ;  /* 0x0c401f0007047f89 */ /* 0x000ea200000e0000 */
[----:B------:R-:W-:Y:S01]  /*a200*/  @!P0 IMAD.IADD R0, R5, 0x1, R0 ;  /* 0x0000000105008824 */ /* 0x000fe200078e0200 */
[----:B0-----:R-:W-:-:S04]  /*a210*/  @!P3 LEA R17, R17, R8, 0x18 ;  /* 0x000000081111b211 */ /* 0x001fc800078ec0ff */
[----:B------:R-:W-:Y:S01]  /*a220*/  @!P3 LEA R6, R6, R17, 0x2 ;  /* 0x000000110606b211 */ /* 0x000fe200078e10ff */
[----:B--2---:R-:W-:-:S05]  /*a230*/  FADD.FTZ R4, R7, R4 ;  /* 0x0000000407047221 */ /* 0x004fca0000010000 */
        /* <DEDUP_REMOVED lines=15> */
[----:B------:R0:W2:Y:S01]  /*a330*/  MUFU.RCP R17, R14 ;  /* 0x0000000e00117308 */ /* 0x0000a20000001000 */
[----:B------:R-:W-:Y:S05]  /*a340*/  @!P0 BRA `(.L_x_1096) ;  /* 0x0000000000288947 */ /* 0x000fea0003800000 */
[----:B------:R-:W3:Y:S01]  /*a350*/  S2R R16, SR_CTAID.Y ;  /* 0x0000000000107919 */ /* 0x000ee20000002600 */
[----:B------:R-:W4:Y:S01]  /*a360*/  LDC R0, c[0x0][0x318] ;  /* 0x0000c600ff007b82 */ /* 0x000f220000000800 */
[----:B------:R-:W-:Y:S01]  /*a370*/  ULDC UR5, c[0x0][0x288] ;  /* 0x0000a20000057ab9 */ /* 0x000fe20000000800 */
[----:B------:R-:W3:Y:S06]  /*a380*/  S2R R18, SR_CTAID.X ;  /* 0x0000000000127919 */ /* 0x000eec0000002500 */
[----:B------:R-:W4:Y:S08]  /*a390*/  LDC R5, c[0x0][0x29c] ;  /* 0x0000a700ff057b82 */ /* 0x000f300000000800 */
[----:B------:R-:W5:Y:S01]  /*a3a0*/  LDC R7, c[0x0][0x284] ;  /* 0x0000a100ff077b82 */ /* 0x000f620000000800 */
[----:B---3--:R-:W-:-:S04]  /*a3b0*/  IMAD R4, R16, UR5, R18 ;  /* 0x0000000510047c24 */ /* 0x008fc8000f8e0212 */
[----:B----4-:R-:W-:-:S04]  /*a3c0*/  IMAD R0, R4, R0, R5 ;  /* 0x0000000004007224 */ /* 0x010fc800078e0205 */
[----:B-----5:R-:W-:-:S05]  /*a3d0*/  IMAD R4, R0, R7, RZ ;  /* 0x0000000700047224 */ /* 0x020fca00078e02ff */
[----:B------:R-:W-:-:S07]  /*a3e0*/  SHF.R.S32.HI R5, RZ, 0x1f, R4 ;  /* 0x0000001fff057819 */ /* 0x000fce0000011404 */
.L_x_1096:
[----:B------:R-:W-:Y:S04]  /*a3f0*/  BSSY B0, `(.L_x_1097) ;  /* 0x0000043000007945 */ /* 0x000fe80003800000 */
[----:B------:R-:W-:Y:S05]  /*a400*/  @P2 BRA `(.L_x_1098) ;  /* 0x0000000400042947 */ /* 0x000fea0003800000 */
[----:B------:R-:W-:Y:S01]  /*a410*/  LOP3.LUT R7, RZ, UR6, RZ, 0x33, !PT ;  /* 0x00000006ff077c12 */ /* 0x000fe2000f8e33ff */
[----:B------:R-:W-:Y:S01]  /*a420*/  BSSY B1, `(.L_x_1099) ;  /* 0x000001b000017945 */ /* 0x000fe20003800000 */
[C---:B------:R-:W-:Y:S02]  /*a430*/  VIADD R11, R12.reuse, UR6 ;  /* 0x000000060c0b7c36 */ /* 0x040fe40008000000 */
[----:B------:R-:W-:-:S04]  /*a440*/  IADD3 R7, -R12, UR39, R7 ;  /* 0x000000270c077c10 */ /* 0x000fc8000fffe107 */
[C---:B------:R-:W-:Y:S02]  /*a450*/  LEA.HI R0, R7.reuse, 0x1, RZ, 0x18 ;  /* 0x0000000107007811 */ /* 0x040fe400078fc0ff */
[----:B------:R-:W-:Y:S02]  /*a460*/  ISETP.GE.U32.AND P2, PT, R7, 0x300, PT ;  /* 0x000003000700780c */ /* 0x000fe40003f46070 */
[----:B------:R-:W-:-:S13]  /*a470*/  LOP3.LUT P3, R0, R0, 0x3, RZ, 0xc0, !PT ;  /* 0x0000000300007812 */ /* 0x000fda000786c0ff */
[----:B------:R-:W-:Y:S05]  /*a480*/  @!P3 BRA `(.L_x_1100) ;  /* 0x000000000050b947 */ /* 0x000fea0003800000 */
[----:B------:R-:W3:Y:S01]  /*a490*/  LDL R8, [R1+0x1a8] ;  /* 0x0001a80001087983 */ /* 0x000ee20000100800 */
[----:B------:R-:W-:Y:S01]  /*a4a0*/  IADD3 R15, P3, R11, R4, RZ ;  /* 0x000000040b0f7210 */ /* 0x000fe20007f7e0ff */
[----:B------:R-:W-:-:S03]  /*a4b0*/  ULDC.64 UR8, c[0x0][0x310] ;  /* 0x0000c40000087ab9 */ /* 0x000fc60000000a00 */
[----:B------:R-:W-:Y:S02]  /*a4c0*/  LEA R10, P4, R15, UR8, 0x2 ;  /* 0x000000080f0a7c11 */ /* 0x000fe4000f8810ff */
[----:B------:R-:W-:-:S04]  /*a4d0*/  LEA.HI.X.SX32 R6, R11, R5, 0x1, P3 ;  /* 0x000000050b067211 */ /* 0x000fc800018f0eff */
[----:B------:R-:W-:Y:S02]  /*a4e0*/  LEA.HI.X R15, R15, UR9, R6, 0x2, P4 ;  /* 0x000000090f0f7c11 */ /* 0x000fe4000a0f1406 */
[----:B---3--:R-:W-:-:S07]  /*a4f0*/  LEA R8, R12, R8, 0x2 ;  /* 0x000000080c087211 */ /* 0x008fce00078e10ff */
.L_x_1101:
[----:B---3--:R-:W2:Y:S01]  /*a500*/  LDS R6, [R8] ;  /* 0x0000000008067984 */ /* 0x008ea20000000800 */
[----:B------:R-:W-:Y:S01]  /*a510*/  @P0 MOV R7, R15 ;  /* 0x0000000f00070202 */ /* 0x000fe20000000f00 */
[----:B------:R-:W-:Y:S01]  /*a520*/  VIADD R0, R0, 0xffffffff ;  /* 0xffffffff00007836 */ /* 0x000fe20000000000 */
[----:B------:R-:W-:-:S04]  /*a530*/  IADD3 R11, R11, 0x100, RZ ;  /* 0x000001000b0b7810 */ /* 0x000fc80007ffe0ff */
[----:B------:R-:W-:Y:S01]  /*a540*/  ISETP.NE.AND P4, PT, R0, RZ, PT ;  /* 0x000000ff0000720c */ /* 0x000fe20003f85270 */
[----:B--2---:R-:W-:Y:S01]  /*a550*/  FMUL.FTZ R19, R6, R17 ;  /* 0x0000001106137220 */ /* 0x004fe20000410000 */
[----:B------:R-:W-:Y:S01]  /*a560*/  @P0 IMAD.MOV.U32 R6, RZ, RZ, R10 ;  /* 0x000000ffff060224 */ /* 0x000fe200078e000a */
[----:B------:R-:W-:-:S03]  /*a570*/  IADD3 R10, P3, R10, 0x400, RZ ;  /* 0x000004000a0a7810 */ /* 0x000fc60007f7e0ff */
[----:B------:R2:W-:Y:S02]  /*a580*/  STS [R8], R19 ;  /* 0x0000001308007388 */ /* 0x0005e40000000800 */
[----:B------:R-:W-:Y:S02]  /*a590*/  IMAD.X R15, RZ, RZ, R15, P3 ;  /* 0x000000ffff0f7224 */ /* 0x000fe400018e060f */
[----:B------:R3:W-:Y:S01]  /*a5a0*/  @P0 STG.E desc[UR36][R6.64], R19 ;  /* 0x0000001306000986 */ /* 0x0007e2000c101924 */
[----:B--2---:R-:W-:Y:S02]  /*a5b0*/  IADD3 R8, R8, 0x400, RZ ;  /* 0x0000040008087810 */ /* 0x004fe40007ffe0ff */
[----:B------:R-:W-:Y:S05]  /*a5c0*/  @P4 BRA `(.L_x_1101) ;  /* 0xfffffffc00cc4947 */ /* 0x000fea000383ffff */
.L_x_1100:
[----:B------:R-:W-:Y:S05]  /*a5d0*/  BSYNC B1 ;  /* 0x0000000000017941 */ /* 0x000fea0003800000 */
.L_x_1099:
[----:B------:R-:W-:Y:S05]  /*a5e0*/  @!P2 BRA `(.L_x_1098) ;  /* 0x00000000008ca947 */ /* 0x000fea0003800000 */
[----:B---3--:R-:W3:Y:S01]  /*a5f0*/  LDL R6, [R1+0x1a8] ;  /* 0x0001a80001067983 */ /* 0x008ee20000100800 */
[C---:B------:R-:W-:Y:S01]  /*a600*/  LEA R0, R11.reuse, 0x800, 0x2 ;  /* 0x000008000b007811 */ /* 0x040fe200078e10ff */
[----:B------:R-:W-:Y:S01]  /*a610*/  IMAD.U32 R7, RZ, RZ, UR6 ;  /* 0x00000006ff077e24 */ /* 0x000fe2000f8e00ff */
[----:B------:R-:W-:Y:S01]  /*a620*/  IADD3 R15, P0, R11, R4, RZ ;  /* 0x000000040b0f7210 */ /* 0x000fe20007f1e0ff */
[----:B------:R-:W-:Y:S01]  /*a630*/  ULDC.64 UR8, c[0x0][0x310] ;  /* 0x0000c40000087ab9 */ /* 0x000fe20000000a00 */
[----:B------:R-:W-:Y:S01]  /*a640*/  ISETP.NE.AND P3, PT, RZ, UR4, PT ;  /* 0x00000004ff007c0c */ /* 0x000fe2000bf65270 */
[----:B------:R-:W-:Y:S01]  /*a650*/  IMAD R0, R7, -0x4, R0 ;  /* 0xfffffffc07007824 */ /* 0x000fe200078e0200 */
[----:B------:R-:W-:Y:S02]  /*a660*/  LEA.HI.X.SX32 R4, R11, R5, 0x1, P0 ;  /* 0x000000050b047211 */ /* 0x000fe400000f0eff */
[----:B------:R-:W-:-:S04]  /*a670*/  LEA R10, P0, R15, UR8, 0x2 ;  /* 0x000000080f0a7c11 */ /* 0x000fc8000f8010ff */
[----:B------:R-:W-:Y:S02]  /*a680*/  LEA.HI.X R15, R15, UR9, R4, 0x2, P0 ;  /* 0x000000090f0f7c11 */ /* 0x000fe400080f1404 */
[----:B---3--:R-:W-:-:S07]  /*a690*/  IADD3 R0, R6, R0, RZ ;  /* 0x0000000006007210 */ /* 0x008fce0007ffe0ff */
.L_x_1102:
[----:B------:R-:W2:Y:S01]  /*a6a0*/  LDS R4, [R0+-0x800] ;  /* 0xfff8000000047984 */ /* 0x000ea20000000800 */
[----:B------:R-:W-:Y:S01]  /*a6b0*/  MOV R5, R15 ;  /* 0x0000000f00057202 */ /* 0x000fe20000000f00 */
[----:B------:R-:W-:Y:S02]  /*a6c0*/  VIADD R11, R11, 0x400 ;  /* 0x000004000b0b7836 */ /* 0x000fe40000000000 */
[----:B------:R-:W3:Y:S03]  /*a6d0*/  LDS R6, [R0+-0x400] ;  /* 0xfffc000000067984 */ /* 0x000ee60000000800 */
[----:B------:R-:W-:Y:S01]  /*a6e0*/  ISETP.GE.AND P0, PT, R11, UR39, PT ;  /* 0x000000270b007c0c */ /* 0x000fe2000bf06270 */
[----:B------:R-:W4:Y:S04]  /*a6f0*/  LDS R7, [R0] ;  /* 0x0000000000077984 */ /* 0x000f280000000800 */
[----:B------:R-:W5:Y:S01]  /*a700*/  LDS R8, [R0+0x400] ;  /* 0x0004000000087984 */ /* 0x000f620000000800 */
[----:B--2---:R-:W-:Y:S01]  /*a710*/  FMUL.FTZ R19, R4, R17 ;  /* 0x0000001104137220 */ /* 0x004fe20000410000 */
[----:B------:R-:W-:-:S02]  /*a720*/  IMAD.MOV.U32 R4, RZ, RZ, R10 ;  /* 0x000000ffff047224 */ /* 0x000fc400078e000a */
[-C--:B---3--:R-:W-:Y:S02]  /*a730*/  FMUL.FTZ R21, R6, R17.reuse ;  /* 0x0000001106157220 */ /* 0x088fe40000410000 */
[----:B------:R-:W-:Y:S01]  /*a740*/  STS [R0+-0x800], R19 ;  /* 0xfff8001300007388 */ /* 0x000fe20000000800 */
[----:B------:R-:W-:Y:S01]  /*a750*/  IADD3 R10, P2, R4, 0x1000, RZ ;  /* 0x00001000040a7810 */ /* 0x000fe20007f5e0ff */
[----:B----4-:R-:W-:Y:S02]  /*a760*/  FMUL.FTZ R7, R7, R17 ;  /* 0x0000001107077220 */ /* 0x010fe40000410000 */
[----:B------:R-:W-:Y:S01]  /*a770*/  @P3 STG.E desc[UR36][R4.64], R19 ;  /* 0x0000001304003986 */ /* 0x000fe2000c101924 */
[----:B------:R-:W-:Y:S01]  /*a780*/  IADD3.X R15, RZ, R5, RZ, P2, !PT ;  /* 0x00000005ff0f7210 */ /* 0x000fe200017fe4ff */
[----:B-----5:R-:W-:Y:S02]  /*a790*/  FMUL.FTZ R23, R8, R17 ;  /* 0x0000001108177220 */ /* 0x020fe40000410000 */
[----:B------:R-:W-:Y:S04]  /*a7a0*/  @P3 STG.E desc[UR36][R4.64+0x400], R21 ;  /* 0x0004001504003986 */ /* 0x000fe8000c101924 */
[----:B------:R-:W-:Y:S04]  /*a7b0*/  @P3 STG.E desc[UR36][R4.64+0x800], R7 ;  /* 0x0008000704003986 */ /* 0x000fe8000c101924 */
[----:B------:R-:W-:Y:S04]  /*a7c0*/  @P3 STG.E desc[UR36][R4.64+0xc00], R23 ;  /* 0x000c001704003986 */ /* 0x000fe8000c101924 */
[----:B------:R-:W-:Y:S04]  /*a7d0*/  STS [R0+-0x400], R21 ;  /* 0xfffc001500007388 */ /* 0x000fe80000000800 */
[----:B------:R-:W-:Y:S04]  /*a7e0*/  STS [R0], R7 ;  /* 0x0000000700007388 */ /* 0x000fe80000000800 */
[----:B------:R2:W-:Y:S02]  /*a7f0*/  STS [R0+0x400], R23 ;  /* 0x0004001700007388 */ /* 0x0005e40000000800 */
[----:B--2---:R-:W-:Y:S01]  /*a800*/  VIADD R0, R0, 0x1000 ;  /* 0x0000100000007836 */ /* 0x004fe20000000000 */
[----:B------:R-:W-:Y:S06]  /*a810*/  @!P0 BRA `(.L_x_1102) ;  /* 0xfffffffc00a08947 */ /* 0x000fec000383ffff */
.L_x_1098:
[----:B------:R-:W-:Y:S05]  /*a820*/  BSYNC B0 ;  /* 0x0000000000007941 */ /* 0x000fea0003800000 */
.L_x_1097:
[----:B---3--:R-:W3:Y:S01]  /*a830*/  S2R R19, SR_CTAID.X ;  /* 0x0000000000137919 */ /* 0x008ee20000002500 */
[----:B------:R-:W-:Y:S01]  /*a840*/  UIADD3 UR9, UR39, -0x1, URZ ;  /* 0xffffffff27097890 */ /* 0x000fe2000fffe03f */
[----:B-1----:R-:W1:Y:S01]  /*a850*/  LDC R33, c[0x0][0x284] ;  /* 0x0000a100ff217b82 */ /* 0x002e620000000800 */
[----:B--2---:R-:W-:Y:S01]  /*a860*/  SHF.R.S32.HI R17, RZ, 0x5, R9 ;  /* 0x00000005ff117819 */ /* 0x004fe20000011409 */
[----:B------:R-:W3:Y:S01]  /*a870*/  S2R R27, SR_CTAID.Y ;  /* 0x00000000001b7919 */ /* 0x000ee20000002600 */
[----:B------:R-:W-:Y:S01]  /*a880*/  USHF.R.S32.HI UR4, URZ, 0x1f, UR9 ;  /* 0x0000001f3f047899 */ /* 0x000fe20008011409 */
[C---:B------:R-:W-:Y:S01]  /*a890*/  ISETP.GT.OR P2, PT, R13.reuse, 0x17, P1 ;  /* 0x000000170d00780c */ /* 0x040fe20000f44670 */
[----:B------:R-:W-:Y:S01]  /*a8a0*/  ULDC UR8, c[0x0][0x288] ;  /* 0x0000a20000087ab9 */ /* 0x000fe20000000800 */
[----:B------:R-:W-:Y:S01]  /*a8b0*/  UMOV UR5, 0x400 ;  /* 0x0000040000057882 */ /* 0x000fe20000000000 */
[----:B------:R-:W-:Y:S01]  /*a8c0*/  ULEA.HI UR4, UR4, UR9, URZ, 0x3 ;  /* 0x0000000904047291 */ /* 0x000fe2000f8f183f */
[----:B------:R-:W2:Y:S01]  /*a8d0*/  S2UR UR7, SR_CgaCtaId ;  /* 0x00000000000779c3 */ /* 0x000ea20000008800 */
[C---:B0-----:R-:W-:Y:S01]  /*a8e0*/  SHF.L.U32 R14, R13.reuse, 0x2, RZ ;  /* 0x000000020d0e7819 */ /* 0x041fe200000006ff */
[----:B------:R-:W-:Y:S01]  /*a8f0*/  UIADD3 UR5, UR5, 0x240, URZ ;  /* 0x0000024005057890 */ /* 0x000fe2000fffe03f */
[----:B------:R-:W-:Y:S01]  /*a900*/  BSSY B0, `(.L_x_1103) ;  /* 0x000001d000007945 */ /* 0x000fe20003800000 */
[----:B------:R-:W-:Y:S01]  /*a910*/  ULOP3.LUT UR4, UR4, 0xfffffff8, URZ, 0xc0, !UPT ;  /* 0xfffffff804047892 */ /* 0x000fe2000f8ec03f */
[----:B------:R-:W-:Y:S01]  /*a920*/  ISETP.GT.AND P3, PT, R13, 0x17, PT ;  /* 0x000000170d00780c */ /* 0x000fe20003f64270 */
[----:B------:R-:W-:Y:S01]  /*a930*/  IMAD.MOV.U32 R11, RZ, RZ, RZ ;  /* 0x000000ffff0b7224 */ /* 0x000fe200078e00ff */
[----:B------:R-:W-:Y:S01]  /*a940*/  CS2R R6, SRZ ;  /* 0x0000000000067805 */ /* 0x000fe2000001ff00 */
[----:B------:R-:W-:Y:S01]  /*a950*/  UIADD3 UR4, UR9, -UR4, URZ ;  /* 0x8000000409047290 */ /* 0x000fe2000fffe03f */
[----:B------:R-:W-:-:S05]  /*a960*/  CS2R R4, SRZ ;  /* 0x0000000000047805 */ /* 0x000fca000001ff00 */
[----:B------:R-:W-:Y:S01]  /*a970*/  ISETP.NE.OR P2, PT, R17, UR4, P2 ;  /* 0x0000000411007c0c */ /* 0x000fe20009745670 */
[----:B-1----:R-:W-:Y:S01]  /*a980*/  IMAD R18, R3, R33, R14 ;  /* 0x0000002103127224 */ /* 0x002fe200078e020e */
[----:B------:R-:W-:-:S04]  /*a990*/  ISETP.NE.AND P0, PT, R17, UR4, PT ;  /* 0x0000000411007c0c */ /* 0x000fc8000bf05270 */
[----:B------:R-:W-:Y:S01]  /*a9a0*/  SHF.R.S32.HI R22, RZ, 0x1f, R18 ;  /* 0x0000001fff167819 */ /* 0x000fe20000011412 */
[----:B--2---:R-:W-:Y:S01]  /*a9b0*/  ULEA UR5, UR7, UR5, 0x18 ;  /* 0x0000000507057291 */ /* 0x004fe2000f8ec03f */
[----:B---3--:R-:W-:-:S04]  /*a9c0*/  IMAD R15, R27, UR8, R19 ;  /* 0x000000081b0f7c24 */ /* 0x008fc8000f8e0213 */
[----:B------:R-:W-:Y:S01]  /*a9d0*/  IMAD R3, R15, 0x60, RZ ;  /* 0x000000600f037824 */ /* 0x000fe200078e02ff */
[----:B------:R-:W-:-:S03]  /*a9e0*/  LEA R23, R13, UR5, 0x4 ;  /* 0x000000050d177c11 */ /* 0x000fc6000f8e20ff */
[----:B------:R-:W-:-:S05]  /*a9f0*/  IMAD R16, R3, R33, R14 ;  /* 0x0000002103107224 */ /* 0x000fca00078e020e */
[----:B------:R-:W-:Y:S01]  /*aa00*/  SHF.R.S32.HI R3, RZ, 0x1f, R16 ;  /* 0x0000001fff037819 */ /* 0x000fe20000011410 */
[----:B------:R-:W-:Y:S06]  /*aa10*/  @P2 BRA `(.L_x_1104) ;  /* 0x00000000002c2947 */ /* 0x000fec0003800000 */
[----:B------:R-:W-:Y:S01]  /*aa20*/  ULDC.64 UR4, c[0x0][0x240] ;  /* 0x0000900000047ab9 */ /* 0x000fe20000000a00 */
[----:B------:R-:W-:Y:S02]  /*aa30*/  CS2R R6, SRZ ;  /* 0x0000000000067805 */ /* 0x000fe4000001ff00 */
[----:B------:R-:W-:Y:S02]  /*aa40*/  ISETP.NE.U32.AND P2, PT, RZ, UR4, PT ;  /* 0x00000004ff007c0c */ /* 0x000fe4000bf45070 */
[----:B------:R-:W-:Y:S02]  /*aa50*/  CS2R R4, SRZ ;  /* 0x0000000000047805 */ /* 0x000fe4000001ff00 */
[----:B------:R-:W-:-:S13]  /*aa60*/  ISETP.NE.AND.EX P2, PT, RZ, UR5, PT, P2 ;  /* 0x00000005ff007c0c */ /* 0x000fda000bf45320 */
[----:B------:R-:W-:Y:S05]  /*aa70*/  @!P2 BRA `(.L_x_1105) ;  /* 0x000000000010a947 */ /* 0x000fea0003800000 */
[----:B------:R-:W0:Y:S01]  /*aa80*/  LDC.64 R4, c[0x0][0x240] ;  /* 0x00009000ff047b82 */ /* 0x000e220000000a00 */
[----:B------:R-:W-:-:S04]  /*aa90*/  IMAD R7, R19, 0x60, R14 ;  /* 0x0000006013077824 */ /* 0x000fc800078e020e */
[----:B0-----:R-:W-:-:S06]  /*aaa0*/  IMAD.WIDE R4, R7, 0x4, R4 ;  /* 0x0000000407047825 */ /* 0x001fcc00078e0204 */
[----:B------:R-:W5:Y:S02]  /*aab0*/  LDG.E.128 R4, desc[UR36][R4.64] ;  /* 0x0000002404047981 */ /* 0x000f64000c1e1d00 */
.L_x_1105:
[----:B-----5:R0:W-:Y:S02]  /*aac0*/  STS.128 [R23], R4 ;  /* 0x0000000417007388 */ /* 0x0201e40000000c00 */
.L_x_1104:
[----:B------:R-:W-:Y:S05]  /*aad0*/  BSYNC B0 ;  /* 0x0000000000007941 */ /* 0x000fea0003800000 */
.L_x_1103:
[----:B------:R-:W-:Y:S01]  /*aae0*/  BAR.SYNC.DEFER_BLOCKING 0x0 ;  /* 0x0000000000007b1d */ /* 0x000fe20000010000 */
[----:B------:R-:W-:Y:S01]  /*aaf0*/  HFMA2.MMA R10, -RZ, RZ, 0, 0 ;  /* 0x00000000ff0a7435 */ /* 0x000fe200000001ff */
[----:B------:R-:W-:-:S04]  /*ab00*/  CS2R R8, SRZ ;  /* 0x0000000000087805 */ /* 0x000fc8000001ff00 */
[----:B------:R-:W-:Y:S04]  /*ab10*/  BSSY B0, `(.L_x_1106) ;  /* 0x0000189000007945 */ /* 0x000fe80003800000 */
[----:B------:R-:W-:Y:S05]  /*ab20*/  @P3 BRA `(.L_x_1107) ;  /* 0x00000018001c3947 */ /* 0x000fea0003800000 */
[----:B------:R-:W2:Y:S01]  /*ab30*/  LDL R44, [R1+0x1a8] ;  /* 0x0001a800012c7983 */ /* 0x000ea20000100800 */
[----:B------:R-:W-:Y:S01]  /*ab40*/  VIADD R24, R17, UR6 ;  /* 0x0000000611187c36 */ /* 0x000fe20008000000 */
[----:B------:R-:W-:Y:S01]  /*ab50*/  VIMNMX R25, R33, UR9, PT ;  /* 0x0000000921197c48 */ /* 0x000fe2000bfe0100 */
[----:B------:R-:W-:Y:S01]  /*ab60*/  ULDC.64 UR4, c[0x0][0x250] ;  /* 0x0000940000047ab9 */ /* 0x000fe20000000a00 */
[----:B------:R-:W-:Y:S01]  /*ab70*/  BSSY B1, `(.L_x_1108) ;  /* 0x0000098000017945 */ /* 0x000fe20003800000 */
[----:B------:R-:W-:Y:S01]  /*ab80*/  IMAD R0, R24, 0x60, RZ ;  /* 0x0000006018007824 */ /* 0x000fe200078e02ff */
[----:B------:R-:W-:Y:S01]  /*ab90*/  MOV R52, UR4 ;  /* 0x0000000400347c02 */ /* 0x000fe20008000f00 */
[----:B------:R-:W-:Y:S01]  /*aba0*/  IMAD.U32 R53, RZ, RZ, UR5 ;  /* 0x00000005ff357e24 */ /* 0x000fe2000f8e00ff */
[----:B------:R-:W-:Y:S02]  /*abb0*/  CS2R R10, SRZ ;  /* 0x00000000000a7805 */ /* 0x000fe4000001ff00 */
[----:B------:R-:W-:-:S04]  /*abc0*/  IADD3 R8, P2, R16, R0, RZ ;  /* 0x0000000010087210 */ /* 0x000fc80007f5e0ff */
[----:B------:R-:W-:Y:S02]  /*abd0*/  LEA.HI.X.SX32 R9, R0, R3, 0x1, P2 ;  /* 0x0000000300097211 */ /* 0x000fe400010f0eff */
[----:B------:R-:W-:Y:S02]  /*abe0*/  ISETP.GE.AND P2, PT, R24, R25, PT ;  /* 0x000000191800720c */ /* 0x000fe40003f46270 */
[----:B------:R-:W-:-:S04]  /*abf0*/  LEA R20, P4, R8, R52, 0x2 ;  /* 0x0000003408147211 */ /* 0x000fc800078810ff */
[----:B------:R-:W-:Y:S02]  /*ac00*/  LEA.HI.X R21, R8, R53, R9, 0x2, P4 ;  /* 0x0000003508157211 */ /* 0x000fe400020f1409 */
[----:B------:R-:W-:Y:S02]  /*ac10*/  CS2R R8, SRZ ;  /* 0x0000000000087805 */ /* 0x000fe4000001ff00 */
[----:B--2---:R-:W-:-:S03]  /*ac20*/  LEA R34, R17, R44, 0x2 ;  /* 0x0000002c11227211 */ /* 0x004fc600078e10ff */
[----:B------:R-:W-:Y:S05]  /*ac30*/  @P2 BRA `(.L_x_1109) ;  /* 0x00000008002c2947 */ /* 0x000fea0003800000 */
[----:B------:R-:W2:Y:S01]  /*ac40*/  LDL R26, [R1+0x1a0] ;  /* 0x0001a000011a7983 */ /* 0x000ea20000100800 */
[----:B------:R-:W-:Y:S01]  /*ac50*/  IMAD R11, RZ, RZ, -UR39 ;  /* 0x80000027ff0b7e24 */ /* 0x000fe2000f8e02ff */
[----:B------:R-:W-:Y:S01]  /*ac60*/  LOP3.LUT R0, RZ, R33, RZ, 0x33, !PT ;  /* 0x00000021ff007212 */ /* 0x000fe200078e33ff */
[----:B------:R-:W1:Y:S01]  /*ac70*/  LDC.64 R8, c[0x0][0x2e8] ;  /* 0x0000ba00ff087b82 */ /* 0x000e620000000a00 */
[----:B------:R-:W-:Y:S01]  /*ac80*/  MOV R10, UR6 ;  /* 0x00000006000a7c02 */ /* 0x000fe20008000f00 */
[----:B------:R-:W-:Y:S01]  /*ac90*/  BSSY B2, `(.L_x_1110) ;  /* 0x0000032000027945 */ /* 0x000fe20003800000 */
[----:B------:R-:W-:Y:S02]  /*aca0*/  VIMNMX R11, R0, R11, !PT ;  /* 0x0000000b000b7248 */ /* 0x000fe40007fe0100 */
[----:B------:R-:W-:Y:S01]  /*acb0*/  IADD3 R0, -R10, -0x2, -R17 ;  /* 0xfffffffe0a007810 */ /* 0x000fe20007ffe911 */
[----:B--2---:R-:W-:-:S04]  /*acc0*/  IMAD R31, R26, UR8, R19 ;  /* 0x000000081a1f7c24 */ /* 0x004fc8000f8e0213 */
[----:B------:R-:W-:Y:S01]  /*acd0*/  IMAD.IADD R26, R0, 0x1, -R11 ;  /* 0x00000001001a7824 */ /* 0x000fe200078e0a0b */
[----:B------:R-:W-:Y:S01]  /*ace0*/  MOV R0, R24 ;  /* 0x0000001800007202 */ /* 0x000fe20000000f00 */
[----:B------:R-:W-:Y:S01]  /*acf0*/  IMAD R31, R31, 0x60, R14 ;  /* 0x000000601f1f7824 */ /* 0x000fe200078e020e */
[----:B------:R-:W-:Y:S02]  /*ad00*/  CS2R R10, SRZ ;  /* 0x00000000000a7805 */ /* 0x000fe4000001ff00 */
[----:B------:R-:W-:Y:S01]  /*ad10*/  LOP3.LUT P2, RZ, R26, 0x8, RZ, 0xc0, !PT ;  /* 0x000000081aff7812 */ /* 0x000fe2000784c0ff */
[----:B-1----:R-:W-:Y:S01]  /*ad20*/  IMAD.WIDE R30, R31, 0x4, R8 ;  /* 0x000000041f1e7825 */ /* 0x002fe200078e0208 */
[----:B------:R-:W-:-:S11]  /*ad30*/  CS2R R8, SRZ ;  /* 0x0000000000087805 */ /* 0x000fd6000001ff00 */
        /* <DEDUP_REMOVED lines=10> */
[----:B--2---:R-:W-:-:S04]  /*ade0*/  IMAD R11, R8, UR8, RZ ;  /* 0x00000008080b7c24 */ /* 0x004fc8000f8e02ff */
[----:B------:R-:W-:-:S04]  /*adf0*/  IMAD R11, R11, R33, R24 ;  /* 0x000000210b0b7224 */ /* 0x000fc800078e0218 */
[----:B------:R-:W-:-:S05]  /*ae00*/  IMAD R11, R11, 0x60, RZ ;  /* 0x000000600b0b7824 */ /* 0x000fca00078e02ff */
[----:B------:R-:W-:-:S04]  /*ae10*/  IADD3 R0, P1, R18, R11, RZ ;  /* 0x0000000b12007210 */ /* 0x000fc80007f3e0ff */
[----:B------:R-:W-:Y:S02]  /*ae20*/  LEA.HI.X.SX32 R11, R11, R22, 0x1, P1 ;  /* 0x000000160b0b7211 */ /* 0x000fe400008f0eff */
[----:B------:R-:W-:-:S04]  /*ae30*/  LEA R10, P1, R0, R52, 0x2 ;  /* 0x00000034000a7211 */ /* 0x000fc800078210ff */
[----:B------:R-:W-:Y:S02]  /*ae40*/  LEA.HI.X R11, R0, R53, R11, 0x2, P1 ;  /* 0x00000035000b7211 */ /* 0x000fe400008f140b */
[----:B------:R1:W2:Y:S04]  /*ae50*/  LDS R0, [R34] ;  /* 0x0000000022007984 */ /* 0x0002a80000000800 */
[----:B------:R1:W5:Y:S01]  /*ae60*/  LDG.E.128 R36, desc[UR36][R10.64] ;  /* 0x000000240a247981 */ /* 0x000362000c1e1d00 */
[----:B------:R-:W-:-:S06]  /*ae70*/  UISETP.NE.AND UP0, UPT, UR4, URZ, UPT ;  /* 0x0000003f0400728c */ /* 0x000fcc000bf05270 */
[----:B------:R-:W-:-:S13]  /*ae80*/  PLOP3.LUT P1, PT, PT, PT, UP0, 0x80, 0x0 ;  /* 0x000000000000781c */ /* 0x000fda0003f2f008 */
[----:B-1----:R-:W-:Y:S05]  /*ae90*/  @P1 BRA `(.L_x_1112) ;  /* 0x0000000000301947 */ /* 0x002fea0003800000 */
[----:B------:R-:W-:Y:S01]  /*aea0*/  LOP3.LUT P5, RZ, R2, 0x8, RZ, 0xc0, !PT ;  /* 0x0000000802ff7812 */ /* 0x000fe200078ac0ff */
[----:B------:R-:W1:-:S12]  /*aeb0*/  LDS.128 R8, [R23] ;  /* 0x0000000017087984 */ /* 0x000e580000000c00 */
[----:B------:R-:W3:Y:S01]  /*aec0*/  @P5 LDG.E.128 R40, desc[UR36][R30.64] ;  /* 0x000000241e285981 */ /* 0x000ee2000c1e1d00 */
[----:B-1---5:R-:W-:Y:S01]  /*aed0*/  FADD.FTZ R36, R36, R8 ;  /* 0x0000000824247221 */ /* 0x022fe20000010000 */
[----:B------:R-:W-:Y:S01]  /*aee0*/  FADD.FTZ R37, R37, R9 ;  /* 0x0000000925257221 */ /* 0x000fe20000010000 */
[----:B------:R-:W-:Y:S01]  /*aef0*/  FADD.FTZ R38, R38, R10 ;  /* 0x0000000a26267221 */ /* 0x000fe20000010000 */
[----:B------:R-:W-:Y:S01]  /*af00*/  FADD.FTZ R39, R39, R11 ;  /* 0x0000000b27277221 */ /* 0x000fe20000010000 */
[----:B---3--:R-:W-:Y:S01]  /*af10*/  @P5 FMUL.FTZ R36, R36, R40 ;  /* 0x0000002824245220 */ /* 0x008fe20000410000 */
[----:B------:R-:W-:Y:S01]  /*af20*/  @P5 FMUL.FTZ R37, R37, R41 ;  /* 0x0000002925255220 */ /* 0x000fe20000410000 */
[----:B------:R-:W-:Y:S01]  /*af30*/  @P5 FMUL.FTZ R38, R38, R42 ;  /* 0x0000002a26265220 */ /* 0x000fe20000410000 */
[----:B------:R-:W-:-:S05]  /*af40*/  @P5 FMUL.FTZ R39, R39, R43 ;  /* 0x0000002b27275220 */ /* 0x000fca0000410000 */
[----:B------:R1:W-:Y:S02]  /*af50*/  STG.E.128 desc[UR36][R20.64], R36 ;  /* 0x0000002414007986 */ /* 0x0003e4000c101d24 */
.L_x_1112:
[C---:B--2--5:R-:W-:Y:S01]  /*af60*/  FFMA.FTZ R8, R0.reuse, R36, RZ ;  /* 0x0000002400087223 */ /* 0x064fe200000100ff */
[C---:B------:R-:W-:Y:S01]  /*af70*/  FFMA.FTZ R9, R0.reuse, R37, RZ ;  /* 0x0000002500097223 */ /* 0x040fe200000100ff */
[C---:B------:R-:W-:Y:S01]  /*af80*/  FFMA.FTZ R10, R0.reuse, R38, RZ ;  /* 0x00000026000a7223 */ /* 0x040fe200000100ff */
[----:B------:R-:W-:Y:S01]  /*af90*/  FFMA.FTZ R11, R0, R39, RZ ;  /* 0x00000027000b7223 */ /* 0x000fe200000100ff */
[----:B------:R-:W-:-:S07]  /*afa0*/  VIADD R0, R24, 0x8 ;  /* 0x0000000818007836 */ /* 0x000fce0000000000 */
.L_x_1111:
[----:B------:R-:W-:Y:S05]  /*afb0*/  BSYNC B2 ;  /* 0x0000000000027941 */ /* 0x000fea0003800000 */
.L_x_1110:
[----:B------:R-:W-:-:S13]  /*afc0*/  LOP3.LUT P2, RZ, R26, 0xfffffff8, RZ, 0xc0, !PT ;  /* 0xfffffff81aff7812 */ /* 0x000fda000784c0ff */
[----:B------:R-:W-:Y:S05]  /*afd0*/  @!P2 BRA `(.L_x_1109) ;  /* 0x000000040044a947 */ /* 0x000fea0003800000 */
[----:B------:R-:W2:Y:S01]  /*afe0*/  LDC.64 R52, c[0x0][0x250] ;  /* 0x00009400ff347b82 */ /* 0x000ea20000000a00 */
[----:B------:R-:W-:Y:S01]  /*aff0*/  IMAD R35, R27, R33, RZ ;  /* 0x000000211b237224 */ /* 0x000fe200078e02ff */
[C---:B------:R-:W-:Y:S01]  /*b000*/  LEA R26, R0.reuse, 0x20, 0x2 ;  /* 0x00000020001a7811 */ /* 0x040fe200078e10ff */
[----:B------:R-:W-:Y:S01]  /*b010*/  ULDC UR4, c[0x0][0x29c] ;  /* 0x0000a70000047ab9 */ /* 0x000fe20000000800 */
[----:B------:R-:W-:Y:S01]  /*b020*/  MOV R27, UR6 ;  /* 0x00000006001b7c02 */ /* 0x000fe20008000f00 */
[----:B------:R-:W-:Y:S01]  /*b030*/  UISETP.NE.AND UP0, UPT, UR4, URZ, UPT ;  /* 0x0000003f0400728c */ /* 0x000fe2000bf05270 */
[----:B------:R-:W-:Y:S01]  /*b040*/  SHF.R.S32.HI R28, RZ, 0x1f, R0 ;  /* 0x0000001fff1c7819 */ /* 0x000fe20000011400 */
[----:B-1----:R-:W-:Y:S01]  /*b050*/  IMAD R36, R0, 0x60, RZ ;  /* 0x0000006000247824 */ /* 0x002fe200078e02ff */
[----:B------:R-:W-:Y:S01]  /*b060*/  IADD3 R29, P1, R35, R0, RZ ;  /* 0x00000000231d7210 */ /* 0x000fe20007f3e0ff */
[----:B------:R-:W-:Y:S01]  /*b070*/  ULDC.64 UR4, c[0x0][0x258] ;  /* 0x0000960000047ab9 */ /* 0x000fe20000000a00 */
[----:B------:R-:W-:-:S02]  /*b080*/  IMAD R27, R27, -0x4, R26 ;  /* 0xfffffffc1b1b7824 */ /* 0x000fc400078e021a */
[----:B------:R-:W-:Y:S01]  /*b090*/  LEA.HI.X.SX32 R32, R35, R28, 0x1, P1 ;  /* 0x0000001c23207211 */ /* 0x000fe200008f0eff */
[----:B------:R-:W-:Y:S01]  /*b0a0*/  IMAD R26, R33, UR8, RZ ;  /* 0x00000008211a7c24 */ /* 0x000fe2000f8e02ff */
[C---:B------:R-:W-:Y:S01]  /*b0b0*/  LEA R28, P2, R29.reuse, UR4, 0x2 ;  /* 0x000000041d1c7c11 */ /* 0x040fe2000f8410ff */
[----:B------:R-:W-:Y:S01]  /*b0c0*/  IMAD.IADD R37, R44, 0x1, R27 ;  /* 0x000000012c257824 */ /* 0x000fe200078e021b */
[----:B------:R-:W-:Y:S01]  /*b0d0*/  PLOP3.LUT P1, PT, PT, PT, UP0, 0x80, 0x0 ;  /* 0x000000000000781c */ /* 0x000fe20003f2f008 */
[----:B------:R-:W-:Y:S01]  /*b0e0*/  IMAD R35, R26, 0x60, RZ ;  /* 0x000000601a237824 */ /* 0x000fe200078e02ff */
[----:B------:R-:W-:-:S11]  /*b0f0*/  LEA.HI.X R29, R29, UR5, R32, 0x2, P2 ;  /* 0x000000051d1d7c11 */ /* 0x000fd600090f1420 */
.L_x_1115:
[----:B------:R-:W-:Y:S01]  /*b100*/  MOV R26, R28 ;  /* 0x0000001c001a7202 */ /* 0x000fe20000000f00 */
[----:B------:R-:W-:Y:S01]  /*b110*/  IMAD.MOV.U32 R27, RZ, RZ, R29 ;  /* 0x000000ffff1b7224 */ /* 0x000fe200078e001d */
[----:B------:R-:W-:-:S04]  /*b120*/  LOP3.LUT P5, RZ, R2, 0x8, RZ, 0xc0, !PT ;  /* 0x0000000802ff7812 */ /* 0x000fc800078ac0ff */
[----:B------:R-:W3:Y:S01]  /*b130*/  LDG.E R28, desc[UR36][R26.64] ;  /* 0x000000241a1c7981 */ /* 0x000ee2000c1e1900 */
[----:B-1----:R-:W-:-:S04]  /*b140*/  IADD3 R33, P4, R16, R36, RZ ;  /* 0x0000002410217210 */ /* 0x002fc80007f9e0ff */
[----:B------:R-:W-:Y:S02]  /*b150*/  LEA.HI.X.SX32 R38, R36, R3, 0x1, P4 ;  /* 0x0000000324267211 */ /* 0x000fe400020f0eff */
[----:B--2---:R-:W-:-:S04]  /*b160*/  LEA R32, P4, R33, R52, 0x2 ;  /* 0x0000003421207211 */ /* 0x004fc800078810ff */
[----:B------:R-:W-:Y:S01]  /*b170*/  LEA.HI.X R33, R33, R53, R38, 0x2, P4 ;  /* 0x0000003521217211 */ /* 0x000fe200020f1426 */
[----:B---3--:R-:W-:-:S05]  /*b180*/  IMAD R29, R35, R28, R36 ;  /* 0x0000001c231d7224 */ /* 0x008fca00078e0224 */
[----:B------:R-:W-:-:S04]  /*b190*/  IADD3 R39, P2, R18, R29, RZ ;  /* 0x0000001d12277210 */ /* 0x000fc80007f5e0ff */
[----:B------:R-:W-:Y:S02]  /*b1a0*/  LEA.HI.X.SX32 R40, R29, R22, 0x1, P2 ;  /* 0x000000161d287211 */ /* 0x000fe400010f0eff */
[----:B------:R-:W-:-:S04]  /*b1b0*/  LEA R28, P2, R39, R52, 0x2 ;  /* 0x00000034271c7211 */ /* 0x000fc800078410ff */
[----:B------:R-:W-:-:S05]  /*b1c0*/  LEA.HI.X R29, R39, R53, R40, 0x2, P2 ;  /* 0x00000035271d7211 */ /* 0x000fca00010f1428 */
[----:B------:R1:W5:Y:S01]  /*b1d0*/  LDG.E.128 R40, desc[UR36][R28.64] ;  /* 0x000000241c287981 */ /* 0x000362000c1e1d00 */
[----:B------:R-:W-:Y:S05]  /*b1e0*/  @P1 BRA `(.L_x_1113) ;  /* 0x00000000002c1947 */ /* 0x000fea0003800000 */
[----:B------:R-:W2:Y:S04]  /*b1f0*/  @P5 LDG.E.128 R48, desc[UR36][R30.64] ;  /* 0x000000241e305981 */ /* 0x000ea8000c1e1d00 */
[----:B------:R-:W3:Y:S02]  /*b200*/  LDS.128 R44, [R23] ;  /* 0x00000000172c7984 */ /* 0x000ee40000000c00 */
[----:B---3-5:R-:W-:Y:S01]  /*b210*/  FADD.FTZ R40, R40, R44 ;  /* 0x0000002c28287221 */ /* 0x028fe20000010000 */
[----:B------:R-:W-:Y:S01]  /*b220*/  FADD.FTZ R41, R41, R45 ;  /* 0x0000002d29297221 */ /* 0x000fe20000010000 */
[----:B------:R-:W-:Y:S01]  /*b230*/  FADD.FTZ R42, R42, R46 ;  /* 0x0000002e2a2a7221 */ /* 0x000fe20000010000 */
[----:B------:R-:W-:Y:S01]  /*b240*/  FADD.FTZ R43, R43, R47 ;  /* 0x0000002f2b2b7221 */ /* 0x000fe20000010000 */
[----:B--2---:R-:W-:Y:S01]  /*b250*/  @P5 FMUL.FTZ R40, R40, R48 ;  /* 0x0000003028285220 */ /* 0x004fe20000410000 */
[----:B------:R-:W-:Y:S01]  /*b260*/  @P5 FMUL.FTZ R41, R41, R49 ;  /* 0x0000003129295220 */ /* 0x000fe20000410000 */
[----:B------:R-:W-:Y:S01]  /*b270*/  @P5 FMUL.FTZ R42, R42, R50 ;  /* 0x000000322a2a5220 */ /* 0x000fe20000410000 */
[----:B------:R-:W-:-:S05]  /*b280*/  @P5 FMUL.FTZ R43, R43, R51 ;  /* 0x000000332b2b5220 */ /* 0x000fca0000410000 */
[----:B------:R2:W-:Y:S02]  /*b290*/  STG.E.128 desc[UR36][R32.64], R40 ;  /* 0x0000002820007986 */ /* 0x0005e4000c101d24 */
.L_x_1113:
[----:B-1----:R-:W3:Y:S04]  /*b2a0*/  LDG.E R28, desc[UR36][R26.64+0x20] ;  /* 0x000020241a1c7981 */ /* 0x002ee8000c1e1900 */
[----:B------:R-:W1:Y:S01]  /*b2b0*/  LDS R39, [R37+-0x20] ;  /* 0xffffe00025277984 */ /* 0x000e620000000800 */
[----:B---3--:R-:W-:-:S05]  /*b2c0*/  IMAD R28, R35, R28, R36 ;  /* 0x0000001c231c7224 */ /* 0x008fca00078e0224 */
[----:B------:R-:W-:-:S04]  /*b2d0*/  IADD3 R29, R28, 0x300, RZ ;  /* 0x000003001c1d7810 */ /* 0x000fc80007ffe0ff */
[----:B------:R-:W-:-:S04]  /*b2e0*/  IADD3 R38, P2, R18, R29, RZ ;  /* 0x0000001d12267210 */ /* 0x000fc80007f5e0ff */
[----:B------:R-:W-:Y:S02]  /*b2f0*/  LEA.HI.X.SX32 R29, R29, R22, 0x1, P2 ;  /* 0x000000161d1d7211 */ /* 0x000fe400010f0eff */
[----:B------:R-:W-:-:S04]  /*b300*/  LEA R28, P2, R38, R52, 0x2 ;  /* 0x00000034261c7211 */ /* 0x000fc800078410ff */
[----:B------:R-:W-:-:S05]  /*b310*/  LEA.HI.X R29, R38, R53, R29, 0x2, P2 ;  /* 0x00000035261d7211 */ /* 0x000fca00010f141d */
[----:B------:R3:W5:Y:S02]  /*b320*/  LDG.E.128 R44, desc[UR36][R28.64] ;  /* 0x000000241c2c7981 */ /* 0x000764000c1e1d00 */
[C---:B-1---5:R-:W-:Y:S01]  /*b330*/  FFMA.FTZ R38, R39.reuse, R41, R9 ;  /* 0x0000002927267223 */ /* 0x062fe20000010009 */
[C---:B--2---:R-:W-:Y:S01]  /*b340*/  FFMA.FTZ R41, R39.reuse, R42, R10 ;  /* 0x0000002a27297223 */ /* 0x044fe2000001000a */
[C---:B------:R-:W-:Y:S01]  /*b350*/  FFMA.FTZ R40, R39.reuse, R40, R8 ;  /* 0x0000002827287223 */ /* 0x040fe20000010008 */
[----:B------:R-:W-:Y:S01]  /*b360*/  FFMA.FTZ R42, R39, R43, R11 ;  /* 0x0000002b272a7223 */ /* 0x000fe2000001000b */
[----:B------:R-:W-:Y:S06]  /*b370*/  @P1 BRA `(.L_x_1114) ;  /* 0x00000000002c1947 */ /* 0x000fec0003800000 */
[----:B------:R-:W2:Y:S04]  /*b380*/  @P5 LDG.E.128 R8, desc[UR36][R30.64] ;  /* 0x000000241e085981 */ /* 0x000ea8000c1e1d00 */
[----:B------:R-:W1:Y:S02]  /*b390*/  LDS.128 R48, [R23] ;  /* 0x0000000017307984 */ /* 0x000e640000000c00 */
[----:B-1----:R-:W-:Y:S01]  /*b3a0*/  FADD.FTZ R44, R48, R44 ;  /* 0x0000002c302c7221 */ /* 0x002fe20000010000 */
        /* <DEDUP_REMOVED lines=8> */
.L_x_1114:
[----:B------:R2:W4:Y:S01]  /*b430*/  LDS R11, [R37] ;  /* 0x00000000250b7984 */ /* 0x0005220000000800 */
[----:B---3--:R-:W-:Y:S01]  /*b440*/  IADD3 R28, P2, R26, 0x40, RZ ;  /* 0x000000401a1c7810 */ /* 0x008fe20007f5e0ff */
[----:B------:R-:W-:Y:S02]  /*b450*/  VIADD R0, R0, 0x10 ;  /* 0x0000001000007836 */ /* 0x000fe40000000000 */
[----:B------:R-:W-:Y:S01]  /*b460*/  VIADD R36, R36, 0x600 ;  /* 0x0000060024247836 */ /* 0x000fe20000000000 */
[----:B------:R-:W-:Y:S02]  /*b470*/  IADD3.X R29, RZ, R27, RZ, P2, !PT ;  /* 0x0000001bff1d7210 */ /* 0x000fe400017fe4ff */
[----:B------:R-:W-:Y:S02]  /*b480*/  ISETP.GE.AND P2, PT, R0, R25, PT ;  /* 0x000000190000720c */ /* 0x000fe40003f46270 */
[----:B--2---:R-:W-:Y:S01]  /*b490*/  IADD3 R37, R37, 0x40, RZ ;  /* 0x0000004025257810 */ /* 0x004fe20007ffe0ff */
[C---:B----4-:R-:W-:Y:S01]  /*b4a0*/  FFMA.FTZ R8, R11.reuse, R44, R40 ;  /* 0x0000002c0b087223 */ /* 0x050fe20000010028 */
[C---:B------:R-:W-:Y:S01]  /*b4b0*/  FFMA.FTZ R9, R11.reuse, R45, R38 ;  /* 0x0000002d0b097223 */ /* 0x040fe20000010026 */
[C---:B------:R-:W-:Y:S01]  /*b4c0*/  FFMA.FTZ R10, R11.reuse, R46, R41 ;  /* 0x0000002e0b0a7223 */ /* 0x040fe20000010029 */
[----:B------:R-:W-:-:S07]  /*b4d0*/  FFMA.FTZ R11, R11, R47, R42 ;  /* 0x0000002f0b0b7223 */ /* 0x000fce000001002a */
[----:B------:R-:W-:Y:S05]  /*b4e0*/  @!P2 BRA `(.L_x_1115) ;  /* 0xfffffffc0004a947 */ /* 0x000fea000383ffff */
.L_x_1109:
[----:B------:R-:W-:Y:S05]  /*b4f0*/  BSYNC B1 ;  /* 0x0000000000017941 */ /* 0x000fea0003800000 */
.L_x_1108:
[----:B------:R-:W-:-:S13]  /*b500*/  ISETP.GE.AND P2, PT, R24, UR9, PT ;  /* 0x0000000918007c0c */ /* 0x000fda000bf46270 */
[----:B------:R-:W-:Y:S05]  /*b510*/  @P2 BRA `(.L_x_1107) ;  /* 0x0000000c00a02947 */ /* 0x000fea0003800000 */
[----:B-1----:R-:W2:Y:S01]  /*b520*/  LDL R32, [R1+0x1a0] ;  /* 0x0001a00001207983 */ /* 0x002ea20000100800 */
[----:B------:R-:W2:Y:S01]  /*b530*/  LDC R31, c[0x0][0x288] ;  /* 0x0000a200ff1f7b82 */ /* 0x000ea20000000800 */
[----:B------:R-:W-:Y:S01]  /*b540*/  IMAD.U32 R0, RZ, RZ, UR39 ;  /* 0x00000027ff007e24 */ /* 0x000fe2000f8e00ff */
[----:B------:R-:W-:Y:S04]  /*b550*/  BSSY B1, `(.L_x_1116) ;  /* 0x000004b000017945 */ /* 0x000fe80003800000 */
[----:B------:R-:W-:Y:S02]  /*b560*/  IADD3 R0, -R17, -0x2, R0 ;  /* 0xfffffffe11007810 */ /* 0x000fe40007ffe100 */
[----:B------:R-:W1:Y:S02]  /*b570*/  LDC.64 R26, c[0x0][0x2e8] ;  /* 0x0000ba00ff1a7b82 */ /* 0x000e640000000a00 */
[----:B------:R-:W-:-:S04]  /*b580*/  IADD3 R0, R0, -UR6, RZ ;  /* 0x8000000600007c10 */ /* 0x000fc8000fffe0ff */
        /* <DEDUP_REMOVED lines=12> */
[----:B------:R-:W1:Y:S01]  /*b650*/  S2R R36, SR_CTAID.Y ;  /* 0x0000000000247919 */ /* 0x000e620000002600 */
[----:B------:R-:W2:Y:S01]  /*b660*/  I2F.RP R32, R30 ;  /* 0x0000001e00207306 */ /* 0x000ea20000209400 */
[----:B------:R-:W-:Y:S01]  /*b670*/  ISETP.GE.AND P2, PT, R24, RZ, PT ;  /* 0x000000ff1800720c */ /* 0x000fe20003f46270 */
[----:B------:R-:W-:Y:S01]  /*b680*/  ULDC.64 UR4, c[0x0][0x258] ;  /* 0x0000960000047ab9 */ /* 0x000fe20000000a00 */
[----:B------:R-:W-:-:S05]  /*b690*/  ISETP.NE.AND P4, PT, R33, RZ, PT ;  /* 0x000000ff2100720c */ /* 0x000fca0003f85270 */
[----:B--2---:R-:W2:Y:S02]  /*b6a0*/  MUFU.RCP R32, R32 ;  /* 0x0000002000207308 */ /* 0x004ea40000001000 */
[----:B--2---:R-:W-:-:S06]  /*b6b0*/  VIADD R29, R32, 0xffffffe ;  /* 0x0ffffffe201d7836 */ /* 0x004fcc0000000000 */
[----:B------:R-:W2:Y:S02]  /*b6c0*/  F2I.FTZ.U32.TRUNC.NTZ R29, R29 ;  /* 0x0000001d001d7305 */ /* 0x000ea4000021f000 */
[----:B--2---:R-:W-:-:S05]  /*b6d0*/  IADD3 R25, RZ, -R29, RZ ;  /* 0x8000001dff197210 */ /* 0x004fca0007ffe0ff */
        /* <DEDUP_REMOVED lines=10> */
[----:B-1----:R-:W-:-:S03]  /*b780*/  IMAD R30, R36, R33, RZ ;  /* 0x00000021241e7224 */ /* 0x002fc600078e02ff */
        /* <DEDUP_REMOVED lines=14> */
[C---:B------:R-:W-:Y:S01]  /*b870*/  LEA R30, P1, R31.reuse, R52, 0x2 ;  /* 0x000000341f1e7211 */ /* 0x040fe200078210ff */
[----:B------:R1:W2:Y:S03]  /*b880*/  LDS R25, [R34] ;  /* 0x0000000022197984 */ /* 0x0002a60000000800 */
[----:B------:R-:W-:-:S05]  /*b890*/  LEA.HI.X R31, R31, R53, R32, 0x2, P1 ;  /* 0x000000351f1f7211 */ /* 0x000fca00008f1420 */
        /* <DEDUP_REMOVED lines=16> */
.L_x_1120:
[C---:B--2--5:R-:W-:Y:S01]  /*b9a0*/  FFMA.FTZ R8, R25.reuse, R36, R8 ;  /* 0x0000002419087223 */ /* 0x064fe20000010008 */
[C---:B------:R-:W-:Y:S01]  /*b9b0*/  FFMA.FTZ R9, R25.reuse, R37, R9 ;  /* 0x0000002519097223 */ /* 0x040fe20000010009 */
[C---:B------:R-:W-:Y:S01]  /*b9c0*/  FFMA.FTZ R10, R25.reuse, R38, R10 ;  /* 0x00000026190a7223 */ /* 0x040fe2000001000a */
[----:B------:R-:W-:-:S07]  /*b9d0*/  FFMA.FTZ R11, R25, R39, R11 ;  /* 0x00000027190b7223 */ /* 0x000fce000001000b */
.L_x_1119:
[----:B------:R-:W-:Y:S05]  /*b9e0*/  BSYNC B2 ;  /* 0x0000000000027941 */ /* 0x000fea0003800000 */
.L_x_1118:
[----:B------:R-:W-:-:S07]  /*b9f0*/  VIADD R24, R24, 0x8 ;  /* 0x0000000818187836 */ /* 0x000fce0000000000 */
.L_x_1117:
[----:B------:R-:W-:Y:S05]  /*ba00*/  BSYNC B1 ;  /* 0x0000000000017941 */ /* 0x000fea0003800000 */
.L_x_1116:
[----:B------:R-:W-:-:S13]  /*ba10*/  LOP3.LUT P2, RZ, R0, 0xfffffff8, RZ, 0xc0, !PT ;  /* 0xfffffff800ff7812 */ /* 0x000fda000784c0ff */
[----:B------:R-:W-:Y:S05]  /*ba20*/  @!P2 BRA `(.L_x_1107) ;  /* 0x00000008005ca947 */ /* 0x000fea0003800000 */
[----:B-1----:R-:W2:Y:S01]  /*ba30*/  LDL R20, [R1+0x1a8] ;  /* 0x0001a80001147983 */ /* 0x002ea20000100800 */
[----:B------:R-:W-:Y:S01]  /*ba40*/  USHF.L.U32 UR4, UR6, 0x2, URZ ;  /* 0x0000000206047899 */ /* 0x000fe2000800063f */
[----:B------:R-:W-:Y:S01]  /*ba50*/  HFMA2.MMA R25, -RZ, RZ, 0, 5.7220458984375e-06 ;  /* 0x00000060ff197435 */ /* 0x000fe200000001ff */
[----:B------:R-:W-:-:S04]  /*ba60*/  IMAD.MOV.U32 R32, RZ, RZ, RZ ;  /* 0x000000ffff207224 */ /* 0x000fc800078e00ff */
[----:B------:R-:W-:-:S05]  /*ba70*/  LEA R0, R24, -UR4, 0x2 ;  /* 0x8000000418007c11 */ /* 0x000fca000f8e10ff */
[----:B------:R-:W-:Y:S01]  /*ba80*/  IMAD R25, R24, R25, 0x300 ;  /* 0x0000030018197424 */ /* 0x000fe200078e0219 */
[----:B--2---:R-:W-:-:S07]  /*ba90*/  IADD3 R35, R20, R0, RZ ;  /* 0x0000000014237210 */ /* 0x004fce0007ffe0ff */
.L_x_1127:
[----:B-1----:R-:W1:Y:S01]  /*baa0*/  LDC R51, c[0x0][0x284] ;  /* 0x0000a100ff337b82 */ /* 0x002e620000000800 */
        /* <DEDUP_REMOVED lines=11> */
[----:B------:R-:W-:Y:S01]  /*bb60*/  IMAD.MOV.U32 R20, RZ, RZ, RZ ;  /* 0x000000ffff147224 */ /* 0x000fe200078e00ff */
[----:B------:R-:W1:Y:S01]  /*bb70*/  S2R R36, SR_CTAID.Y ;  /* 0x0000000000247919 */ /* 0x000e620000002600 */
[----:B------:R-:W-:Y:S01]  /*bb80*/  ISETP.GE.AND P2, PT, R24, RZ, PT ;  /* 0x000000ff1800720c */ /* 0x000fe20003f46270 */
[----:B------:R-:W2:Y:S01]  /*bb90*/  I2F.RP R28, R29 ;  /* 0x0000001d001c7306 */ /* 0x000ea20000209400 */
[----:B------:R-:W-:Y:S01]  /*bba0*/  ISETP.NE.AND P4, PT, R51, RZ, PT ;  /* 0x000000ff3300720c */ /* 0x000fe20003f85270 */
[----:B------:R-:W-:-:S06]  /*bbb0*/  ULDC.64 UR4, c[0x0][0x258] ;  /* 0x0000960000047ab9 */ /* 0x000fcc0000000a00 */
[----:B--2---:R-:W2:Y:S02]  /*bbc0*/  MUFU.RCP R28, R28 ;  /* 0x0000001c001c7308 */ /* 0x004ea40000001000 */
[----:B--2---:R-:W-:-:S06]  /*bbd0*/  VIADD R33, R28, 0xffffffe ;  /* 0x0ffffffe1c217836 */ /* 0x004fcc0000000000 */
[----:B------:R2:W3:Y:S02]  /*bbe0*/  F2I.FTZ.U32.TRUNC.NTZ R21, R33 ;  /* 0x0000002100157305 */ /* 0x0004e4000021f000 */
[----:B--2---:R2:W4:Y:S01]  /*bbf0*/  LDS R33, [R34] ;  /* 0x0000000022217984 */ /* 0x0045220000000800 */
[----:B---3--:R-:W-:-:S05]  /*bc00*/  IADD3 R0, RZ, -R21, RZ ;  /* 0x80000015ff007210 */ /* 0x008fca0007ffe0ff */
[----:B------:R-:W-:Y:S01]  /*bc10*/  IMAD R37, R0, R29, RZ ;  /* 0x0000001d00257224 */ /* 0x000fe200078e02ff */
[----:B------:R-:W-:-:S03]  /*bc20*/  IABS R0, R24 ;  /* 0x0000001800007213 */ /* 0x000fc60000000000 */
        /* <DEDUP_REMOVED lines=26> */
[----:B------:R-:W-:-:S05]  /*bdd0*/  LEA.HI.X R29, R0, R49, R29, 0x2, P1 ;  /* 0x00000031001d7211 */ /* 0x000fca00008f141d */
[----:B------:R2:W5:Y:S01]  /*bde0*/  LDG.E.128 R36, desc[UR36][R28.64] ;  /* 0x000000241c247981 */ /* 0x000562000c1e1d00 */
[----:B------:R-:W-:-:S06]  /*bdf0*/  UISETP.NE.AND UP0, UPT, UR4, URZ, UPT ;  /* 0x0000003f0400728c */ /* 0x000fcc000bf05270 */
[----:B------:R-:W-:-:S13]  /*be00*/  PLOP3.LUT P1, PT, PT, PT, UP0, 0x80, 0x0 ;  /* 0x000000000000781c */ /* 0x000fda0003f2f008 */
[----:B--2-4-:R-:W-:Y:S05]  /*be10*/  @P1 BRA `(.L_x_1123) ;  /* 0x0000000000301947 */ /* 0x014fea0003800000 */
[----:B------:R-:W-:Y:S01]  /*be20*/  LOP3.LUT P5, RZ, R2, 0x8, RZ, 0xc0, !PT ;  /* 0x0000000802ff7812 */ /* 0x000fe200078ac0ff */
[----:B------:R-:W1:-:S12]  /*be30*/  LDS.128 R40, [R23] ;  /* 0x0000000017287984 */ /* 0x000e580000000c00 */
[----:B------:R-:W2:Y:S01]  /*be40*/  @P5 LDG.E.128 R44, desc[UR36][R26.64] ;  /* 0x000000241a2c5981 */ /* 0x000ea2000c1e1d00 */
[----:B-1---5:R-:W-:Y:S01]  /*be50*/  FADD.FTZ R36, R36, R40 ;  /* 0x0000002824247221 */ /* 0x022fe20000010000 */
        /* <DEDUP_REMOVED lines=8> */
.L_x_1123:
[C---:B-----5:R-:W-:Y:S01]  /*bee0*/  FFMA.FTZ R8, R33.reuse, R36, R8 ;  /* 0x0000002421087223 */ /* 0x060fe20000010008 */
[C---:B------:R-:W-:Y:S01]  /*bef0*/  FFMA.FTZ R9, R33.reuse, R37, R9 ;  /* 0x0000002521097223 */ /* 0x040fe20000010009 */
[C---:B------:R-:W-:Y:S01]  /*bf00*/  FFMA.FTZ R10, R33.reuse, R38, R10 ;  /* 0x00000026210a7223 */ /* 0x040fe2000001000a */
[----:B------:R-:W-:-:S07]  /*bf10*/  FFMA.FTZ R11, R33, R39, R11 ;  /* 0x00000027210b7223 */ /* 0x000fce000001000b */
.L_x_1122:
[----:B------:R-:W-:Y:S05]  /*bf20*/  BSYNC B1 ;  /* 0x0000000000017941 */ /* 0x000fea0003800000 */
.L_x_1121:
[----:B------:R-:W-:Y:S01]  /*bf30*/  VIADD R28, R24, 0x8 ;  /* 0x00000008181c7836 */ /* 0x000fe20000000000 */
[----:B------:R-:W-:Y:S04]  /*bf40*/  BSSY B1, `(.L_x_1124) ;  /* 0x0000040000017945 */ /* 0x000fe80003800000 */
[----:B------:R-:W-:-:S13]  /*bf50*/  ISETP.GE.AND P2, PT, R28, R51, PT ;  /* 0x000000331c00720c */ /* 0x000fda0003f46270 */
[----:B------:R-:W-:Y:S05]  /*bf60*/  @!P2 BRA `(.L_x_1125) ;  /* 0x0000000000f4a947 */ /* 0x000fea0003800000 */
[----:B------:R-:W-:Y:S01]  /*bf70*/  IABS R29, R51 ;  /* 0x00000033001d7213 */ /* 0x000fe20000000000 */
[----:B------:R-:W-:Y:S01]  /*bf80*/  HFMA2.MMA R20, -RZ, RZ, 0, 0 ;  /* 0x00000000ff147435 */ /* 0x000fe200000001ff */
[----:B-1----:R-:W1:Y:S01]  /*bf90*/  S2R R38, SR_CTAID.Y ;  /* 0x0000000000267919 */ /* 0x002e620000002600 */
[----:B------:R-:W-:Y:S01]  /*bfa0*/  ISETP.GE.AND P2, PT, R28, RZ, PT ;  /* 0x000000ff1c00720c */ /* 0x000fe20003f46270 */
[----:B------:R-:W2:Y:S01]  /*bfb0*/  I2F.RP R33, R29 ;  /* 0x0000001d00217306 */ /* 0x000ea20000209400 */
[----:B------:R-:W-:Y:S01]  /*bfc0*/  ISETP.NE.AND P4, PT, R51, RZ, PT ;  /* 0x000000ff3300720c */ /* 0x000fe20003f85270 */
[----:B------:R-:W-:-:S06]  /*bfd0*/  ULDC.64 UR4, c[0x0][0x258] ;  /* 0x0000960000047ab9 */ /* 0x000fcc0000000a00 */
[----:B--2---:R-:W2:Y:S02]  /*bfe0*/  MUFU.RCP R33, R33 ;  /* 0x0000002100217308 */ /* 0x004ea40000001000 */
[----:B--2---:R-:W-:Y:S02]  /*bff0*/  IADD3 R36, R33, 0xffffffe, RZ ;  /* 0x0ffffffe21247810 */ /* 0x004fe40007ffe0ff */
[----:B------:R2:W3:Y:S04]  /*c000*/  LDS R33, [R34+0x20] ;  /* 0x0000200022217984 */ /* 0x0004e80000000800 */
[----:B------:R-:W4:Y:S02]  /*c010*/  F2I.FTZ.U32.TRUNC.NTZ R21, R36 ;  /* 0x0000002400157305 */ /* 0x000f24000021f000 */
[----:B----4-:R-:W-:-:S04]  /*c020*/  IMAD.MOV R0, RZ, RZ, -R21 ;  /* 0x000000ffff007224 */ /* 0x010fc800078e0a15 */
[----:B------:R-:W-:Y:S01]  /*c030*/  IMAD R37, R0, R29, RZ ;  /* 0x0000001d00257224 */ /* 0x000fe200078e02ff */
[----:B------:R-:W-:-:S03]  /*c040*/  IABS R0, R28 ;  /* 0x0000001c00007213 */ /* 0x000fc60000000000 */
        /* <DEDUP_REMOVED lines=9> */
[----:B-1----:R-:W-:-:S04]  /*c0e0*/  IMAD R29, R38, R51, RZ ;  /* 0x00000033261d7224 */ /* 0x002fc800078e02ff */
        /* <DEDUP_REMOVED lines=8> */
[----:B------:R-:W4:Y:S02]  /*c170*/  LDG.E R20, desc[UR36][R20.64] ;  /* 0x0000002414147981 */ /* 0x000f24000c1e1900 */
[----:B----4-:R-:W-:Y:S01]  /*c180*/  IMAD R29, R20, UR4, RZ ;  /* 0x00000004141d7c24 */ /* 0x010fe2000f8e02ff */
        /* <DEDUP_REMOVED lines=10> */
[----:B--23--:R-:W-:Y:S05]  /*c230*/  @P1 BRA `(.L_x_1126) ;  /* 0x0000000000301947 */ /* 0x00cfea0003800000 */
        /* <DEDUP_REMOVED lines=12> */
.L_x_1126:
[C---:B-----5:R-:W-:Y:S01]  /*c300*/  FFMA.FTZ R8, R33.reuse, R36, R8 ;  /* 0x0000002421087223 */ /* 0x060fe20000010008 */
[C---:B------:R-:W-:Y:S01]  /*c310*/  FFMA.FTZ R9, R33.reuse, R37, R9 ;  /* 0x0000002521097223 */ /* 0x040fe20000010009 */
[C---:B------:R-:W-:Y:S01]  /*c320*/  FFMA.FTZ R10, R33.reuse, R38, R10 ;  /* 0x00000026210a7223 */ /* 0x040fe2000001000a */
[----:B------:R-:W-:-:S07]  /*c330*/  FFMA.FTZ R11, R33, R39, R11 ;  /* 0x00000027210b7223 */ /* 0x000fce000001000b */
.L_x_1125:
[----:B------:R-:W-:Y:S05]  /*c340*/  BSYNC B1 ;  /* 0x0000000000017941 */ /* 0x000fea0003800000 */
.L_x_1124:
[----:B------:R-:W-:Y:S01]  /*c350*/  IADD3 R24, R24, 0x10, RZ ;  /* 0x0000001018187810 */ /* 0x000fe20007ffe0ff */
[----:B------:R-:W-:Y:S01]  /*c360*/  VIADD R32, R32, 0x40 ;  /* 0x0000004020207836 */ /* 0x000fe20000000000 */
[----:B------:R-:W-:Y:S02]  /*c370*/  IADD3 R25, R25, 0x600, RZ ;  /* 0x0000060019197810 */ /* 0x000fe40007ffe0ff */
[----:B------:R-:W-:-:S13]  /*c380*/  ISETP.GE.AND P2, PT, R24, UR9, PT ;  /* 0x0000000918007c0c */ /* 0x000fda000bf46270 */
[----:B------:R-:W-:Y:S05]  /*c390*/  @!P2 BRA `(.L_x_1127) ;  /* 0xfffffff400c0a947 */ /* 0x000fea000383ffff */
.L_x_1107:
[----:B------:R-:W-:Y:S05]  /*c3a0*/  BSYNC B0 ;  /* 0x0000000000007941 */ /* 0x000fea0003800000 */
.L_x_1106:
[----:B------:R-:W-:Y:S01]  /*c3b0*/  ISETP.GT.OR P0, PT, R13, 0x17, P0 ;  /* 0x000000170d00780c */ /* 0x000fe20000704670 */
[----:B------:R-:W-:-:S12]  /*c3c0*/  BSSY B0, `(.L_x_1128) ;  /* 0x0000033000007945 */ /* 0x000fd80003800000 */
[----:B------:R-:W-:Y:S05]  /*c3d0*/  @P0 BRA `(.L_x_1129) ;  /* 0x0000000000c40947 */ /* 0x000fea0003800000 */
[----:B------:R-:W1:Y:S01]  /*c3e0*/  LDC.64 R28, c[0x0][0x250] ;  /* 0x00009400ff1c7b82 */ /* 0x000e620000000a00 */
[----:B------:R-:W-:Y:S02]  /*c3f0*/  UMOV UR4, 0x60 ;  /* 0x0000006000047882 */ /* 0x000fe40000000000 */
[----:B------:R-:W-:-:S06]  /*c400*/  UIMAD UR4, UR39, UR4, -0x60 ;  /* 0xffffffa0270474a4 */ /* 0x000fcc000f8e0204 */
[----:B------:R-:W-:Y:S01]  /*c410*/  IMAD.U32 R18, RZ, RZ, UR4 ;  /* 0x00000004ff127e24 */ /* 0x000fe2000f8e00ff */
[----:B------:R-:W-:-:S04]  /*c420*/  IADD3 R0, P0, R16, UR4, RZ ;  /* 0x0000000410007c10 */ /* 0x000fc8000ff1e0ff */
[----:B------:R-:W-:Y:S02]  /*c430*/  LEA.HI.X.SX32 R13, R18, R3, 0x1, P0 ;  /* 0x00000003120d7211 */ /* 0x000fe400000f0eff */
[----:B-1----:R-:W-:-:S04]  /*c440*/  LEA R20, P0, R0, R28, 0x2 ;  /* 0x0000001c00147211 */ /* 0x002fc800078010ff */
[----:B------:R-:W-:-:S05]  /*c450*/  LEA.HI.X R21, R0, R29, R13, 0x2, P0 ;  /* 0x0000001d00157211 */ /* 0x000fca00000f140d */
[----:B------:R1:W5:Y:S01]  /*c460*/  LDG.E.128 R24, desc[UR36][R20.64] ;  /* 0x0000002414187981 */ /* 0x000362000c1e1d00 */
[----:B------:R-:W-:Y:S04]  /*c470*/  BSSY B1, `(.L_x_1130) ;  /* 0x0000019000017945 */ /* 0x000fe80003800000 */
[----:B------:R-:W-:Y:S05]  /*c480*/  @P1 BRA `(.L_x_1131) ;  /* 0x00000000005c1947 */ /* 0x000fea0003800000 */
[----:B------:R-:W2:Y:S01]  /*c490*/  LDL.LU R30, [R1+0x1a0] ;  /* 0x0001a000011e7983 */ /* 0x000ea20000300800 */
[----:B------:R-:W-:-:S13]  /*c4a0*/  LOP3.LUT P2, RZ, R2, 0x8, RZ, 0xc0, !PT ;  /* 0x0000000802ff7812 */ /* 0x000fda000784c0ff */
[----:B------:R-:W2:Y:S08]  /*c4b0*/  @P2 LDC R0, c[0x0][0x288] ;  /* 0x0000a200ff002b82 */ /* 0x000eb00000000800 */
[----:B-1----:R-:W1:Y:S01]  /*c4c0*/  @P2 LDC.64 R20, c[0x0][0x2e8] ;  /* 0x0000ba00ff142b82 */ /* 0x002e620000000a00 */
[----:B--2---:R-:W-:-:S04]  /*c4d0*/  @P2 IMAD R19, R30, R0, R19 ;  /* 0x000000001e132224 */ /* 0x004fc800078e0213 */
[----:B------:R-:W-:-:S04]  /*c4e0*/  @P2 IMAD R19, R19, 0x60, R14 ;  /* 0x0000006013132824 */ /* 0x000fc800078e020e */
[----:B-1----:R-:W-:-:S06]  /*c4f0*/  @P2 IMAD.WIDE R20, R19, 0x4, R20 ;  /* 0x0000000413142825 */ /* 0x002fcc00078e0214 */
[----:B0-----:R-:W2:Y:S01]  /*c500*/  @P2 LDG.E.128 R20, desc[UR36][R20.64] ;  /* 0x0000002414142981 */ /* 0x001ea2000c1e1d00 */
[----:B------:R-:W-:Y:S01]  /*c510*/  UIMAD UR4, UR38, 0x60, URZ ;  /* 0x00000060260478a4 */ /* 0x000fe2000f8e023f */
[----:B-----5:R-:W-:Y:S01]  /*c520*/  FADD.FTZ R24, R24, R4 ;  /* 0x0000000418187221 */ /* 0x020fe20000010000 */
[----:B------:R-:W-:Y:S01]  /*c530*/  FADD.FTZ R25, R25, R5 ;  /* 0x0000000519197221 */ /* 0x000fe20000010000 */
[----:B------:R-:W-:Y:S01]  /*c540*/  FADD.FTZ R26, R26, R6 ;  /* 0x000000061a1a7221 */ /* 0x000fe20000010000 */
[----:B------:R-:W-:Y:S02]  /*c550*/  FADD.FTZ R27, R27, R7 ;  /* 0x000000071b1b7221 */ /* 0x000fe40000010000 */
[----:B------:R-:W-:Y:S02]  /*c560*/  IADD3 R16, P0, R16, UR4, RZ ;  /* 0x0000000410107c10 */ /* 0x000fe4000ff1e0ff */
[----:B------:R-:W-:-:S04]  /*c570*/  MOV R0, UR4 ;  /* 0x0000000400007c02 */ /* 0x000fc80008000f00 */
[----:B------:R-:W-:Y:S02]  /*c580*/  LEA.HI.X.SX32 R3, R0, R3, 0x1, P0 ;  /* 0x0000000300037211 */ /* 0x000fe400000f0eff */
[----:B------:R-:W-:-:S04]  /*c590*/  LEA R2, P0, R16, R28, 0x2 ;  /* 0x0000001c10027211 */ /* 0x000fc800078010ff */
[----:B------:R-:W-:Y:S01]  /*c5a0*/  LEA.HI.X R3, R16, R29, R3, 0x2, P0 ;  /* 0x0000001d10037211 */ /* 0x000fe200000f1403 */
[----:B--2---:R-:W-:Y:S01]  /*c5b0*/  @P2 FMUL.FTZ R24, R24, R20 ;  /* 0x0000001418182220 */ /* 0x004fe20000410000 */
[----:B------:R-:W-:Y:S01]  /*c5c0*/  @P2 FMUL.FTZ R25, R25, R21 ;  /* 0x0000001519192220 */ /* 0x000fe20000410000 */
[----:B------:R-:W-:Y:S01]  /*c5d0*/  @P2 FMUL.FTZ R26, R26, R22 ;  /* 0x000000161a1a2220 */ /* 0x000fe20000410000 */
[----:B------:R-:W-:-:S05]  /*c5e0*/  @P2 FMUL.FTZ R27, R27, R23 ;  /* 0x000000171b1b2220 */ /* 0x000fca0000410000 */
[----:B------:R2:W-:Y:S02]  /*c5f0*/  STG.E.128 desc[UR36][R2.64], R24 ;  /* 0x0000001802007986 */ /* 0x0005e4000c101d24 */
.L_x_1131:
[----:B------:R-:W-:Y:S05]  /*c600*/  BSYNC B1 ;  /* 0x0000000000017941 */ /* 0x000fea0003800000 */
.L_x_1130:
[----:B------:R-:W3:Y:S01]  /*c610*/  S2UR UR5, SR_CgaCtaId ;  /* 0x00000000000579c3 */ /* 0x000ee20000008800 */
[----:B------:R-:W-:Y:S01]  /*c620*/  UMOV UR4, 0x400 ;  /* 0x0000040000047882 */ /* 0x000fe20000000000 */
[----:B------:R-:W-:Y:S02]  /*c630*/  UIADD3 UR7, UR9, -UR6, URZ ;  /* 0x8000000609077290 */ /* 0x000fe4000fffe03f */
[----:B------:R-:W-:-:S04]  /*c640*/  UIADD3 UR4, UR4, 0x440, URZ ;  /* 0x0000044004047890 */ /* 0x000fc8000fffe03f */
[----:B--2---:R-:W-:Y:S01]  /*c650*/  IMAD.U32 R3, RZ, RZ, UR7 ;  /* 0x00000007ff037e24 */ /* 0x004fe2000f8e00ff */
[----:B---3--:R-:W-:-:S06]  /*c660*/  ULEA UR4, UR5, UR4, 0x18 ;  /* 0x0000000405047291 */ /* 0x008fcc000f8ec03f */
[----:B------:R-:W-:-:S05]  /*c670*/  MOV R0, UR4 ;  /* 0x0000000400007c02 */ /* 0x000fca0008000f00 */
[----:B------:R-:W-:Y:S01]  /*c680*/  IMAD R3, R3, 0x4, R0 ;  /* 0x0000000403037824 */ /* 0x000fe200078e0200 */
[----:B------:R-:W-:Y:S05]  /*c690*/  STL [R1+0x1a8], R0 ;  /* 0x0001a80001007387 */ /* 0x000fea0000100800 */
[----:B------:R-:W2:Y:S02]  /*c6a0*/  LDS R3, [R3] ;  /* 0x0000000003037984 */ /* 0x000ea40000000800 */
[C---:B--2--5:R-:W-:Y:S01]  /*c6b0*/  FFMA.FTZ R8, R3.reuse, R24, R8 ;  /* 0x0000001803087223 */ /* 0x064fe20000010008 */
[C---:B------:R-:W-:Y:S01]  /*c6c0*/  FFMA.FTZ R9, R3.reuse, R25, R9 ;  /* 0x0000001903097223 */ /* 0x040fe20000010009 */
[C---:B------:R-:W-:Y:S01]  /*c6d0*/  FFMA.FTZ R10, R3.reuse, R26, R10 ;  /* 0x0000001a030a7223 */ /* 0x040fe2000001000a */
[----:B------:R-:W-:-:S07]  /*c6e0*/  FFMA.FTZ R11, R3, R27, R11 ;  /* 0x0000001b030b7223 */ /* 0x000fce000001000b */
.L_x_1129:
[----:B------:R-:W-:Y:S05]  /*c6f0*/  BSYNC B0 ;  /* 0x0000000000007941 */ /* 0x000fea0003800000 */
.L_x_1128:
[----:B------:R-:W-:Y:S01]  /*c700*/  IADD3 R0, R12, 0x1f, RZ ;  /* 0x0000001f0c007810 */ /* 0x000fe20007ffe0ff */
[----:B------:R-:W-:Y:S03]  /*c710*/  BAR.SYNC.DEFER_BLOCKING 0x0 ;  /* 0x0000000000007b1d */ /* 0x000fe60000010000 */
[----:B------:R-:W-:-:S03]  /*c720*/  ISETP.GT.U32.OR P0, PT, R0, 0x3e, P3 ;  /* 0x0000003e0000780c */ /* 0x000fc60001f04470 */
[----:B------:R-:W-:Y:S10]  /*c730*/  @P3 BRA `(.L_x_1132) ;  /* 0x0000000000943947 */ /* 0x000ff40003800000 */
[----:B------:R-:W2:Y:S01]  /*c740*/  LDL.LU R2, [R1+0x1a8] ;  /* 0x0001a80001027983 */ /* 0x000ea20000300800 */
[----:B------:R-:W-:Y:S01]  /*c750*/  LOP3.LUT R0, R12, 0xffffff80, RZ, 0xc0, !PT ;  /* 0xffffff800c007812 */ /* 0x000fe200078ec0ff */
[----:B------:R-:W-:Y:S01]  /*c760*/  IMAD R17, R17, 0x60, R14 ;  /* 0x0000006011117824 */ /* 0x000fe200078e020e */
[----:B------:R-:W-:Y:S05]  /*c770*/  WARPSYNC.ALL ;  /* 0x0000000000007948 */ /* 0x000fea0003800000 */
[----:B------:R-:W-:Y:S02]  /*c780*/  ISETP.NE.AND P1, PT, R0, 0x80, PT ;  /* 0x000000800000780c */ /* 0x000fe40003f25270 */
[----:B------:R-:W-:-:S02]  /*c790*/  ISETP.GT.AND P2, PT, R12, 0x7f, PT ;  /* 0x0000007f0c00780c */ /* 0x000fc40003f44270 */
[C---:B------:R-:W-:Y:S02]  /*c7a0*/  LOP3.LUT R0, R12.reuse, 0xffffffc0, RZ, 0xc0, !PT ;  /* 0xffffffc00c007812 */ /* 0x040fe400078ec0ff */
[----:B------:R-:W-:Y:S01]  /*c7b0*/  ISETP.GT.AND P3, PT, R12, 0x3f, PT ;  /* 0x0000003f0c00780c */ /* 0x000fe20003f64270 */
[----:B--2---:R-:W-:-:S06]  /*c7c0*/  IMAD R17, R17, 0x4, R2 ;  /* 0x0000000411117824 */ /* 0x004fcc00078e0202 */
[----:B------:R-:W-:Y:S01]  /*c7d0*/  @!P1 STS.128 [R17+-0x600], R8 ;  /* 0xfffa000811009388 */ /* 0x000fe20000000c00 */
[----:B------:R-:W-:Y:S01]  /*c7e0*/  BAR.SYNC.DEFER_BLOCKING 0x0 ;  /* 0x0000000000007b1d */ /* 0x000fe20000010000 */
[----:B------:R-:W-:Y:S02]  /*c7f0*/  ISETP.NE.AND P1, PT, R0, 0x40, PT ;  /* 0x000000400000780c */ /* 0x000fe40003f25270 */
[----:B------:R-:W-:-:S03]  /*c800*/  LOP3.LUT R0, R12, 0xffffffe0, RZ, 0xc0, !PT ;  /* 0xffffffe00c007812 */ /* 0x000fc600078ec0ff */
[----:B0-----:R-:W0:Y:S02]  /*c810*/  @!P2 LDS.128 R4, [R17] ;  /* 0x000000001104a984 */ /* 0x001e240000000c00 */
[----:B0-----:R-:W-:Y:S01]  /*c820*/  @!P2 FADD.FTZ R8, R8, R4 ;  /* 0x000000040808a221 */ /* 0x001fe20000010000 */
[----:B------:R-:W-:Y:S01]  /*c830*/  @!P2 FADD.FTZ R9, R9, R5 ;  /* 0x000000050909a221 */ /* 0x000fe20000010000 */
[----:B------:R-:W-:Y:S01]  /*c840*/  @!P2 FADD.FTZ R10, R10, R6 ;  /* 0x000000060a0aa221 */ /* 0x000fe20000010000 */
[----:B------:R-:W-:Y:S01]  /*c850*/  @!P2 FADD.FTZ R11, R11, R7 ;  /* 0x000000070b0ba221 */ /* 0x000fe20000010000 */
[----:B------:R-:W-:Y:S01]  /*c860*/  BAR.SYNC.DEFER_BLOCKING 0x0 ;  /* 0x0000000000007b1d */ /* 0x000fe20000010000 */
[----:B------:R-:W-:-:S05]  /*c870*/  ISETP.GT.AND P2, PT, R12, 0x1f, PT ;  /* 0x0000001f0c00780c */ /* 0x000fca0003f44270 */
[----:B------:R-:W-:Y:S02]  /*c880*/  @!P1 STS.128 [R17+-0x300], R8 ;  /* 0xfffd000811009388 */ /* 0x000fe40000000c00 */
[----:B------:R-:W-:Y:S01]  /*c890*/  BAR.SYNC.DEFER_BLOCKING 0x0 ;  /* 0x0000000000007b1d */ /* 0x000fe20000010000 */
[----:B------:R-:W-:-:S05]  /*c8a0*/  ISETP.NE.AND P1, PT, R0, 0x20, PT ;  /* 0x000000200000780c */ /* 0x000fca0003f25270 */
[----:B------:R-:W0:Y:S02]  /*c8b0*/  @!P3 LDS.128 R4, [R17] ;  /* 0x000000001104b984 */ /* 0x000e240000000c00 */
[----:B0-----:R-:W-:Y:S01]  /*c8c0*/  @!P3 FADD.FTZ R8, R8, R4 ;  /* 0x000000040808b221 */ /* 0x001fe20000010000 */
[----:B------:R-:W-:Y:S01]  /*c8d0*/  @!P3 FADD.FTZ R9, R9, R5 ;  /* 0x000000050909b221 */ /* 0x000fe20000010000 */
[----:B------:R-:W-:Y:S01]  /*c8e0*/  @!P3 FADD.FTZ R10, R10, R6 ;  /* 0x000000060a0ab221 */ /* 0x000fe20000010000 */
[----:B------:R-:W-:Y:S01]  /*c8f0*/  @!P3 FADD.FTZ R11, R11, R7 ;  /* 0x000000070b0bb221 */ /* 0x000fe20000010000 */
[----:B------:R-:W-:Y:S06]  /*c900*/  BAR.SYNC.DEFER_BLOCKING 0x0 ;  /* 0x0000000000007b1d */ /* 0x000fec0000010000 */
[----:B------:R-:W-:Y:S02]  /*c910*/  @!P1 STS.128 [R17+-0x180], R8 ;  /* 0xfffe800811009388 */ /* 0x000fe40000000c00 */
[----:B------:R-:W-:Y:S06]  /*c920*/  BAR.SYNC.DEFER_BLOCKING 0x0 ;  /* 0x0000000000007b1d */ /* 0x000fec0000010000 */
[----:B------:R-:W0:Y:S02]  /*c930*/  @!P2 LDS.128 R4, [R17] ;  /* 0x000000001104a984 */ /* 0x000e240000000c00 */
[----:B0-----:R-:W-:Y:S01]  /*c940*/  @!P2 FADD.FTZ R8, R8, R4 ;  /* 0x000000040808a221 */ /* 0x001fe20000010000 */
[----:B------:R-:W-:Y:S01]  /*c950*/  @!P2 FADD.FTZ R9, R9, R5 ;  /* 0x000000050909a221 */ /* 0x000fe20000010000 */
[----:B------:R-:W-:Y:S01]  /*c960*/  @!P2 FADD.FTZ R10, R10, R6 ;  /* 0x000000060a0aa221 */ /* 0x000fe20000010000 */
[----:B------:R-:W-:Y:S01]  /*c970*/  @!P2 FADD.FTZ R11, R11, R7 ;  /* 0x000000070b0ba221 */ /* 0x000fe20000010000 */
[----:B------:R-:W-:Y:S06]  /*c980*/  BAR.SYNC.DEFER_BLOCKING 0x0 ;  /* 0x0000000000007b1d */ /* 0x000fec0000010000 */
.L_x_1132:
[----:B------:R-:W-:Y:S05]  /*c990*/  @P0 EXIT ;  /* 0x000000000000094d */ /* 0x000fea0003800000 */
[----:B------:R-:W2:Y:S02]  /*c9a0*/  LDC R0, c[0x0][0x308] ;  /* 0x0000c200ff007b82 */ /* 0x000ea40000000800 */
[----:B--2---:R-:W-:-:S13]  /*c9b0*/  ISETP.NE.AND P0, PT, R0, 0x2, PT ;  /* 0x000000020000780c */ /* 0x004fda0003f05270 */
[----:B------:R-:W2:Y:S01]  /*c9c0*/  @P0 LDC.64 R2, c[0x0][0x210] ;  /* 0x00008400ff020b82 */ /* 0x000ea20000000a00 */
[----:B0-----:R-:W-:-:S04]  /*c9d0*/  @P0 IMAD R5, R15, 0x60, R14 ;  /* 0x000000600f050824 */ /* 0x001fc800078e020e */
[----:B--2---:R-:W-:-:S05]  /*c9e0*/  @P0 IMAD.WIDE R2, R5, 0x4, R2 ;  /* 0x0000000405020825 */ /* 0x004fca00078e0202 */
[----:B------:R0:W-:Y:S01]  /*c9f0*/  @P0 STG.E.128 desc[UR36][R2.64], R8 ;  /* 0x0000000802000986 */ /* 0x0001e2000c101d24 */
[----:B------:R-:W-:Y:S05]  /*ca00*/  @P0 EXIT ;  /* 0x000000000000094d */ /* 0x000fea0003800000 */
[----:B0-----:R-:W0:Y:S01]  /*ca10*/  LDC.64 R2, c[0x0][0x300] ;  /* 0x0000c000ff027b82 */ /* 0x001e220000000a00 */
[----:B------:R-:W-:Y:S01]  /*ca20*/  IMAD R14, R15, 0x60, R14 ;  /* 0x000000600f0e7824 */ /* 0x000fe200078e020e */
[----:B------:R-:W-:Y:S01]  /*ca30*/  ULDC.64 UR4, c[0x0][0x210] ;  /* 0x0000840000047ab9 */ /* 0x000fe20000000a00 */
[----:B0-----:R-:W2:Y:S02]  /*ca40*/  LDG.E R2, desc[UR36][R2.64] ;  /* 0x0000002402027981 */ /* 0x001ea4000c1e1900 */
[C---:B--2---:R-:W-:Y:S01]  /*ca50*/  FMUL.FTZ R8, R2.reuse, R8 ;  /* 0x0000000802087220 */ /* 0x044fe20000410000 */
[C---:B------:R-:W-:Y:S01]  /*ca60*/  FMUL.FTZ R9, R2.reuse, R9 ;  /* 0x0000000902097220 */ /* 0x040fe20000410000 */
[C---:B------:R-:W-:Y:S01]  /*ca70*/  FMUL.FTZ R10, R2.reuse, R10 ;  /* 0x0000000a020a7220 */ /* 0x040fe20000410000 */
[----:B------:R-:W-:-:S03]  /*ca80*/  FMUL.FTZ R11, R2, R11 ;  /* 0x0000000b020b7220 */ /* 0x000fc60000410000 */
[----:B------:R-:W0:Y:S08]  /*ca90*/  F2I.S8.NTZ R8, R8 ;  /* 0x0000000800087305 */ /* 0x000e300000202100 */
[----:B------:R-:W2:Y:S01]  /*caa0*/  F2I.S8.NTZ R9, R9 ;  /* 0x0000000900097305 */ /* 0x000ea20000202100 */
[----:B0-----:R-:W-:-:S07]  /*cab0*/  PRMT R0, R8, 0x8880, RZ ;  /* 0x0000888008007816 */ /* 0x001fce00000000ff */
[----:B------:R-:W0:Y:S01]  /*cac0*/  F2I.S8.NTZ R10, R10 ;  /* 0x0000000a000a7305 */ /* 0x000e220000202100 */
[----:B------:R-:W-:Y:S02]  /*cad0*/  PRMT R0, R0, 0x7710, RZ ;  /* 0x0000771000007816 */ /* 0x000fe400000000ff */
[----:B--2---:R-:W-:-:S05]  /*cae0*/  PRMT R4, R9, 0x8880, RZ ;  /* 0x0000888009047816 */ /* 0x004fca00000000ff */
[----:B------:R-:W2:Y:S01]  /*caf0*/  F2I.S8.NTZ R11, R11 ;  /* 0x0000000b000b7305 */ /* 0x000ea20000202100 */
[----:B------:R-:W-:Y:S02]  /*cb00*/  LOP3.LUT R3, R0, 0xff, RZ, 0xc0, !PT ;  /* 0x000000ff00037812 */ /* 0x000fe400078ec0ff */
[----:B------:R-:W-:Y:S02]  /*cb10*/  PRMT R2, R4, 0x7710, RZ ;  /* 0x0000771004027816 */ /* 0x000fe400000000ff */
[----:B0-----:R-:W-:Y:S02]  /*cb20*/  PRMT R0, R10, 0x8880, RZ ;  /* 0x000088800a007816 */ /* 0x001fe400000000ff */
[----:B------:R-:W-:Y:S02]  /*cb30*/  PRMT R3, R2, 0x7604, R3 ;  /* 0x0000760402037816 */ /* 0x000fe40000000003 */
[----:B------:R-:W-:Y:S02]  /*cb40*/  PRMT R0, R0, 0x7710, RZ ;  /* 0x0000771000007816 */ /* 0x000fe400000000ff */
[----:B------:R-:W-:-:S02]  /*cb50*/  IADD3 R2, P0, R14, UR4, RZ ;  /* 0x000000040e027c10 */ /* 0x000fc4000ff1e0ff */
[----:B--2---:R-:W-:Y:S02]  /*cb60*/  PRMT R4, R11, 0x8880, RZ ;  /* 0x000088800b047816 */ /* 0x004fe400000000ff */
[----:B------:R-:W-:Y:S02]  /*cb70*/  PRMT R5, R0, 0x7054, R3 ;  /* 0x0000705400057816 */ /* 0x000fe40000000003 */
[----:B------:R-:W-:Y:S02]  /*cb80*/  PRMT R4, R4, 0x7710, RZ ;  /* 0x0000771004047816 */ /* 0x000fe400000000ff */
[----:B------:R-:W-:Y:S02]  /*cb90*/  LEA.HI.X.SX32 R3, R14, UR5, 0x1, P0 ;  /* 0x000000050e037c11 */ /* 0x000fe400080f0eff */
[----:B------:R-:W-:-:S05]  /*cba0*/  PRMT R5, R4, 0x654, R5 ;  /* 0x0000065404057816 */ /* 0x000fca0000000005 */
[----:B------:R-:W-:Y:S01]  /*cbb0*/  STG.E desc[UR36][R2.64], R5 ;  /* 0x0000000502007986 */ /* 0x000fe2000c101924 */
[----:B------:R-:W-:Y:S05]  /*cbc0*/  EXIT ;  /* 0x000000000000794d */ /* 0x000fea0003800000 */
.L_x_1002:
[----:B------:R-:W-:Y:S01]  /*cbd0*/  HFMA2.MMA R12, -RZ, RZ, 0, 9.5367431640625e-07 ;  /* 0x00000010ff0c7435 */ /* 0x000fe200000001ff */
[----:B------:R-:W-:Y:S01]  /*cbe0*/  IMAD.MOV.U32 R11, RZ, RZ, 0x1f ;  /* 0x0000001fff0b7424 */ /* 0x000fe200078e00ff */
[----:B-1----:R-:W-:-:S09]  /*cbf0*/  MOV R15, 0xffffffff ;  /* 0xffffffff000f7802 */ /* 0x002fd20000000f00 */
[----:B----4-:R-:W-:Y:S05]  /*cc00*/  WARPSYNC.COLLECTIVE R15, `(.L_x_1133) ;  /* 0x000000000f087348 */ /* 0x010fea0003c00000 */
[----:B------:R0:W1:Y:S02]  /*cc10*/  SHFL.BFLY P6, R14, R13, R12, R11 ;  /* 0x0c00000c0d0e7389 */ /* 0x00006400000c000b */
[----:B01--4-:R-:W-:Y:S01]  /*cc20*/  ENDCOLLECTIVE ;  /* 0x000000000000791b */ /* 0x013fe20003800000 */
.L_x_1133:
[----:B------:R-:W-:Y:S01]  /*cc30*/  HFMA2.MMA R12, -RZ, RZ, 0, 4.76837158203125e-07 ;  /* 0x00000008ff0c7435 */ /* 0x000fe200000001ff */
[----:B------:R-:W-:-:S04]  /*cc40*/  FADD.FTZ R3, R13, R14 ;  /* 0x0000000e0d037221 */ /* 0x000fc80000010000 */
[----:B------:R-:W-:-:S07]  /*cc50*/  IMAD.MOV.U32 R13, RZ, RZ, R3 ;  /* 0x000000ffff0d7224 */ /* 0x000fce00078e0003 */
[----:B------:R-:W-:Y:S05]  /*cc60*/  WARPSYNC.COLLECTIVE R15, `(.L_x_1134) ;  /* 0x000000000f087348 */ /* 0x000fea0003c00000 */
[----:B------:R0:W1:Y:S02]  /*cc70*/  SHFL.BFLY P6, R14, R13, R12, R11 ;  /* 0x0c00000c0d0e7389 */ /* 0x00006400000c000b */
[----:B01----:R-:W-:Y:S01]  /*cc80*/  ENDCOLLECTIVE ;  /* 0x000000000000791b */ /* 0x003fe20003800000 */
.L_x_1134:
[----:B------:R-:W-:Y:S01]  /*cc90*/  MOV R12, 0x4 ;  /* 0x00000004000c7802 */ /* 0x000fe20000000f00 */
[----:B------:R-:W-:-:S04]  /*cca0*/  FADD.FTZ R4, R3, R14 ;  /* 0x0000000e03047221 */ /* 0x000fc80000010000 */
[----:B------:R-:W-:-:S07]  /*ccb0*/  IMAD.MOV.U32 R13, RZ, RZ, R4 ;  /* 0x000000ffff0d7224 */ /* 0x000fce00078e0004 */
[----:B------:R-:W-:Y:S05]  /*ccc0*/  WARPSYNC.COLLECTIVE R15, `(.L_x_1135) ;  /* 0x000000000f087348 */ /* 0x000fea0003c00000 */
[----:B------:R0:W1:Y:S02]  /*ccd0*/  SHFL.BFLY P6, R14, R13, R12, R11 ;  /* 0x0c00000c0d0e7389 */ /* 0x00006400000c000b */
[----:B01----:R-:W-:Y:S01]  /*cce0*/  ENDCOLLECTIVE ;  /* 0x000000000000791b */ /* 0x003fe20003800000 */
.L_x_1135:
[----:B------:R-:W-:Y:S01]  /*ccf0*/  HFMA2.MMA R12, -RZ, RZ, 0, 1.1920928955078125e-07 ;  /* 0x00000002ff0c7435 */ /* 0x000fe200000001ff */
[----:B------:R-:W-:-:S04]  /*cd00*/  FADD.FTZ R5, R4, R14 ;  /* 0x0000000e04057221 */ /* 0x000fc80000010000 */
[----:B------:R-:W-:-:S07]  /*cd10*/  IMAD.MOV.U32 R13, RZ, RZ, R5 ;  /* 0x000000ffff0d7224 */ /* 0x000fce00078e0005 */
[----:B------:R-:W-:Y:S05]  /*cd20*/  WARPSYNC.COLLECTIVE R15, `(.L_x_1136) ;  /* 0x000000000f087348 */ /* 0x000fea0003c00000 */
[----:B------:R0:W1:Y:S02]  /*cd30*/  SHFL.BFLY P6, R14, R13, R12, R11 ;  /* 0x0c00000c0d0e7389 */ /* 0x00006400000c000b */
[----:B01----:R-:W-:Y:S01]  /*cd40*/  ENDCOLLECTIVE ;  /* 0x000000000000791b */ /* 0x003fe20003800000 */
.L_x_1136:
[----:B------:R-:W-:Y:S01]  /*cd50*/  MOV R12, 0x1 ;  /* 0x00000001000c7802 */ /* 0x000fe20000000f00 */
[----:B------:R-:W-:-:S04]  /*cd60*/  FADD.FTZ R6, R5, R14 ;  /* 0x0000000e05067221 */ /* 0x000fc80000010000 */
[----:B------:R-:W-:-:S07]  /*cd70*/  IMAD.MOV.U32 R13, RZ, RZ, R6 ;  /* 0x000000ffff0d7224 */ /* 0x000fce00078e0006 */
[----:B------:R-:W-:Y:S05]  /*cd80*/  WARPSYNC.COLLECTIVE R15, `(.L_x_1137) ;  /* 0x000000000f087348 */ /* 0x000fea0003c00000 */
[----:B------:R0:W1:Y:S02]  /*cd90*/  SHFL.BFLY P6, R14, R13, R12, R11 ;  /* 0x0c00000c0d0e7389 */ /* 0x00006400000c000b */
[----:B01----:R-:W-:Y:S01]  /*cda0*/  ENDCOLLECTIVE ;  /* 0x000000000000791b */ /* 0x003fe20003800000 */
.L_x_1137:
[----:B------:R-:W-:Y:S05]  /*cdb0*/  BRA `(.L_x_1138) ;  /* 0xffffff50006c7947 */ /* 0x000fea000383ffff */
.L_x_1139:
        /* <DEDUP_REMOVED lines=12> */
.L_x_3325:


//--------------------- .text._ZN4mmha33masked_multihead_attention_kernelIfLi96ELi128ELi2ELi32ELi128ELb1ELb1EEEv26Multihead_attention_paramsIT_XT5_EE --------------------------
	.section	.text._ZN4mmha33masked_multihead_attention_kernelIfLi96ELi128ELi2ELi32ELi128ELb1ELb1EEEv26Multihead_attention_paramsIT_XT5_EE,"ax",@progbits
	.align	128
        .global         _ZN4mmha33masked_multihead_attention_kernelIfLi96ELi128ELi2ELi32ELi128ELb1ELb1EEEv26Multihead_attention_paramsIT_XT5_EE
        .type           _ZN4mmha33masked_multihead_attention_kernelIfLi96ELi128ELi2ELi32ELi128ELb1ELb1EEEv26Multihead_attention_paramsIT_XT5_EE,@function
        .size           _ZN4mmha33masked_multihead_attention_kernelIfLi96ELi128ELi2ELi32ELi128ELb1ELb1EEEv26Multihead_attention_paramsIT_XT5_EE,(.L_x_3326 - _ZN4mmha33masked_multihead_attention_kernelIfLi96ELi128ELi2ELi32ELi128ELb1ELb1EEEv26Multihead_attention_paramsIT_XT5_EE)
        .other          _ZN4mmha33masked_multihead_attention_kernelIfLi96ELi128ELi2ELi32ELi128ELb1ELb1EEEv26Multihead_attention_paramsIT_XT5_EE,@"STO_CUDA_ENTRY STV_DEFAULT"
_ZN4mmha33masked_multihead_attention_kernelIfLi96ELi128ELi2ELi32ELi128ELb1ELb1EEEv26Multihead_attention_paramsIT_XT5_EE:
.text._ZN4mmha33masked_multihead_attention_kernelIfLi96ELi128ELi2ELi32ELi128ELb1ELb1EEEv26Multihead_attention_paramsIT_XT5_EE:
        /* <DEDUP_REMOVED lines=12> */
.L_x_1140:
[----:B------:R-:W0:Y:S01]  /*00c0*/  LDC R29, c[0x0][0x280] ;  /* 0x0000a000ff1d7b82 */ /* 0x000e220000000800 */
[----:B------:R-:W-:-:S07]  /*00d0*/  IMAD.MOV.U32 R17, RZ, RZ, RZ ;  /* 0x000000ffff117224 */ /* 0x000fce00078e00ff */
[----:B------:R-:W1:Y:S08]  /*00e0*/  LDC.64 R8, c[0x0][0x2f0] ;  /* 0x0000bc00ff087b82 */ /* 0x000e700000000a00 */
[----:B------:R-:W2:Y:S01]  /*00f0*/  LDC R44, c[0x0][0x29c] ;  /* 0x0000a700ff2c7b82 */ /* 0x000ea20000000800 */
[----:B------:R-:W3:Y:S01]  /*0100*/  S2R R23, SR_TID.X ;  /* 0x0000000000177919 */ /* 0x000ee20000002100 */
[----:B------:R-:W-:Y:S01]  /*0110*/  ULDC UR4, c[0x0][0x288] ;  /* 0x0000a20000047ab9 */ /* 0x000fe20000000800 */
[----:B------:R-:W-:-:S02]  /*0120*/  LOP3.LUT R27, R27, 0xfffffff7, RZ, 0xc0, !PT ;  /* 0xfffffff71b1b7812 */ /* 0x000fc400078ec0ff */
[----:B0-----:R-:W-:Y:S01]  /*0130*/  IABS R3, R29 ;  /* 0x0000001d00037213 */ /* 0x001fe20000000000 */
[----:B------:R-:W0:Y:S02]  /*0140*/  S2R R19, SR_CTAID.X ;  /* 0x0000000000137919 */ /* 0x000e240000002500 */
[----:B------:R-:W4:Y:S01]  /*0150*/  LDC.64 R12, c[0x0][0x2a8] ;  /* 0x0000aa00ff0c7b82 */ /* 0x000f220000000a00 */
[----:B------:R-:W3:Y:S01]  /*0160*/  I2F.RP R0, R3 ;  /* 0x0000000300007306 */ /* 0x000ee20000209400 */
[----:B-1----:R-:W-:-:S04]  /*0170*/  ISETP.NE.U32.AND P0, PT, R8, RZ, PT ;  /* 0x000000ff0800720c */ /* 0x002fc80003f05070 */
[----:B------:R-:W-:-:S04]  /*0180*/  ISETP.NE.AND.EX P0, PT, R9, RZ, PT, P0 ;  /* 0x000000ff0900720c */ /* 0x000fc80003f05300 */
[----:B--2---:R-:W-:Y:S01]  /*0190*/  ISETP.EQ.AND P3, PT, R44, RZ, P0 ;  /* 0x000000ff2c00720c */ /* 0x004fe20000762270 */
[----:B---3--:R-:W1:Y:S01]  /*01a0*/  MUFU.RCP R0, R0 ;  /* 0x0000000000007308 */ /* 0x008e620000001000 */
[----:B------:R-:W-:Y:S01]  /*01b0*/  BSSY B0, `(.L_x_1141) ;  /* 0x0000040000007945 */ /* 0x000fe20003800000 */
[----:B------:R-:W-:Y:S02]  /*01c0*/  CS2R R40, SRZ ;  /* 0x0000000000287805 */ /* 0x000fe4000001ff00 */
[----:B------:R-:W-:Y:S01]  /*01d0*/  CS2R R42, SRZ ;  /* 0x00000000002a7805 */ /* 0x000fe2000001ff00 */
[----:B------:R-:W-:-:S07]  /*01e0*/  IMAD.SHL.U32 R14, R23, 0x4, RZ ;  /* 0x00000004170e7824 */ /* 0x000fce00078e00ff */
[----:B------:R-:W-:Y:S01]  /*01f0*/  @P3 LOP3.LUT R27, R27, 0x8, RZ, 0xfc, !PT ;  /* 0x000000081b1b3812 */ /* 0x000fe200078efcff */
[----:B-1----:R-:W-:-:S04]  /*0200*/  VIADD R4, R0, 0xffffffe ;  /* 0x0ffffffe00047836 */ /* 0x002fc80000000000 */
[----:B------:R1:W2:Y:S02]  /*0210*/  F2I.FTZ.U32.TRUNC.NTZ R5, R4 ;  /* 0x0000000400057305 */ /* 0x0002a4000021f000 */
[----:B-1----:R-:W-:Y:S02]  /*0220*/  IMAD.MOV.U32 R4, RZ, RZ, RZ ;  /* 0x000000ffff047224 */ /* 0x002fe400078e00ff */
[----:B--2---:R-:W-:-:S04]  /*0230*/  IMAD.MOV R6, RZ, RZ, -R5 ;  /* 0x000000ffff067224 */ /* 0x004fc800078e0a05 */
[----:B------:R-:W-:Y:S01]  /*0240*/  IMAD R7, R6, R3, RZ ;  /* 0x0000000306077224 */ /* 0x000fe200078e02ff */
[----:B------:R-:W-:-:S03]  /*0250*/  IABS R6, R2 ;  /* 0x0000000200067213 */ /* 0x000fc60000000000 */
[----:B------:R-:W-:-:S06]  /*0260*/  IMAD.HI.U32 R5, R5, R7, R4 ;  /* 0x0000000705057227 */ /* 0x000fcc00078e0004 */
[----:B------:R-:W-:Y:S02]  /*0270*/  IMAD.HI.U32 R16, R5, R6, RZ ;  /* 0x0000000605107227 */ /* 0x000fe400078e00ff */
[----:B------:R-:W1:Y:S03]  /*0280*/  LDC.64 R4, c[0x0][0x328] ;  /* 0x0000ca00ff047b82 */ /* 0x000e660000000a00 */
[----:B------:R-:W-:-:S05]  /*0290*/  IADD3 R0, -R16, RZ, RZ ;  /* 0x000000ff10007210 */ /* 0x000fca0007ffe1ff */
[C---:B------:R-:W-:Y:S02]  /*02a0*/  IMAD R0, R3.reuse, R0, R6 ;  /* 0x0000000003007224 */ /* 0x040fe400078e0206 */
[----:B------:R-:W2:Y:S03]  /*02b0*/  @P3 LDC.64 R6, c[0x0][0x2f0] ;  /* 0x0000bc00ff063b82 */ /* 0x000ea60000000a00 */
[----:B------:R-:W-:Y:S01]  /*02c0*/  ISETP.GT.U32.AND P1, PT, R3, R0, PT ;  /* 0x000000000300720c */ /* 0x000fe20003f24070 */
[C---:B0-----:R-:W-:Y:S02]  /*02d0*/  IMAD R22, R2.reuse, UR4, R19 ;  /* 0x0000000402167c24 */ /* 0x041fe4000f8e0213 */
[----:B-1----:R-:W-:-:S10]  /*02e0*/  IMAD.WIDE R4, R2, 0x4, R4 ;  /* 0x0000000402047825 */ /* 0x002fd400078e0204 */
[----:B------:R-:W-:Y:S01]  /*02f0*/  @!P1 IMAD.IADD R0, R0, 0x1, -R3 ;  /* 0x0000000100009824 */ /* 0x000fe200078e0a03 */
[----:B------:R0:W5:Y:S01]  /*0300*/  LDG.E R18, desc[UR36][R4.64] ;  /* 0x0000002404127981 */ /* 0x000162000c1e1900 */
[----:B------:R-:W-:Y:S01]  /*0310*/  @!P1 VIADD R16, R16, 0x1 ;  /* 0x0000000110109836 */ /* 0x000fe20000000000 */
[----:B------:R-:W-:Y:S02]  /*0320*/  ISETP.NE.AND P1, PT, R29, RZ, PT ;  /* 0x000000ff1d00720c */ /* 0x000fe40003f25270 */
[----:B------:R-:W-:Y:S02]  /*0330*/  ISETP.GE.U32.AND P0, PT, R0, R3, PT ;  /* 0x000000030000720c */ /* 0x000fe40003f06070 */
[----:B------:R-:W-:-:S04]  /*0340*/  LOP3.LUT R0, R2, R29, RZ, 0x3c, !PT ;  /* 0x0000001d02007212 */ /* 0x000fc800078e3cff */
[----:B------:R-:W-:Y:S02]  /*0350*/  ISETP.GE.AND P2, PT, R0, RZ, PT ;  /* 0x000000ff0000720c */ /* 0x000fe40003f46270 */
[----:B------:R-:W1:Y:S05]  /*0360*/  LDC R0, c[0x0][0x278] ;  /* 0x00009e00ff007b82 */ /* 0x000e6a0000000800 */
[----:B------:R-:W-:-:S06]  /*0370*/  @P0 VIADD R16, R16, 0x1 ;  /* 0x0000000110100836 */ /* 0x000fcc0000000000 */
[----:B------:R-:W-:Y:S02]  /*0380*/  @!P2 IADD3 R16, -R16, RZ, RZ ;  /* 0x000000ff1010a210 */ /* 0x000fe40007ffe1ff */
[----:B------:R-:W-:-:S05]  /*0390*/  @!P1 LOP3.LUT R16, RZ, R29, RZ, 0x33, !PT ;  /* 0x0000001dff109212 */ /* 0x000fca00078e33ff */
[----:B--2---:R-:W-:-:S05]  /*03a0*/  @P3 IMAD.WIDE R6, R16, 0x4, R6 ;  /* 0x0000000410063825 */ /* 0x004fca00078e0206 */
[----:B------:R2:W5:Y:S01]  /*03b0*/  @P3 LDG.E R17, desc[UR36][R6.64] ;  /* 0x0000002406113981 */ /* 0x000562000c1e1900 */
[----:B------:R-:W-:Y:S01]  /*03c0*/  ISETP.GT.AND P0, PT, R23, 0x17, PT ;  /* 0x000000171700780c */ /* 0x000fe20003f04270 */
[----:B------:R-:W-:Y:S01]  /*03d0*/  IMAD R3, R19, 0x60, RZ ;  /* 0x0000006013037824 */ /* 0x000fe200078e02ff */
[----:B-1----:R-:W-:Y:S01]  /*03e0*/  ISETP.NE.AND P1, PT, R0, RZ, PT ;  /* 0x000000ff0000720c */ /* 0x002fe20003f25270 */
[----:B------:R-:W-:Y:S02]  /*03f0*/  IMAD R28, R22, 0x60, RZ ;  /* 0x00000060161c7824 */ /* 0x000fe400078e02ff */
[----:B0-----:R-:W-:-:S05]  /*0400*/  IMAD R5, R2, R0, R3 ;  /* 0x0000000002057224 */ /* 0x001fca00078e0203 */
[----:B------:R-:W-:-:S03]  /*0410*/  SEL R5, R28, R5, !P1 ;  /* 0x000000051c057207 */ /* 0x000fc60004800000 */
[----:B--2-4-:R-:W-:Y:S05]  /*0420*/  @P0 BRA `(.L_x_1142) ;  /* 0x0000000000600947 */ /* 0x014fea0003800000 */
[----:B------:R-:W0:Y:S01]  /*0430*/  LDC R0, c[0x0][0x308] ;  /* 0x0000c200ff007b82 */ /* 0x000e220000000800 */
[----:B------:R-:W-:Y:S01]  /*0440*/  IMAD.IADD R9, R5, 0x1, R14 ;  /* 0x0000000105097824 */ /* 0x000fe200078e020e */
[----:B0-----:R-:W-:-:S13]  /*0450*/  ISETP.NE.AND P1, PT, R0, 0x2, PT ;  /* 0x000000020000780c */ /* 0x001fda0003f25270 */
[----:B------:R-:W0:Y:S08]  /*0460*/  @!P1 LDC.64 R6, c[0x0][0x218] ;  /* 0x00008600ff069b82 */ /* 0x000e300000000a00 */
[----:B------:R-:W1:Y:S01]  /*0470*/  @P1 LDC.64 R42, c[0x0][0x218] ;  /* 0x00008600ff2a1b82 */ /* 0x000e620000000a00 */
[----:B0-----:R-:W-:-:S04]  /*0480*/  @!P1 IADD3 R6, P2, R9, R6, RZ ;  /* 0x0000000609069210 */ /* 0x001fc80007f5e0ff */
[----:B------:R-:W-:-:S03]  /*0490*/  @!P1 LEA.HI.X.SX32 R7, R9, R7, 0x1, P2 ;  /* 0x0000000709079211 */ /* 0x000fc600010f0eff */
[----:B------:R-:W0:Y:S02]  /*04a0*/  @!P1 LDC.64 R4, c[0x0][0x2f8] ;  /* 0x0000be00ff049b82 */ /* 0x000e240000000a00 */
[----:B------:R-:W2:Y:S01]  /*04b0*/  @!P1 LDG.E R6, desc[UR36][R6.64] ;  /* 0x0000002406069981 */ /* 0x000ea2000c1e1900 */
[----:B-1----:R-:W-:-:S06]  /*04c0*/  @P1 IMAD.WIDE R42, R9, 0x4, R42 ;  /* 0x00000004092a1825 */ /* 0x002fcc00078e022a */
[----:B------:R-:W5:Y:S04]  /*04d0*/  @P1 LDG.E.128 R40, desc[UR36][R42.64] ;  /* 0x000000242a281981 */ /* 0x000f68000c1e1d00 */
[----:B0-----:R-:W3:Y:S01]  /*04e0*/  @!P1 LDG.E R5, desc[UR36][R4.64] ;  /* 0x0000002404059981 */ /* 0x001ee2000c1e1900 */
[----:B--2---:R-:W-:Y:S02]  /*04f0*/  @!P1 PRMT R0, R6, 0x9910, RZ ;  /* 0x0000991006009816 */ /* 0x004fe400000000ff */
[--C-:B------:R-:W-:Y:S02]  /*0500*/  @!P1 SHF.R.U32.HI R8, RZ, 0x10, R6.reuse ;  /* 0x00000010ff089819 */ /* 0x100fe40000011606 */
[----:B------:R-:W-:Y:S02]  /*0510*/  @!P1 SHF.R.U32.HI R9, RZ, 0x18, R6 ;  /* 0x00000018ff099819 */ /* 0x000fe40000011606 */
[----:B------:R-:W-:Y:S01]  /*0520*/  @!P1 SHF.R.S32.HI R0, RZ, 0x8, R0 ;  /* 0x00000008ff009819 */ /* 0x000fe20000011400 */
[----:B------:R-:W3:Y:S08]  /*0530*/  @!P1 I2F.S8 R10, R6 ;  /* 0x00000006000a9306 */ /* 0x000ef00000001400 */
[----:B------:R-:W0:Y:S08]  /*0540*/  @!P1 I2F.S8 R8, R8 ;  /* 0x0000000800089306 */ /* 0x000e300000001400 */
[----:B------:R-:W1:Y:S08]  /*0550*/  @!P1 I2F.S8 R9, R9 ;  /* 0x0000000900099306 */ /* 0x000e700000001400 */
[----:B------:R-:W2:Y:S01]  /*0560*/  @!P1 I2F.S16 R0, R0 ;  /* 0x0000000000009306 */ /* 0x000ea20000101400 */
[-C--:B---3--:R-:W-:Y:S01]  /*0570*/  @!P1 FMUL.FTZ R40, R10, R5.reuse ;  /* 0x000000050a289220 */ /* 0x088fe20000410000 */
[-C--:B0-----:R-:W-:Y:S01]  /*0580*/  @!P1 FMUL.FTZ R42, R8, R5.reuse ;  /* 0x00000005082a9220 */ /* 0x081fe20000410000 */
[-C--:B-1----:R-:W-:Y:S01]  /*0590*/  @!P1 FMUL.FTZ R43, R9, R5.reuse ;  /* 0x00000005092b9220 */ /* 0x082fe20000410000 */
[----:B--2---:R-:W-:-:S07]  /*05a0*/  @!P1 FMUL.FTZ R41, R0, R5 ;  /* 0x0000000500299220 */ /* 0x004fce0000410000 */
.L_x_1142:
[----:B------:R-:W-:Y:S05]  /*05b0*/  BSYNC B0 ;  /* 0x0000000000007941 */ /* 0x000fea0003800000 */
.L_x_1141:
[----:B------:R-:W0:Y:S01]  /*05c0*/  LDC R20, c[0x0][0x284] ;  /* 0x0000a100ff147b82 */ /* 0x000e220000000800 */
[----:B------:R-:W-:Y:S01]  /*05d0*/  ISETP.LT.AND P2, PT, R23, 0x20, P3 ;  /* 0x000000201700780c */ /* 0x000fe20001f41270 */
[----:B------:R-:W-:Y:S01]  /*05e0*/  IMAD.IADD R30, R28, 0x1, R14 ;  /* 0x000000011c1e7824 */ /* 0x000fe200078e020e */
[----:B------:R-:W-:Y:S01]  /*05f0*/  ISETP.NE.U32.AND P3, PT, R12, RZ, PT ;  /* 0x000000ff0c00720c */ /* 0x000fe20003f65070 */
[----:B------:R-:W-:Y:S01]  /*0600*/  ULDC.64 UR6, c[0x0][0x220] ;  /* 0x0000880000067ab9 */ /* 0x000fe20000000a00 */
[----:B-----5:R-:W-:Y:S01]  /*0610*/  IADD3 R24, R18, -0x1, RZ ;  /* 0xffffffff12187810 */ /* 0x020fe20007ffe0ff */
[----:B------:R-:W-:Y:S01]  /*0620*/  IMAD.MOV.U32 R25, RZ, RZ, RZ ;  /* 0x000000ffff197224 */ /* 0x000fe200078e00ff */
[----:B------:R-:W-:Y:S01]  /*0630*/  ISETP.NE.AND.EX P3, PT, R13, RZ, PT, P3 ;  /* 0x000000ff0d00720c */ /* 0x000fe20003f65330 */
[----:B------:R-:W1:Y:S01]  /*0640*/  @!P0 LDC.64 R4, c[0x0][0x248] ;  /* 0x00009200ff048b82 */ /* 0x000e620000000a00 */
[----:B------:R-:W-:Y:S01]  /*0650*/  SHF.R.S32.HI R0, RZ, 0x1f, R2 ;  /* 0x0000001fff007819 */ /* 0x000fe20000011402 */
[----:B------:R-:W-:Y:S01]  /*0660*/  @!P0 IMAD.SHL.U32 R11, R24, 0x4, RZ ;  /* 0x00000004180b8824 */ /* 0x000fe200078e00ff */
[----:B------:R-:W-:-:S02]  /*0670*/  ISETP.EQ.U32.AND P1, PT, RZ, UR6, PT ;  /* 0x00000006ff007c0c */ /* 0x000fc4000bf22070 */
[----:B------:R-:W-:Y:S02]  /*0680*/  CS2R R32, SRZ ;  /* 0x0000000000207805 */ /* 0x000fe4000001ff00 */
[----:B------:R-:W-:Y:S02]  /*0690*/  CS2R R34, SRZ ;  /* 0x0000000000227805 */ /* 0x000fe4000001ff00 */
[----:B------:R-:W-:Y:S02]  /*06a0*/  IADD3 R3, R3, R14, RZ ;  /* 0x0000000e03037210 */ /* 0x000fe40007ffe0ff */
[----:B------:R-:W-:Y:S01]  /*06b0*/  CS2R R48, SRZ ;  /* 0x0000000000307805 */ /* 0x000fe2000001ff00 */
[----:B------:R-:W2:Y:S01]  /*06c0*/  @P2 LDC.64 R8, c[0x0][0x2e0] ;  /* 0x0000b800ff082b82 */ /* 0x000ea20000000a00 */
[----:B------:R-:W-:Y:S02]  /*06d0*/  ISETP.EQ.OR.EX P1, PT, RZ, UR7, P0, P1 ;  /* 0x00000007ff007c0c */ /* 0x000fe40008722710 */
[----:B------:R-:W-:-:S02]  /*06e0*/  CS2R R50, SRZ ;  /* 0x0000000000327805 */ /* 0x000fc4000001ff00 */
[----:B------:R-:W-:Y:S01]  /*06f0*/  @P3 LEA R10, P4, R2, R12, 0x2 ;  /* 0x0000000c020a3211 */ /* 0x000fe200078810ff */
[-C--:B0-----:R-:W-:Y:S01]  /*0700*/  @!P0 IMAD R11, R30, R20.reuse, R11 ;  /* 0x000000141e0b8224 */ /* 0x081fe200078e020b */
[----:B------:R-:W-:-:S07]  /*0710*/  IABS R15, R20 ;  /* 0x00000014000f7213 */ /* 0x000fce0000000000 */
[----:B------:R-:W0:Y:S01]  /*0720*/  @!P1 LDC.64 R6, c[0x0][0x220] ;  /* 0x00008800ff069b82 */ /* 0x000e220000000a00 */
[----:B-1----:R-:W-:Y:S01]  /*0730*/  @!P0 IMAD.WIDE R4, R11, 0x4, R4 ;  /* 0x000000040b048825 */ /* 0x002fe200078e0204 */
[----:B------:R-:W-:-:S03]  /*0740*/  @P3 LEA.HI.X R11, R2, R13, R0, 0x2, P4 ;  /* 0x0000000d020b3211 */ /* 0x000fc600020f1400 */
[----:B------:R-:W-:Y:S01]  /*0750*/  @P2 IMAD R13, R17, UR4, R19 ;  /* 0x00000004110d2c24 */ /* 0x000fe2000f8e0213 */
[----:B------:R-:W1:Y:S01]  /*0760*/  I2F.RP R0, R15 ;  /* 0x0000000f00007306 */ /* 0x000e620000209400 */
[----:B------:R-:W5:Y:S02]  /*0770*/  @P3 LDG.E R25, desc[UR36][R10.64] ;  /* 0x000000240a193981 */ /* 0x000f64000c1e1900 */
[----:B------:R-:W-:Y:S02]  /*0780*/  @P2 IMAD R13, R13, 0x60, R14 ;  /* 0x000000600d0d2824 */ /* 0x000fe400078e020e */
[----:B------:R-:W5:Y:S02]  /*0790*/  @!P0 LDG.E.128 R32, desc[UR36][R4.64] ;  /* 0x0000002404208981 */ /* 0x000f64000c1e1d00 */
[----:B--2---:R-:W-:-:S05]  /*07a0*/  @P2 IMAD.WIDE R8, R13, 0x4, R8 ;  /* 0x000000040d082825 */ /* 0x004fca00078e0208 */
[----:B------:R-:W5:Y:S01]  /*07b0*/  @P2 LDG.E.128 R52, desc[UR36][R8.64] ;  /* 0x0000002408342981 */ /* 0x000f62000c1e1d00 */
[----:B-1----:R-:W1:Y:S01]  /*07c0*/  MUFU.RCP R0, R0 ;  /* 0x0000000000007308 */ /* 0x002e620000001000 */
[----:B------:R-:W-:Y:S01]  /*07d0*/  IABS R26, R24 ;  /* 0x00000018001a7213 */ /* 0x000fe20000000000 */
[----:B0-----:R-:W-:-:S05]  /*07e0*/  @!P1 IMAD.WIDE R6, R3, 0x4, R6 ;  /* 0x0000000403069825 */ /* 0x001fca00078e0206 */
[----:B------:R0:W5:Y:S01]  /*07f0*/  @!P1 LDG.E.128 R48, desc[UR36][R6.64] ;  /* 0x0000002406309981 */ /* 0x000162000c1e1d00 */
[----:B-1----:R-:W-:Y:S01]  /*0800*/  VIADD R12, R0, 0xffffffe ;  /* 0x0ffffffe000c7836 */ /* 0x002fe20000000000 */
[----:B0-----:R-:W0:Y:S03]  /*0810*/  LDC R7, c[0x0][0x290] ;  /* 0x0000a400ff077b82 */ /* 0x001e260000000800 */
[----:B------:R1:W2:Y:S02]  /*0820*/  F2I.FTZ.U32.TRUNC.NTZ R13, R12 ;  /* 0x0000000c000d7305 */ /* 0x0002a4000021f000 */
[----:B-1----:R-:W-:Y:S02]  /*0830*/  IMAD.MOV.U32 R12, RZ, RZ, RZ ;  /* 0x000000ffff0c7224 */ /* 0x002fe400078e00ff */
[----:B--2---:R-:W-:-:S04]  /*0840*/  IMAD.MOV R10, RZ, RZ, -R13 ;  /* 0x000000ffff0a7224 */ /* 0x004fc800078e0a0d */
[----:B------:R-:W-:-:S04]  /*0850*/  IMAD R5, R10, R15, RZ ;  /* 0x0000000f0a057224 */ /* 0x000fc800078e02ff */
[----:B------:R-:W-:-:S06]  /*0860*/  IMAD.HI.U32 R13, R13, R5, R12 ;  /* 0x000000050d0d7227 */ /* 0x000fcc00078e000c */
[----:B------:R-:W-:-:S05]  /*0870*/  IMAD.HI.U32 R13, R13, R26, RZ ;  /* 0x0000001a0d0d7227 */ /* 0x000fca00078e00ff */
[----:B------:R-:W-:-:S05]  /*0880*/  IADD3 R13, -R13, RZ, RZ ;  /* 0x000000ff0d0d7210 */ /* 0x000fca0007ffe1ff */
[----:B------:R-:W-:-:S05]  /*0890*/  IMAD R26, R15, R13, R26 ;  /* 0x0000000d0f1a7224 */ /* 0x000fca00078e021a */
[----:B------:R-:W-:Y:S02]  /*08a0*/  ISETP.GT.U32.AND P1, PT, R15, R26, PT ;  /* 0x0000001a0f00720c */ /* 0x000fe40003f24070 */
[----:B------:R-:W-:Y:S02]  /*08b0*/  ISETP.NE.AND P5, PT, R44, RZ, PT ;  /* 0x000000ff2c00720c */ /* 0x000fe40003fa5270 */
[----:B------:R-:W-:-:S09]  /*08c0*/  ISETP.GE.AND P4, PT, R24, RZ, PT ;  /* 0x000000ff1800720c */ /* 0x000fd20003f86270 */
[----:B------:R-:W-:-:S05]  /*08d0*/  @!P1 IMAD.IADD R26, R26, 0x1, -R15 ;  /* 0x000000011a1a9824 */ /* 0x000fca00078e0a0f */
[----:B------:R-:W-:Y:S02]  /*08e0*/  ISETP.GT.U32.AND P3, PT, R15, R26, PT ;  /* 0x0000001a0f00720c */ /* 0x000fe40003f64070 */
[----:B------:R-:W-:Y:S01]  /*08f0*/  ISETP.NE.AND P1, PT, R20, RZ, PT ;  /* 0x000000ff1400720c */ /* 0x000fe20003f25270 */
[----:B------:R-:W-:Y:S01]  /*0900*/  IMAD R0, R16, UR4, RZ ;  /* 0x0000000410007c24 */ /* 0x000fe2000f8e02ff */
[----:B------:R-:W-:Y:S02]  /*0910*/  CS2R R38, SRZ ;  /* 0x0000000000267805 */ /* 0x000fe4000001ff00 */
[----:B------:R-:W-:Y:S01]  /*0920*/  CS2R R36, SRZ ;  /* 0x0000000000247805 */ /* 0x000fe2000001ff00 */
[----:B------:R-:W-:Y:S01]  /*0930*/  IMAD R29, R0, R29, R19 ;  /* 0x0000001d001d7224 */ /* 0x000fe200078e0213 */
[----:B------:R-:W-:-:S05]  /*0940*/  P2R R0, PR, RZ, 0x20 ;  /* 0x00000020ff007803 */ /* 0x000fca0000000000 */
[----:B------:R-:W-:-:S04]  /*0950*/  @!P3 IMAD.IADD R26, R26, 0x1, -R15 ;  /* 0x000000011a1ab824 */ /* 0x000fc800078e0a0f */
[----:B------:R-:W-:Y:S01]  /*0960*/  @!P4 IMAD.MOV R26, RZ, RZ, -R26 ;  /* 0x000000ffff1ac224 */ /* 0x000fe200078e0a1a */
[----:B------:R-:W-:Y:S01]  /*0970*/  @!P1 LOP3.LUT R26, RZ, R20, RZ, 0x33, !PT ;  /* 0x00000014ff1a9212 */ /* 0x000fe200078e33ff */
[----:B0-----:R-:W-:Y:S06]  /*0980*/  @P5 BRA `(.L_x_1143) ;  /* 0x00000000002c5947 */ /* 0x001fec0003800000 */
        /* <DEDUP_REMOVED lines=10> */
.L_x_1144:
[----:B------:R-:W-:Y:S05]  /*0a30*/  BSYNC B0 ;  /* 0x0000000000007941 */ /* 0x000fea0003800000 */
.L_x_1143:
[----:B------:R-:W-:Y:S01]  /*0a40*/  ISETP.NE.AND P1, PT, R44, RZ, PT ;  /* 0x000000ff2c00720c */ /* 0x000fe20003f25270 */
[----:B------:R-:W-:Y:S01]  /*0a50*/  ULDC.U8 UR4, c[0x0][0x294] ;  /* 0x0000a50000047ab9 */ /* 0x000fe20000000000 */
[----:B------:R-:W-:Y:S01]  /*0a60*/  ISETP.GT.AND P3, PT, R7, RZ, PT ;  /* 0x000000ff0700720c */ /* 0x000fe20003f64270 */
[----:B-----5:R-:W-:Y:S01]  /*0a70*/  @!P5 FADD.FTZ R32, R32, R36 ;  /* 0x000000242020d221 */ /* 0x020fe20000010000 */
[----:B------:R-:W-:Y:S01]  /*0a80*/  P2R R0, PR, RZ, 0x2 ;  /* 0x00000002ff007803 */ /* 0x000fe20000000000 */
        /* <DEDUP_REMOVED lines=28> */
[----:B------:R-:W-:Y:S02]  /*0c50*/  IMAD R9, R6, R3, RZ ;  /* 0x0000000306097224 */ /* 0x000fe400078e02ff */
[----:B------:R-:W-:Y:S02]  /*0c60*/  IMAD.MOV.U32 R6, RZ, RZ, R8 ;  /* 0x000000ffff067224 */ /* 0x000fe400078e0008 */
        /* <DEDUP_REMOVED lines=10> */
[----:B------:R-:W-:Y:S01]  /*0d10*/  @P1 VIADD R5, R5, 0x1 ;  /* 0x0000000105051836 */ /* 0x000fe20000000000 */
[----:B------:R-:W-:Y:S02]  /*0d20*/  ISETP.LT.AND P1, PT, R14, R7, !P0 ;  /* 0x000000070e00720c */ /* 0x000fe40004721270 */
[----:B------:R-:W-:Y:S02]  /*0d30*/  LOP3.LUT P0, RZ, R31, 0x3, RZ, 0xc0, !PT ;  /* 0x000000031fff7812 */ /* 0x000fe4000780c0ff */
[----:B------:R-:W-:Y:S02]  /*0d40*/  MOV R46, R5 ;  /* 0x00000005002e7202 */ /* 0x000fe40000000f00 */
[----:B------:R-:W-:-:S03]  /*0d50*/  P2R R47, PR, RZ, 0x2 ;  /* 0x00000002ff2f7803 */ /* 0x000fc60000000000 */
[----:B------:R-:W-:Y:S01]  /*0d60*/  @!P2 IMAD.MOV R46, RZ, RZ, -R46 ;  /* 0x000000ffff2ea224 */ /* 0x000fe200078e0a2e */
        /* <DEDUP_REMOVED lines=11> */
[----:B------:R-:W-:Y:S01]  /*0e20*/  IMAD.U32 R10, RZ, RZ, UR6 ;  /* 0x00000006ff0a7e24 */ /* 0x000fe2000f8e00ff */
[----:B------:R-:W-:Y:S01]  /*0e30*/  MOV R11, UR7 ;  /* 0x00000007000b7c02 */ /* 0x000fe20008000f00 */
[----:B------:R-:W-:Y:S02]  /*0e40*/  IMAD.U32 R6, RZ, RZ, UR4 ;  /* 0x00000004ff067e24 */ /* 0x000fe4000f8e00ff */
[----:B------:R-:W-:-:S02]  /*0e50*/  IMAD.U32 R7, RZ, RZ, UR5 ;  /* 0x00000005ff077e24 */ /* 0x000fc4000f8e00ff */
[----:B------:R-:W-:Y:S02]  /*0e60*/  IMAD.MOV.U32 R8, RZ, RZ, 0x53f ;  /* 0x0000053fff087424 */ /* 0x000fe400078e00ff */
[----:B------:R-:W-:Y:S02]  /*0e70*/  IMAD.MOV.U32 R12, RZ, RZ, 0x1 ;  /* 0x00000001ff0c7424 */ /* 0x000fe400078e00ff */
[----:B0-----:R-:W-:-:S07]  /*0e80*/  IMAD.MOV.U32 R13, RZ, RZ, RZ ;  /* 0x000000ffff0d7224 */ /* 0x001fce00078e00ff */
[----:B------:R-:W-:-:S07]  /*0e90*/  LEPC R20, `(.L_x_1147) ;  /* 0x000000001014794e */ /* 0x000fce0000000000 */
[----:B-1----:R-:W-:Y:S05]  /*0ea0*/  CALL.ABS.NOINC R14 ;  /* 0x000000000e007343 */ /* 0x002fea0003c00000 */
.L_x_1147:
[----:B------:R-:W0:Y:S01]  /*0eb0*/  S2R R4, SR_CgaCtaId ;  /* 0x0000000000047919 */ /* 0x000e220000008800 */
[----:B------:R-:W1:Y:S01]  /*0ec0*/  LDC R6, c[0x0][0x290] ;  /* 0x0000a400ff067b82 */ /* 0x000e620000000800 */
[----:B------:R-:W-:Y:S02]  /*0ed0*/  MOV R0, 0x400 ;  /* 0x0000040000007802 */ /* 0x000fe40000000f00 */
[----:B------:R-:W-:Y:S02]  /*0ee0*/  ISETP.NE.AND P6, PT, R47, RZ, PT ;  /* 0x000000ff2f00720c */ /* 0x000fe40003fc5270 */
[----:B------:R-:W-:Y:S01]  /*0ef0*/  IADD3 R3, R0, 0x420, RZ ;  /* 0x0000042000037810 */ /* 0x000fe20007ffe0ff */
[----:B------:R-:W-:-:S03]  /*0f00*/  IMAD R0, R31, R46, R45 ;  /* 0x0000002e1f007224 */ /* 0x000fc600078e022d */
[----:B0-----:R-:W-:-:S05]  /*0f10*/  LEA R3, R4, R3, 0x18 ;  /* 0x0000000304037211 */ /* 0x001fca00078ec0ff */
[----:B------:R-:W-:-:S04]  /*0f20*/  IMAD R13, R0, 0x4, R3 ;  /* 0x00000004000d7824 */ /* 0x000fc800078e0203 */
[----:B-1----:R-:W-:Y:S01]  /*0f30*/  IMAD R14, R6, 0x4, R13 ;  /* 0x00000004060e7824 */ /* 0x002fe200078e020d */
[----:B------:R-:W-:Y:S06]  /*0f40*/  @!P6 BRA `(.L_x_1148) ;  /* 0x00000000000ce947 */ /* 0x000fec0003800000 */
[----:B------:R-:W-:Y:S01]  /*0f50*/  ISETP.NE.AND P5, PT, R44, RZ, PT ;  /* 0x000000ff2c00720c */ /* 0x000fe20003fa5270 */
[----:B------:R0:W-:-:S12]  /*0f60*/  STS.128 [R13], R40 ;  /* 0x000000280d007388 */ /* 0x0001d80000000c00 */
[----:B------:R0:W-:Y:S02]  /*0f70*/  @!P5 STS.128 [R14], R32 ;  /* 0x000000200e00d388 */ /* 0x0001e40000000c00 */
.L_x_1148:
        /* <DEDUP_REMOVED lines=11> */
[----:B------:R-:W-:Y:S01]  /*1030*/  IMAD R15, R0, 0x4, R3 ;  /* 0x00000004000f7824 */ /* 0x000fe200078e0203 */
[----:B------:R-:W-:Y:S01]  /*1040*/  ISETP.NE.AND P0, PT, R44, RZ, PT ;  /* 0x000000ff2c00720c */ /* 0x000fe20003f05270 */
[----:B------:R-:W-:Y:S03]  /*1050*/  BSSY B1, `(.L_x_1151) ;  /* 0x0000063000017945 */ /* 0x000fe60003800000 */
[----:B------:R-:W-:Y:S01]  /*1060*/  LEA R20, R31, R15, 0x2 ;  /* 0x0000000f1f147211 */ /* 0x000fe200078e10ff */
[----:B0-----:R0:W1:Y:S04]  /*1070*/  LDS R40, [R15] ;  /* 0x000000000f287984 */ /* 0x0010680000000800 */
[----:B------:R0:W2:Y:S04]  /*1080*/  LDS R42, [R15+0x4] ;  /* 0x000004000f2a7984 */ /* 0x0000a80000000800 */
[----:B------:R0:W3:Y:S04]  /*1090*/  LDS R41, [R20] ;  /* 0x0000000014297984 */ /* 0x0000e80000000800 */
[----:B------:R0:W4:Y:S01]  /*10a0*/  LDS R43, [R20+0x4] ;  /* 0x00000400142b7984 */ /* 0x0001220000000800 */
        /* <DEDUP_REMOVED lines=36> */
.L_x_1152:
[C---:B------:R-:W-:Y:S01]  /*12f0*/  LEA R21, R6.reuse, R15, 0x2 ;  /* 0x0000000f06157211 */ /* 0x040fe200078e10ff */
[----:B------:R-:W-:Y:S01]  /*1300*/  IMAD R46, R6, 0x4, R20 ;  /* 0x00000004062e7824 */ /* 0x000fe200078e0214 */
[----:B------:R-:W-:Y:S01]  /*1310*/  LEA.HI R0, R0, R0, RZ, 0x1 ;  /* 0x0000000000007211 */ /* 0x000fe200078f08ff */
[----:B------:R-:W-:Y:S02]  /*1320*/  BSSY B2, `(.L_x_1154) ;  /* 0x0000031000027945 */ /* 0x000fe40003800000 */
[----:B------:R0:W0:Y:S02]  /*1330*/  LDS R32, [R21] ;  /* 0x0000000015207984 */ /* 0x0000240000000800 */
[----:B------:R-:W-:Y:S02]  /*1340*/  IMAD.SHL.U32 R0, R0, 0x2, RZ ;  /* 0x0000000200007824 */ /* 0x000fe400078e00ff */
[----:B------:R0:W0:Y:S03]  /*1350*/  LDS R34, [R21+0x4] ;  /* 0x0000040015227984 */ /* 0x0000260000000800 */
[----:B------:R-:W-:Y:S01]  /*1360*/  LOP3.LUT R5, R0, 0xfffffffc, RZ, 0xc0, !PT ;  /* 0xfffffffc00057812 */ /* 0x000fe200078ec0ff */
[----:B------:R0:W0:Y:S03]  /*1370*/  LDS R33, [R46] ;  /* 0x000000002e217984 */ /* 0x0000260000000800 */
[----:B------:R-:W-:Y:S01]  /*1380*/  ISETP.GE.AND P0, PT, R5, R6, PT ;  /* 0x000000060500720c */ /* 0x000fe20003f06270 */
[----:B------:R0:W0:-:S12]  /*1390*/  LDS R35, [R46+0x4] ;  /* 0x000004002e237984 */ /* 0x0000180000000800 */
        /* <DEDUP_REMOVED lines=21> */
[----:B------:R-:W1:Y:S01]  /*14f0*/  MUFU.COS R0, R12 ;  /* 0x0000000c00007308 */ /* 0x000e620000000000 */
[-C--:B----4-:R-:W-:Y:S01]  /*1500*/  FMUL.FTZ R9, R43, R5.reuse ;  /* 0x000000052b097220 */ /* 0x090fe20000410000 */
[-C--:B0-----:R-:W-:Y:S01]  /*1510*/  FMUL.FTZ R11, R35, R5.reuse ;  /* 0x00000005230b7220 */ /* 0x081fe20000410000 */
[-C--:B--2---:R-:W-:Y:S01]  /*1520*/  FMUL.FTZ R8, R42, R5.reuse ;  /* 0x000000052a087220 */ /* 0x084fe20000410000 */
[----:B------:R-:W-:-:S04]  /*1530*/  FMUL.FTZ R10, R34, R5 ;  /* 0x00000005220a7220 */ /* 0x000fc80000410000 */
[----:B------:R0:W2:Y:S01]  /*1540*/  MUFU.COS R7, R6 ;  /* 0x0000000600077308 */ /* 0x0000a20000000000 */
[-C--:B---3--:R-:W-:Y:S01]  /*1550*/  FMUL.FTZ R3, R41, R4.reuse ;  /* 0x0000000429037220 */ /* 0x088fe20000410000 */
[----:B------:R-:W-:-:S03]  /*1560*/  FMUL.FTZ R5, R33, R4 ;  /* 0x0000000421057220 */ /* 0x000fc60000410000 */
[C---:B-1----:R-:W-:Y:S01]  /*1570*/  FFMA.FTZ R3, R40.reuse, R0, -R3 ;  /* 0x0000000028037223 */ /* 0x042fe20000010803 */
[-C--:B0-----:R-:W-:Y:S01]  /*1580*/  FMUL.FTZ R6, R40, R4.reuse ;  /* 0x0000000428067220 */ /* 0x081fe20000410000 */
[C---:B------:R-:W-:Y:S01]  /*1590*/  FMUL.FTZ R4, R32.reuse, R4 ;  /* 0x0000000420047220 */ /* 0x040fe20000410000 */
[-C--:B------:R-:W-:Y:S02]  /*15a0*/  FFMA.FTZ R32, R32, R0.reuse, -R5 ;  /* 0x0000000020207223 */ /* 0x080fe40000010805 */
[-C--:B------:R-:W-:Y:S01]  /*15b0*/  FFMA.FTZ R41, R41, R0.reuse, R6 ;  /* 0x0000000029297223 */ /* 0x080fe20000010006 */
[----:B------:R-:W-:Y:S01]  /*15c0*/  FFMA.FTZ R33, R33, R0, R4 ;  /* 0x0000000021217223 */ /* 0x000fe20000010004 */
[----:B------:R-:W-:Y:S01]  /*15d0*/  MOV R40, R3 ;  /* 0x0000000300287202 */ /* 0x000fe20000000f00 */
[-C--:B--2---:R-:W-:Y:S01]  /*15e0*/  FFMA.FTZ R9, R42, R7.reuse, -R9 ;  /* 0x000000072a097223 */ /* 0x084fe20000010809 */
[-C--:B------:R-:W-:Y:S01]  /*15f0*/  FFMA.FTZ R34, R34, R7.reuse, -R11 ;  /* 0x0000000722227223 */ /* 0x080fe2000001080b */
[-C--:B------:R-:W-:Y:S01]  /*1600*/  FFMA.FTZ R43, R43, R7.reuse, R8 ;  /* 0x000000072b2b7223 */ /* 0x080fe20000010008 */
[----:B------:R-:W-:Y:S01]  /*1610*/  FFMA.FTZ R35, R35, R7, R10 ;  /* 0x0000000723237223 */ /* 0x000fe2000001000a */
[----:B------:R-:W-:-:S07]  /*1620*/  IMAD.MOV.U32 R42, RZ, RZ, R9 ;  /* 0x000000ffff2a7224 */ /* 0x000fce00078e0009 */
.L_x_1155:
[----:B------:R-:W-:Y:S05]  /*1630*/  BSYNC B2 ;  /* 0x0000000000027941 */ /* 0x000fea0003800000 */
.L_x_1154:
[----:B0-----:R0:W-:Y:S04]  /*1640*/  STS [R21], R32 ;  /* 0x0000002015007388 */ /* 0x0011e80000000800 */
[----:B------:R0:W-:Y:S04]  /*1650*/  STS [R21+0x4], R34 ;  /* 0x0000042215007388 */ /* 0x0001e80000000800 */
[----:B------:R0:W-:Y:S04]  /*1660*/  STS [R46], R33 ;  /* 0x000000212e007388 */ /* 0x0001e80000000800 */
[----:B------:R0:W-:Y:S02]  /*1670*/  STS [R46+0x4], R35 ;  /* 0x000004232e007388 */ /* 0x0001e40000000800 */
.L_x_1153:
[----:B------:R-:W-:Y:S05]  /*1680*/  BSYNC B1 ;  /* 0x0000000000017941 */ /* 0x000fea0003800000 */
.L_x_1151:
[----:B-1----:R1:W-:Y:S04]  /*1690*/  STS [R15], R40 ;  /* 0x000000280f007388 */ /* 0x0023e80000000800 */
[----:B--2---:R1:W-:Y:S04]  /*16a0*/  STS [R15+0x4], R42 ;  /* 0x0000042a0f007388 */ /* 0x0043e80000000800 */
[----:B---3--:R1:W-:Y:S04]  /*16b0*/  STS [R20], R41 ;  /* 0x0000002914007388 */ /* 0x0083e80000000800 */
[----:B----4-:R1:W-:Y:S02]  /*16c0*/  STS [R20+0x4], R43 ;  /* 0x0000042b14007388 */ /* 0x0103e40000000800 */
.L_x_1150:
[----:B------:R-:W-:Y:S05]  /*16d0*/  BSYNC B0 ;  /* 0x0000000000007941 */ /* 0x000fea0003800000 */
.L_x_1149:
[----:B------:R-:W-:Y:S06]  /*16e0*/  BAR.SYNC.DEFER_BLOCKING 0x0 ;  /* 0x0000000000007b1d */ /* 0x000fec0000010000 */
[----:B------:R-:W-:Y:S04]  /*16f0*/  BSSY B0, `(.L_x_1156) ;  /* 0x0000005000007945 */ /* 0x000fe80003800000 */
[----:B------:R-:W-:Y:S05]  /*1700*/  @!P6 BRA `(.L_x_1157) ;  /* 0x00000000000ce947 */ /* 0x000fea0003800000 */
[----:B------:R-:W-:Y:S01]  /*1710*/  ISETP.NE.AND P0, PT, R44, RZ, PT ;  /* 0x000000ff2c00720c */ /* 0x000fe20003f05270 */
[----:B01----:R2:W3:-:S12]  /*1720*/  LDS.128 R40, [R13] ;  /* 0x000000000d287984 */ /* 0x0034d80000000c00 */
[----:B------:R2:W4:Y:S02]  /*1730*/  @!P0 LDS.128 R32, [R14] ;  /* 0x000000000e208984 */ /* 0x0005240000000c00 */
.L_x_1157:
[----:B------:R-:W-:Y:S05]  /*1740*/  BSYNC B0 ;  /* 0x0000000000007941 */ /* 0x000fea0003800000 */
.L_x_1156:
[----:B------:R-:W-:Y:S06]  /*1750*/  BAR.SYNC.DEFER_BLOCKING 0x0 ;  /* 0x0000000000007b1d */ /* 0x000fec0000010000 */
[----:B------:R-:W-:Y:S05]  /*1760*/  BRA `(.L_x_1146) ;  /* 0x0000000400307947 */ /* 0x000fea0003800000 */
.L_x_1145:
        /* <DEDUP_REMOVED lines=8> */
[----:B------:R-:W-:-:S04]  /*17f0*/  I2FP.F32.S32 R14, R14 ;  /* 0x0000000e000e7245 */ /* 0x000fc80000201400 */
[----:B------:R-:W0:Y:S01]  /*1800*/  MUFU.RCP R7, R7 ;  /* 0x0000000700077308 */ /* 0x000e220000001000 */
[----:B------:R-:W-:-:S05]  /*1810*/  I2FP.F32.S32 R0, R0 ;  /* 0x0000000000007245 */ /* 0x000fca0000201400 */
        /* <DEDUP_REMOVED lines=24> */
.L_x_1158:
[----:B------:R-:W-:-:S13]  /*19a0*/  ISETP.GE.AND P0, PT, R14, R7, PT ;  /* 0x000000070e00720c */ /* 0x000fda0003f06270 */
[----:B------:R-:W-:Y:S05]  /*19b0*/  @P0 BRA `(.L_x_1159) ;  /* 0x0000000000980947 */ /* 0x000fea0003800000 */
[----:B------:R-:W-:Y:S01]  /*19c0*/  I2FP.F32.S32 R7, R7 ;  /* 0x0000000700077245 */ /* 0x000fe20000201400 */
[----:B------:R-:W-:Y:S01]  /*19d0*/  VIADD R0, R14, 0x2 ;  /* 0x000000020e007836 */ /* 0x000fe20000000000 */
[----:B------:R-:W-:Y:S02]  /*19e0*/  I2FP.F32.S32 R14, R14 ;  /* 0x0000000e000e7245 */ /* 0x000fe40000201400 */
[----:B------:R-:W-:Y:S02]  /*19f0*/  I2FP.F32.S32 R44, R44 ;  /* 0x0000002c002c7245 */ /* 0x000fe40000201400 */
[----:B------:R-:W0:Y:S01]  /*1a00*/  MUFU.RCP R7, R7 ;  /* 0x0000000700077308 */ /* 0x000e220000001000 */
[----:B------:R-:W-:-:S05]  /*1a10*/  I2FP.F32.S32 R0, R0 ;  /* 0x0000000000007245 */ /* 0x000fca0000201400 */
[-C--:B0-----:R-:W-:Y:S01]  /*1a20*/  FMUL.FTZ R0, R0, R7.reuse ;  /* 0x0000000700007220 */ /* 0x081fe20000410000 */
[----:B------:R-:W-:-:S03]  /*1a30*/  FMUL.FTZ R14, R14, R7 ;  /* 0x000000070e0e7220 */ /* 0x000fc60000410000 */
[----:B------:R-:W-:Y:S01]  /*1a40*/  FMUL.FTZ R4, R0, 13.28771209716796875 ;  /* 0x41549a7800047820 */ /* 0x000fe20000410000 */
[----:B------:R-:W-:-:S03]  /*1a50*/  FMUL.FTZ R14, R14, 13.28771209716796875 ;  /* 0x41549a780e0e7820 */ /* 0x000fc60000410000 */
        /* <DEDUP_REMOVED lines=13> */
[----:B------:R0:W3:Y:S01]  /*1b30*/  MUFU.COS R5, R0 ;  /* 0x0000000000057308 */ /* 0x0000e20000000000 */
[-C--:B-1----:R-:W-:Y:S01]  /*1b40*/  FFMA.FTZ R11, R42, R9.reuse, -R7 ;  /* 0x000000092a0b7223 */ /* 0x082fe20000010807 */
[-C--:B------:R-:W-:Y:S01]  /*1b50*/  FFMA.FTZ R34, R34, R9.reuse, -R3 ;  /* 0x0000000922227223 */ /* 0x080fe20000010803 */
[-C--:B------:R-:W-:Y:S01]  /*1b60*/  FFMA.FTZ R43, R43, R9.reuse, R12 ;  /* 0x000000092b2b7223 */ /* 0x080fe2000001000c */
[----:B------:R-:W-:Y:S02]  /*1b70*/  FFMA.FTZ R35, R35, R9, R4 ;  /* 0x0000000923237223 */ /* 0x000fe40000010004 */
[----:B------:R-:W-:Y:S01]  /*1b80*/  MOV R42, R11 ;  /* 0x0000000b002a7202 */ /* 0x000fe20000000f00 */
[-C--:B--2---:R-:W-:Y:S01]  /*1b90*/  FMUL.FTZ R7, R41, R6.reuse ;  /* 0x0000000629077220 */ /* 0x084fe20000410000 */
[-C--:B------:R-:W-:Y:S01]  /*1ba0*/  FMUL.FTZ R3, R33, R6.reuse ;  /* 0x0000000621037220 */ /* 0x080fe20000410000 */
[-C--:B------:R-:W-:Y:S01]  /*1bb0*/  FMUL.FTZ R8, R40, R6.reuse ;  /* 0x0000000628087220 */ /* 0x080fe20000410000 */
[----:B0-----:R-:W-:Y:S01]  /*1bc0*/  FMUL.FTZ R0, R32, R6 ;  /* 0x0000000620007220 */ /* 0x001fe20000410000 */
[-C--:B---3--:R-:W-:Y:S01]  /*1bd0*/  FFMA.FTZ R7, R40, R5.reuse, -R7 ;  /* 0x0000000528077223 */ /* 0x088fe20000010807 */
[-C--:B------:R-:W-:Y:S01]  /*1be0*/  FFMA.FTZ R32, R32, R5.reuse, -R3 ;  /* 0x0000000520207223 */ /* 0x080fe20000010803 */
[-C--:B------:R-:W-:Y:S01]  /*1bf0*/  FFMA.FTZ R41, R41, R5.reuse, R8 ;  /* 0x0000000529297223 */ /* 0x080fe20000010008 */
[----:B------:R-:W-:Y:S01]  /*1c00*/  FFMA.FTZ R33, R33, R5, R0 ;  /* 0x0000000521217223 */ /* 0x000fe20000010000 */
[----:B------:R-:W-:-:S07]  /*1c10*/  IMAD.MOV.U32 R40, RZ, RZ, R7 ;  /* 0x000000ffff287224 */ /* 0x000fce00078e0007 */
.L_x_1159:
[----:B------:R-:W-:Y:S05]  /*1c20*/  BSYNC B0 ;  /* 0x0000000000007941 */ /* 0x000fea0003800000 */
.L_x_1146:
[----:B------:R-:W-:Y:S01]  /*1c30*/  ISETP.GT.AND P0, PT, R23, 0x1f, PT ;  /* 0x0000001f1700780c */ /* 0x000fe20003f04270 */
[----:B------:R-:W-:Y:S01]  /*1c40*/  ULDC UR4, c[0x0][0x284] ;  /* 0x0000a10000047ab9 */ /* 0x000fe20000000800 */
[----:B------:R-:W-:Y:S01]  /*1c50*/  BSSY B0, `(.L_x_1160) ;  /* 0x0000027000007945 */ /* 0x000fe20003800000 */
[----:B------:R-:W-:Y:S02]  /*1c60*/  IMAD.U32 R3, RZ, RZ, UR4 ;  /* 0x00000004ff037e24 */ /* 0x000fe4000f8e00ff */
[----:B------:R-:W-:-:S03]  /*1c70*/  IMAD.MOV.U32 R7, RZ, RZ, RZ ;  /* 0x000000ffff077224 */ /* 0x000fc600078e00ff */
[----:B------:R-:W-:-:S05]  /*1c80*/  VIADDMNMX R5, R18, -R3, RZ, !PT ;  /* 0x8000000312057246 */ /* 0x000fca00078001ff */
[----:B------:R-:W-:Y:S05]  /*1c90*/  @P0 BRA `(.L_x_1161) ;  /* 0x0000000000880947 */ /* 0x000fea0003800000 */
[----:B------:R-:W5:Y:S01]  /*1ca0*/  LDC R0, c[0x0][0x29c] ;  /* 0x0000a700ff007b82 */ /* 0x000f620000000800 */
[----:B------:R-:W0:Y:S01]  /*1cb0*/  S2R R9, SR_CgaCtaId ;  /* 0x0000000000097919 */ /* 0x000e220000008800 */
[----:B------:R-:W-:Y:S01]  /*1cc0*/  MOV R4, 0x400 ;  /* 0x0000040000047802 */ /* 0x000fe20000000f00 */
[----:B------:R-:W-:Y:S01]  /*1cd0*/  UMOV UR4, 0xffffffff ;  /* 0xffffffff00047882 */ /* 0x000fe20000000000 */
[----:B-----5:R-:W-:Y:S02]  /*1ce0*/  ISETP.NE.AND P1, PT, R0, RZ, PT ;  /* 0x000000ff0000720c */ /* 0x020fe40003f25270 */
[----:B------:R-:W-:Y:S02]  /*1cf0*/  IADD3 R0, R4, 0x20, RZ ;  /* 0x0000002004007810 */ /* 0x000fe40007ffe0ff */
[----:B------:R-:W-:Y:S02]  /*1d00*/  ISETP.GT.OR P0, PT, R23, 0x17, P1 ;  /* 0x000000171700780c */ /* 0x000fe40000f04670 */
[----:B0-----:R-:W-:-:S07]  /*1d10*/  LEA R0, R9, R0, 0x18 ;  /* 0x0000000009007211 */ /* 0x001fce00078ec0ff */
[----:B------:R-:W-:Y:S02]  /*1d20*/  @!P1 VIADD R4, R4, 0x220 ;  /* 0x0000022004049836 */ /* 0x000fe40000000000 */
[----:B------:R-:W-:Y:S02]  /*1d30*/  IMAD R0, R23, 0x10, R0 ;  /* 0x0000001017007824 */ /* 0x000fe400078e0200 */
[----:B------:R-:W0:Y:S01]  /*1d40*/  @!P0 LDC.64 R6, c[0x0][0x248] ;  /* 0x00009200ff068b82 */ /* 0x000e220000000a00 */
[----:B------:R-:W-:Y:S01]  /*1d50*/  @!P0 IMAD.SHL.U32 R8, R26, 0x4, RZ ;  /* 0x000000041a088824 */ /* 0x000fe200078e00ff */
[----:B------:R-:W-:Y:S01]  /*1d60*/  @!P1 LEA R4, R9, R4, 0x18 ;  /* 0x0000000409049211 */ /* 0x000fe200078ec0ff */
[----:B---3--:R3:W-:Y:S02]  /*1d70*/  STS.128 [R0], R40 ;  /* 0x0000002800007388 */ /* 0x0087e40000000c00 */
[----:B------:R-:W-:Y:S01]  /*1d80*/  @!P0 IMAD R9, R30, R3, R8 ;  /* 0x000000031e098224 */ /* 0x000fe200078e0208 */
[----:B------:R-:W-:Y:S01]  /*1d90*/  @!P1 LEA R4, R23, R4, 0x4 ;  /* 0x0000000417049211 */ /* 0x000fe200078e20ff */
[----:B----4-:R-:W-:-:S04]  /*1da0*/  FMUL.FTZ R8, R40, R32 ;  /* 0x0000002028087220 */ /* 0x010fc80000410000 */
[----:B------:R3:W-:Y:S01]  /*1db0*/  @!P1 STS.128 [R4], R36 ;  /* 0x0000002404009388 */ /* 0x0007e20000000c00 */
[----:B0-----:R-:W-:-:S04]  /*1dc0*/  @!P0 IMAD.WIDE R6, R9, 0x4, R6 ;  /* 0x0000000409068825 */ /* 0x001fc800078e0206 */
[----:B------:R-:W-:Y:S01]  /*1dd0*/  FFMA.FTZ R9, R41, R33, R8 ;  /* 0x0000002129097223 */ /* 0x000fe20000010008 */
[----:B------:R3:W-:Y:S03]  /*1de0*/  @!P0 STG.E.128 desc[UR36][R6.64], R32 ;  /* 0x0000002006008986 */ /* 0x0007e6000c101d24 */
[----:B------:R-:W-:-:S04]  /*1df0*/  FFMA.FTZ R8, R42, R34, R9 ;  /* 0x000000222a087223 */ /* 0x000fc80000010009 */
[----:B--2---:R-:W-:Y:S01]  /*1e00*/  FFMA.FTZ R13, R43, R35, R8 ;  /* 0x000000232b0d7223 */ /* 0x004fe20000010008 */
[----:B------:R-:W-:Y:S06]  /*1e10*/  BRA.DIV UR4, `(.L_x_1162) ;  /* 0x0000008604bc7947 */ /* 0x000fec000b800000 */
[----:B------:R-:W3:Y:S02]  /*1e20*/  SHFL.BFLY PT, R14, R13, 0x10, 0x1f ;  /* 0x0e001f000d0e7f89 */ /* 0x000ee400000e0000 */
[----:B---3--:R-:W-:-:S05]  /*1e30*/  FADD.FTZ R0, R13, R14 ;  /* 0x0000000e0d007221 */ /* 0x008fca0000010000 */
[----:B------:R-:W0:Y:S02]  /*1e40*/  SHFL.BFLY PT, R14, R0, 0x8, 0x1f ;  /* 0x0d001f00000e7f89 */ /* 0x000e2400000e0000 */
[----:B0-----:R-:W-:-:S05]  /*1e50*/  FADD.FTZ R4, R0, R14 ;  /* 0x0000000e00047221 */ /* 0x001fca0000010000 */
[----:B------:R-:W0:Y:S02]  /*1e60*/  SHFL.BFLY PT, R14, R4, 0x4, 0x1f ;  /* 0x0c801f00040e7f89 */ /* 0x000e2400000e0000 */
[----:B0-----:R-:W-:-:S05]  /*1e70*/  FADD.FTZ R6, R4, R14 ;  /* 0x0000000e04067221 */ /* 0x001fca0000010000 */
[----:B------:R-:W0:Y:S02]  /*1e80*/  SHFL.BFLY PT, R14, R6, 0x2, 0x1f ;  /* 0x0c401f00060e7f89 */ /* 0x000e2400000e0000 */
[----:B0-----:R-:W-:-:S05]  /*1e90*/  FADD.FTZ R7, R6, R14 ;  /* 0x0000000e06077221 */ /* 0x001fca0000010000 */
[----:B------:R0:W2:Y:S02]  /*1ea0*/  SHFL.BFLY PT, R14, R7, 0x1, 0x1f ;  /* 0x0c201f00070e7f89 */ /* 0x0000a400000e0000 */
.L_x_1300:
[----:B0-2---:R-:W-:-:S07]  /*1eb0*/  FADD.FTZ R7, R7, R14 ;  /* 0x0000000e07077221 */ /* 0x005fce0000010000 */
.L_x_1161:
[----:B------:R-:W-:Y:S05]  /*1ec0*/  BSYNC B0 ;  /* 0x0000000000007941 */ /* 0x000fea0003800000 */
.L_x_1160:
[----:B01----:R-:W0:Y:S01]  /*1ed0*/  S2R R15, SR_CgaCtaId ;  /* 0x00000000000f7919 */ /* 0x003e220000008800 */
[----:B------:R-:W-:Y:S01]  /*1ee0*/  ISETP.NE.AND P0, PT, R23, RZ, PT ;  /* 0x000000ff1700720c */ /* 0x000fe20003f05270 */
[----:B------:R-:W-:Y:S01]  /*1ef0*/  IMAD.IADD R9, R24, 0x1, -R5 ;  /* 0x0000000118097824 */ /* 0x000fe200078e0a05 */
[----:B------:R-:W-:Y:S01]  /*1f00*/  MOV R12, 0x400 ;  /* 0x00000400000c7802 */ /* 0x000fe20000000f00 */
[----:B------:R-:W-:-:S04]  /*1f10*/  IMAD.MOV.U32 R0, RZ, RZ, -0x800001 ;  /* 0xff7fffffff007424 */ /* 0x000fc800078e00ff */
[----:B------:R-:W-:-:S05]  /*1f20*/  VIADD R4, R12, 0x420 ;  /* 0x000004200c047836 */ /* 0x000fca0000000000 */
[----:B0-----:R-:W-:Y:S01]  /*1f30*/  LEA R4, R15, R4, 0x18 ;  /* 0x000000040f047211 */ /* 0x001fe200078ec0ff */
[----:B------:R-:W-:Y:S06]  /*1f40*/  @P0 BRA `(.L_x_1163) ;  /* 0x0000000000400947 */ /* 0x000fec0003800000 */
[----:B------:R-:W-:Y:S01]  /*1f50*/  ULDC.64 UR4, c[0x0][0x2c8] ;  /* 0x0000b20000047ab9 */ /* 0x000fe20000000a00 */
[----:B------:R-:W-:Y:S02]  /*1f60*/  LEA R11, R9, R4, 0x2 ;  /* 0x00000004090b7211 */ /* 0x000fe400078e10ff */
[----:B------:R-:W-:Y:S01]  /*1f70*/  ISETP.NE.U32.AND P0, PT, RZ, UR4, PT ;  /* 0x00000004ff007c0c */ /* 0x000fe2000bf05070 */
[----:B------:R-:W-:Y:S02]  /*1f80*/  ULDC UR4, c[0x0][0x2a0] ;  /* 0x0000a80000047ab9 */ /* 0x000fe40000000800 */
[----:B------:R-:W-:Y:S01]  /*1f90*/  FMUL.FTZ R0, R7, UR4 ;  /* 0x0000000407007c20 */ /* 0x000fe20008410000 */
[----:B------:R-:W-:-:S13]  /*1fa0*/  ISETP.NE.AND.EX P0, PT, RZ, UR5, PT, P0 ;  /* 0x00000005ff007c0c */ /* 0x000fda000bf05300 */
[----:B------:R-:W-:Y:S05]  /*1fb0*/  @!P0 BRA `(.L_x_1164) ;  /* 0x0000000000208947 */ /* 0x000fea0003800000 */
[----:B------:R-:W0:Y:S01]  /*1fc0*/  LDC.64 R6, c[0x0][0x2c8] ;  /* 0x0000b200ff067b82 */ /* 0x000e220000000a00 */
[----:B------:R-:W-:Y:S01]  /*1fd0*/  IMAD.IADD R8, R24, 0x1, -R25 ;  /* 0x0000000118087824 */ /* 0x000fe200078e0a19 */
[----:B------:R-:W-:-:S03]  /*1fe0*/  ULDC UR4, c[0x0][0x2d0] ;  /* 0x0000b40000047ab9 */ /* 0x000fc60000000800 */
[----:B--2---:R-:W-:-:S04]  /*1ff0*/  IMAD R13, R19, UR4, R8 ;  /* 0x00000004130d7c24 */ /* 0x004fc8000f8e0208 */
[----:B------:R-:W-:-:S04]  /*2000*/  IMAD R13, R13, UR4, R8 ;  /* 0x000000040d0d7c24 */ /* 0x000fc8000f8e0208 */
[----:B0-----:R-:W-:-:S06]  /*2010*/  IMAD.WIDE R6, R13, 0x4, R6 ;  /* 0x000000040d067825 */ /* 0x001fcc00078e0206 */
[----:B------:R-:W2:Y:S02]  /*2020*/  LDG.E R7, desc[UR36][R6.64] ;  /* 0x0000002406077981 */ /* 0x000ea4000c1e1900 */
[----:B--2---:R-:W-:-:S07]  /*2030*/  FADD.FTZ R0, R0, R7 ;  /* 0x0000000700007221 */ /* 0x004fce0000010000 */
.L_x_1164:
[----:B------:R0:W-:Y:S02]  /*2040*/  STS [R11], R0 ;  /* 0x000000000b007388 */ /* 0x0001e40000000800 */
.L_x_1163:
[----:B------:R-:W-:Y:S05]  /*2050*/  WARPSYNC.ALL ;  /* 0x0000000000007948 */ /* 0x000fea0003800000 */
[----:B------:R-:W-:Y:S01]  /*2060*/  BAR.SYNC.DEFER_BLOCKING 0x0 ;  /* 0x0000000000007b1d */ /* 0x000fe20000010000 */
[----:B------:R-:W-:Y:S01]  /*2070*/  LEA.HI R6, R23, R23, RZ, 0x1 ;  /* 0x0000001717067211 */ /* 0x000fe200078f08ff */
[----:B------:R-:W-:Y:S02]  /*2080*/  VIADD R10, R12, 0x20 ;  /* 0x000000200c0a7836 */ /* 0x000fe40000000000 */
[----:B------:R-:W-:Y:S01]  /*2090*/  VIADD R9, R9, 0xf ;  /* 0x0000000f09097836 */ /* 0x000fe20000000000 */
[C---:B------:R-:W-:Y:S01]  /*20a0*/  LOP3.LUT R8, R6.reuse, 0xfffffffe, RZ, 0xc0, !PT ;  /* 0xfffffffe06087812 */ /* 0x040fe200078ec0ff */
[----:B------:R-:W-:Y:S01]  /*20b0*/  ULDC UR4, c[0x0][0x29c] ;  /* 0x0000a70000047ab9 */ /* 0x000fe20000000800 */
[----:B------:R-:W-:Y:S01]  /*20c0*/  LEA R7, R15, R10, 0x18 ;  /* 0x0000000a0f077211 */ /* 0x000fe200078ec0ff */
[----:B------:R-:W-:Y:S01]  /*20d0*/  UISETP.NE.AND UP0, UPT, UR4, URZ, UPT ;  /* 0x0000003f0400728c */ /* 0x000fe2000bf05270 */
[----:B------:R-:W-:Y:S01]  /*20e0*/  SHF.R.S32.HI R10, RZ, 0x1f, R9 ;  /* 0x0000001fff0a7819 */ /* 0x000fe20000011409 */
[----:B------:R-:W-:Y:S01]  /*20f0*/  IMAD.IADD R8, R23, 0x1, -R8 ;  /* 0x0000000117087824 */ /* 0x000fe200078e0a08 */
[----:B------:R-:W-:-:S02]  /*2100*/  LEA.HI.SX32 R21, R6, R5, 0x1f ;  /* 0x0000000506157211 */ /* 0x000fc400078ffaff */
[----:B------:R-:W-:Y:S02]  /*2110*/  LEA.HI R10, R10, R9, RZ, 0x4 ;  /* 0x000000090a0a7211 */ /* 0x000fe400078f20ff */
[----:B------:R-:W-:Y:S02]  /*2120*/  LEA R7, R8, R7, 0x3 ;  /* 0x0000000708077211 */ /* 0x000fe400078e18ff */
[----:B------:R-:W-:Y:S02]  /*2130*/  PLOP3.LUT P2, PT, PT, PT, UP0, 0x80, 0x0 ;  /* 0x000000000000781c */ /* 0x000fe40003f4f008 */
[----:B------:R-:W-:Y:S01]  /*2140*/  LOP3.LUT R10, R10, 0xfffffff0, RZ, 0xc0, !PT ;  /* 0xfffffff00a0a7812 */ /* 0x000fe200078ec0ff */
[----:B------:R1:W0:Y:S04]  /*2150*/  LDS.64 R158, [R7] ;  /* 0x00000000079e7984 */ /* 0x0002280000000a00 */
[----:B------:R-:W-:Y:S01]  /*2160*/  IMAD.IADD R6, R10, 0x1, R5 ;  /* 0x000000010a067824 */ /* 0x000fe200078e0205 */
[----:B------:R1:W0:Y:S04]  /*2170*/  LDS.64 R156, [R7+0x10] ;  /* 0x00001000079c7984 */ /* 0x0002280000000a00 */
[----:B------:R-:W-:Y:S01]  /*2180*/  ISETP.GE.AND P0, PT, R21, R6, PT ;  /* 0x000000061500720c */ /* 0x000fe20003f06270 */
        /* <DEDUP_REMOVED lines=31> */
[----:B------:R-:W-:-:S05]  /*2380*/  VIADD R12, R12, 0x220 ;  /* 0x000002200c0c7836 */ /* 0x000fca0000000000 */
[----:B-1----:R-:W-:-:S04]  /*2390*/  LEA R7, R15, R12, 0x18 ;  /* 0x0000000c0f077211 */ /* 0x002fc800078ec0ff */
[----:B------:R-:W-:-:S05]  /*23a0*/  LEA R7, R8, R7, 0x3 ;  /* 0x0000000708077211 */ /* 0x000fca00078e18ff */
        /* <DEDUP_REMOVED lines=26> */
[----:B---3--:R1:W3:Y:S04]  /*2550*/  LDS.64 R42, [R7+0x1a0] ;  /* 0x0001a000072a7984 */ /* 0x0082e80000000a00 */
[----:B------:R1:W0:Y:S04]  /*2560*/  LDS.64 R40, [R7+0x1b0] ;  /* 0x0001b00007287984 */ /* 0x0002280000000a00 */
[----:B------:R1:W0:Y:S04]  /*2570*/  LDS.64 R38, [R7+0x1c0] ;  /* 0x0001c00007267984 */ /* 0x0002280000000a00 */
[----:B------:R1:W0:Y:S04]  /*2580*/  LDS.64 R36, [R7+0x1d0] ;  /* 0x0001d00007247984 */ /* 0x0002280000000a00 */
[----:B----4-:R1:W4:Y:S04]  /*2590*/  LDS.64 R34, [R7+0x1e0] ;  /* 0x0001e00007227984 */ /* 0x0103280000000a00 */
[----:B------:R1:W0:Y:S02]  /*25a0*/  LDS.64 R32, [R7+0x1f0] ;  /* 0x0001f00007207984 */ /* 0x0002240000000a00 */
.L_x_1165:
[----:B------:R-:W-:Y:S01]  /*25b0*/  ULDC UR5, c[0x0][0x29c] ;  /* 0x0000a70000057ab9 */ /* 0x000fe20000000800 */
[----:B------:R-:W-:Y:S01]  /*25c0*/  ULDC UR11, c[0x0][0x284] ;  /* 0x0000a100000b7ab9 */ /* 0x000fe20000000800 */
[----:B------:R-:W-:Y:S01]  /*25d0*/  ULDC UR10, c[0x0][0x2a0] ;  /* 0x0000a800000a7ab9 */ /* 0x000fe20000000800 */
[----:B------:R-:W-:Y:S01]  /*25e0*/  ULDC.64 UR8, c[0x0][0x258] ;  /* 0x0000960000087ab9 */ /* 0x000fe20000000a00 */
[----:B------:R-:W-:Y:S01]  /*25f0*/  ULDC.64 UR6, c[0x0][0x2b0] ;  /* 0x0000ac0000067ab9 */ /* 0x000fe20000000a00 */
[----:B------:R-:W-:Y:S01]  /*2600*/  ULDC.64 UR12, c[0x0][0x2c8] ;  /* 0x0000b200000c7ab9 */ /* 0x000fe20000000a00 */
[----:B------:R-:W-:Y:S01]  /*2610*/  BSSY B0, `(.L_x_1166) ;  /* 0x00004c6000007945 */ /* 0x000fe20003800000 */
[----:B------:R-:W-:-:S03]  /*2620*/  IMAD.SHL.U32 R10, R8, 0x2, RZ ;  /* 0x00000002080a7824 */ /* 0x000fc600078e00ff */
[----:B------:R-:W-:Y:S05]  /*2630*/  @P0 BRA `(.L_x_1167) ;  /* 0x0000004c000c0947 */ /* 0x000fea0003800000 */
[-C--:B-1----:R-:W-:Y:S01]  /*2640*/  IABS R7, R3.reuse ;  /* 0x0000000300077213 */ /* 0x082fe20000000000 */
[----:B------:R-:W1:Y:S01]  /*2650*/  LDC.64 R228, c[0x0][0x2e0] ;  /* 0x0000b800ffe47b82 */ /* 0x000e620000000a00 */
[----:B------:R-:W-:Y:S01]  /*2660*/  ULDC UR4, c[0x0][0x288] ;  /* 0x0000a20000047ab9 */ /* 0x000fe20000000800 */
[----:B------:R-:W-:Y:S01]  /*2670*/  IMAD R9, R29, 0x60, RZ ;  /* 0x000000601d097824 */ /* 0x000fe200078e02ff */
[----:B------:R-:W5:Y:S01]  /*2680*/  I2F.RP R12, R7 ;  /* 0x00000007000c7306 */ /* 0x000f620000209400 */
[----:B------:R-:W-:Y:S01]  /*2690*/  IMAD R31, R17, UR4, R19 ;  /* 0x00000004111f7c24 */ /* 0x000fe2000f8e0213 */
[----:B------:R-:W-:Y:S01]  /*26a0*/  ULDC UR4, c[0x0][0x298] ;  /* 0x0000a60000047ab9 */ /* 0x000fe20000000800 */
[-CC-:B------:R-:W-:Y:S02]  /*26b0*/  IMAD R8, R28, R3.reuse, R10.reuse ;  /* 0x000000031c087224 */ /* 0x180fe400078e020a */
[----:B------:R-:W2:Y:S01]  /*26c0*/  LDC R30, c[0x0][0x2c0] ;  /* 0x0000b000ff1e7b82 */ /* 0x000ea20000000800 */
[----:B------:R-:W-:-:S02]  /*26d0*/  IMAD R9, R9, R3, R10 ;  /* 0x0000000309097224 */ /* 0x000fc400078e020a */
[----:B------:R-:W-:Y:S01]  /*26e0*/  IMAD R31, R31, 0x60, R10 ;  /* 0x000000601f1f7824 */ /* 0x000fe200078e020a */
[----:B------:R-:W-:Y:S01]  /*26f0*/  HFMA2.MMA R10, -RZ, RZ, 0, 0 ;  /* 0x00000000ff0a7435 */ /* 0x000fe200000001ff */
[----:B------:R-:W-:Y:S01]  /*2700*/  IMAD R20, R3, 0x60, RZ ;  /* 0x0000006003147824 */ /* 0x000fe200078e02ff */
[----:B------:R-:W-:Y:S02]  /*2710*/  SHF.R.S32.HI R28, RZ, 0x1f, R8 ;  /* 0x0000001fff1c7819 */ /* 0x000fe40000011408 */
[----:B------:R-:W-:Y:S01]  /*2720*/  SHF.R.S32.HI R29, RZ, 0x1f, R9 ;  /* 0x0000001fff1d7819 */ /* 0x000fe20000011409 */
[----:B-----5:R-:W0:Y:S01]  /*2730*/  MUFU.RCP R12, R12 ;  /* 0x0000000c000c7308 */ /* 0x020e220000001000 */
[----:B-1----:R-:W-:-:S04]  /*2740*/  IMAD.WIDE R228, R31, 0x4, R228 ;  /* 0x000000041fe47825 */ /* 0x002fc800078e02e4 */
[----:B------:R-:W-:Y:S02]  /*2750*/  VIADD R31, R31, 0x4 ;  /* 0x000000041f1f7836 */ /* 0x000fe40000000000 */
[----:B--2---:R-:W-:Y:S02]  /*2760*/  VIADD R30, R30, UR4 ;  /* 0x000000041e1e7c36 */ /* 0x004fe40008000000 */
[----:B0-----:R-:W-:-:S06]  /*2770*/  VIADD R11, R12, 0xffffffe ;  /* 0x0ffffffe0c0b7836 */ /* 0x001fcc0000000000 */
[----:B------:R-:W0:Y:S02]  /*2780*/  F2I.FTZ.U32.TRUNC.NTZ R11, R11 ;  /* 0x0000000b000b7305 */ /* 0x000e24000021f000 */
[----:B0-----:R-:W-:-:S04]  /*2790*/  IMAD.MOV R14, RZ, RZ, -R11 ;  /* 0x000000ffff0e7224 */ /* 0x001fc800078e0a0b */
[----:B------:R-:W-:-:S04]  /*27a0*/  IMAD R13, R14, R7, RZ ;  /* 0x000000070e0d7224 */ /* 0x000fc800078e02ff */
[----:B------:R-:W-:-:S07]  /*27b0*/  IMAD.HI.U32 R10, R11, R13, R10 ;  /* 0x0000000d0b0a7227 */ /* 0x000fce00078e000a */
.L_x_1235:
[----:B0-----:R-:W-:Y:S01]  /*27c0*/  IABS R13, R21 ;  /* 0x00000015000d7213 */ /* 0x001fe20000000000 */
[----:B------:R-:W-:Y:S01]  /*27d0*/  IMAD.U32 R3, RZ, RZ, UR11 ;  /* 0x0000000bff037e24 */ /* 0x000fe2000f8e00ff */
[----:B------:R-:W-:Y:S01]  /*27e0*/  ISETP.GE.AND P3, PT, R21, RZ, PT ;  /* 0x000000ff1500720c */ /* 0x000fe20003f66270 */
[----:B------:R-:W0:Y:S02]  /*27f0*/  LDC.64 R230, c[0x0][0x2e0] ;  /* 0x0000b800ffe67b82 */ /* 0x000e240000000a00 */
[----:B-1----:R-:W-:Y:S01]  /*2800*/  IMAD.HI.U32 R11, R10, R13, RZ ;  /* 0x0000000d0a0b7227 */ /* 0x002fe200078e00ff */
[-C--:B------:R-:W-:Y:S02]  /*2810*/  IABS R15, R3.reuse ;  /* 0x00000003000f7213 */ /* 0x080fe40000000000 */
[----:B------:R-:W-:Y:S01]  /*2820*/  ISETP.NE.AND P4, PT, R3, RZ, PT ;  /* 0x000000ff0300720c */ /* 0x000fe20003f85270 */
[----:B------:R-:W-:Y:S01]  /*2830*/  IMAD R226, R2, R3, RZ ;  /* 0x0000000302e27224 */ /* 0x000fe200078e02ff */
[----:B------:R-:W-:-:S05]  /*2840*/  IADD3 R12, -R11, RZ, RZ ;  /* 0x000000ff0b0c7210 */ /* 0x000fca0007ffe1ff */
[----:B------:R-:W-:-:S05]  /*2850*/  IMAD R12, R15, R12, R13 ;  /* 0x0000000c0f0c7224 */ /* 0x000fca00078e020d */
[----:B------:R-:W-:-:S13]  /*2860*/  ISETP.GT.U32.AND P0, PT, R7, R12, PT ;  /* 0x0000000c0700720c */ /* 0x000fda0003f04070 */
[----:B------:R-:W-:Y:S01]  /*2870*/  @!P0 IMAD.IADD R12, R12, 0x1, -R15 ;  /* 0x000000010c0c8824 */ /* 0x000fe200078e0a0f */
[----:B------:R-:W-:-:S04]  /*2880*/  ISETP.NE.U32.AND P0, PT, RZ, UR6, PT ;  /* 0x00000006ff007c0c */ /* 0x000fc8000bf05070 */
[----:B------:R-:W-:Y:S02]  /*2890*/  ISETP.NE.AND.EX P0, PT, RZ, UR7, PT, P0 ;  /* 0x00000007ff007c0c */ /* 0x000fe4000bf05300 */
[----:B------:R-:W-:-:S11]  /*28a0*/  ISETP.GT.U32.AND P1, PT, R7, R12, PT ;  /* 0x0000000c0700720c */ /* 0x000fd60003f24070 */
[----:B------:R-:W-:Y:S01]  /*28b0*/  @P0 IMAD R14, R2, R3, RZ ;  /* 0x00000003020e0224 */ /* 0x000fe200078e02ff */
[----:B------:R-:W-:Y:S01]  /*28c0*/  @P0 SHF.R.S32.HI R11, RZ, 0x1f, R21 ;  /* 0x0000001fff0b0819 */ /* 0x000fe20000011415 */
[----:B------:R-:W-:-:S03]  /*28d0*/  @!P1 IMAD.IADD R12, R12, 0x1, -R15 ;  /* 0x000000010c0c9824 */ /* 0x000fc600078e0a0f */
[----:B------:R-:W-:Y:S01]  /*28e0*/  @P0 SHF.R.S32.HI R224, RZ, 0x1f, R14 ;  /* 0x0000001fffe00819 */ /* 0x000fe2000001140e */
[----:B------:R-:W-:Y:S01]  /*28f0*/  @!P3 IMAD.MOV R12, RZ, RZ, -R12 ;  /* 0x000000ffff0cb224 */ /* 0x000fe200078e0a0c */
[----:B------:R-:W-:Y:S02]  /*2900*/  @P0 IADD3 R14, P1, P3, R21, UR6, R14 ;  /* 0x00000006150e0c10 */ /* 0x000fe4000fb3e00e */
[----:B------:R-:W-:Y:S02]  /*2910*/  @!P4 LOP3.LUT R12, RZ, R3, RZ, 0x33, !PT ;  /* 0x00000003ff0cc212 */ /* 0x000fe400078e33ff */
[----:B------:R-:W-:Y:S02]  /*2920*/  @P0 IADD3.X R15, R11, UR7, R224, P1, P3 ;  /* 0x000000070b0f0c10 */ /* 0x000fe40008fe64e0 */
[----:B------:R-:W-:Y:S02]  /*2930*/  ISETP.GE.AND P1, PT, R21, R24, PT ;  /* 0x000000181500720c */ /* 0x000fe40003f26270 */
[----:B------:R-:W-:Y:S01]  /*2940*/  SHF.R.S32.HI R13, RZ, 0x1f, R12 ;  /* 0x0000001fff0d7819 */ /* 0x000fe2000001140c */
[----:B------:R1:W5:Y:S01]  /*2950*/  @P0 LDG.E.U8 R11, desc[UR36][R14.64] ;  /* 0x000000240e0b0981 */ /* 0x000362000c1e1100 */
[----:B------:R-:W-:Y:S01]  /*2960*/  IADD3 R225, P4, R12, R226, RZ ;  /* 0x000000e20ce17210 */ /* 0x000fe20007f9e0ff */
[----:B------:R-:W-:Y:S03]  /*2970*/  BSSY B1, `(.L_x_1168) ;  /* 0x0000023000017945 */ /* 0x000fe60003800000 */
[----:B------:R-:W-:-:S02]  /*2980*/  LEA.HI.X.SX32 R224, R226, R13, 0x1, P4 ;  /* 0x0000000de2e07211 */ /* 0x000fc400020f0eff */
[----:B------:R-:W-:Y:S01]  /*2990*/  LEA R232, P3, R225, UR8, 0x2 ;  /* 0x00000008e1e87c11 */ /* 0x000fe2000f8610ff */
[----:B0-----:R-:W-:-:S03]  /*29a0*/  IMAD.WIDE R230, R31, 0x4, R230 ;  /* 0x000000041fe67825 */ /* 0x001fc600078e02e6 */
[----:B------:R-:W-:Y:S01]  /*29b0*/  LEA.HI.X R233, R225, UR9, R224, 0x2, P3 ;  /* 0x00000009e1e97c11 */ /* 0x000fe200098f14e0 */
[----:B-1----:R-:W-:Y:S08]  /*29c0*/  @P1 BRA `(.L_x_1169) ;  /* 0x0000000000741947 */ /* 0x002ff00003800000 */
[----:B------:R-:W-:-:S04]  /*29d0*/  SHF.L.U32 R227, R12, 0x2, RZ ;  /* 0x000000020ce37819 */ /* 0x000fc800000006ff */
[----:B------:R-:W-:-:S13]  /*29e0*/  ISETP.GE.AND P3, PT, R227, R20, PT ;  /* 0x00000014e300720c */ /* 0x000fda0003f66270 */
[----:B------:R-:W2:Y:S01]  /*29f0*/  @!P3 LDG.E R13, desc[UR36][R232.64] ;  /* 0x00000024e80db981 */ /* 0x000ea2000c1e1900 */
[----:B------:R-:W2:Y:S08]  /*2a00*/  @!P3 LDC R160, c[0x0][0x288] ;  /* 0x0000a200ffa0bb82 */ /* 0x000eb00000000800 */
[----:B------:R-:W0:Y:S01]  /*2a10*/  @!P3 LDC.64 R14, c[0x0][0x248] ;  /* 0x00009200ff0ebb82 */ /* 0x000e220000000a00 */
        /* <DEDUP_REMOVED lines=9> */
[----:B------:R-:W-:-:S06]  /*2ab0*/  UISETP.NE.AND UP0, UPT, UR5, URZ, UPT ;  /* 0x0000003f0500728c */ /* 0x000fcc000bf05270 */
[----:B------:R-:W-:-:S13]  /*2ac0*/  PLOP3.LUT P2, PT, PT, PT, UP0, 0x80, 0x0 ;  /* 0x000000000000781c */ /* 0x000fda0003f4f008 */
[----:B0-----:R-:W-:Y:S05]  /*2ad0*/  @P2 BRA `(.L_x_1169) ;  /* 0x0000000000302947 */ /* 0x001fea0003800000 */
[----:B------:R-:W-:Y:S01]  /*2ae0*/  LOP3.LUT P5, RZ, R27, 0x8, RZ, 0xc0, !PT ;  /* 0x000000081bff7812 */ /* 0x000fe200078ac0ff */
[----:B------:R-:W0:-:S12]  /*2af0*/  @!P3 LDC.64 R224, c[0x0][0x248] ;  /* 0x00009200ffe0bb82 */ /* 0x000e180000000a00 */
[----:B------:R-:W2:Y:S01]  /*2b00*/  @P5 LDG.E.64 R14, desc[UR36][R228.64] ;  /* 0x00000024e40e5981 */ /* 0x000ea2000c1e1b00 */
[----:B------:R-:W-:Y:S01]  /*2b10*/  @!P3 IADD3 R13, P4, R8, R227, RZ ;  /* 0x000000e3080db210 */ /* 0x000fe20007f9e0ff */
[----:B-----5:R-:W-:Y:S01]  /*2b20*/  FADD.FTZ R160, R94, R160 ;  /* 0x000000a05ea07221 */ /* 0x020fe20000010000 */
[----:B------:R-:W-:Y:S02]  /*2b30*/  FADD.FTZ R161, R95, R161 ;  /* 0x000000a15fa17221 */ /* 0x000fe40000010000 */
[----:B------:R-:W-:Y:S02]  /*2b40*/  @!P3 LEA.HI.X.SX32 R226, R227, R28, 0x1, P4 ;  /* 0x0000001ce3e2b211 */ /* 0x000fe400020f0eff */
[----:B0-----:R-:W-:-:S04]  /*2b50*/  @!P3 LEA R224, P4, R13, R224, 0x2 ;  /* 0x000000e00de0b211 */ /* 0x001fc800078810ff */
[----:B------:R-:W-:Y:S01]  /*2b60*/  @!P3 LEA.HI.X R225, R13, R225, R226, 0x2, P4 ;  /* 0x000000e10de1b211 */ /* 0x000fe200020f14e2 */
[----:B--2---:R-:W-:Y:S01]  /*2b70*/  @P5 FMUL.FTZ R160, R160, R14 ;  /* 0x0000000ea0a05220 */ /* 0x004fe20000410000 */
[----:B------:R-:W-:-:S05]  /*2b80*/  @P5 FMUL.FTZ R161, R161, R15 ;  /* 0x0000000fa1a15220 */ /* 0x000fca0000410000 */
[----:B------:R0:W-:Y:S02]  /*2b90*/  @!P3 STG.E.64 desc[UR36][R224.64], R160 ;  /* 0x000000a0e000b986 */ /* 0x0001e4000c101b24 */
.L_x_1169:
[----:B------:R-:W-:Y:S05]  /*2ba0*/  BSYNC B1 ;  /* 0x0000000000017941 */ /* 0x000fea0003800000 */
.L_x_1168:
[----:B------:R-:W-:Y:S04]  /*2bb0*/  BSSY B1, `(.L_x_1170) ;  /* 0x0000024000017945 */ /* 0x000fe80003800000 */
[----:B------:R-:W-:Y:S05]  /*2bc0*/  @P1 BRA `(.L_x_1171) ;  /* 0x0000000000881947 */ /* 0x000fea0003800000 */
[----:B------:R-:W-:-:S04]  /*2bd0*/  IMAD.IADD R13, R12, 0x1, R3 ;  /* 0x000000010c0d7824 */ /* 0x000fc800078e0203 */
[----:B------:R-:W-:-:S05]  /*2be0*/  IMAD.SHL.U32 R235, R13, 0x4, RZ ;  /* 0x000000040deb7824 */ /* 0x000fca00078e00ff */
[----:B------:R-:W-:-:S13]  /*2bf0*/  ISETP.GE.AND P3, PT, R235, R20, PT ;  /* 0x00000014eb00720c */ /* 0x000fda0003f66270 */
[----:B------:R-:W2:Y:S01]  /*2c00*/  @!P3 LDG.E R13, desc[UR36][R232.64] ;  /* 0x00000024e80db981 */ /* 0x000ea2000c1e1900 */
[----:B------:R-:W2:Y:S08]  /*2c10*/  @!P3 LDC R162, c[0x0][0x288] ;  /* 0x0000a200ffa2bb82 */ /* 0x000eb00000000800 */
[----:B------:R-:W1:Y:S01]  /*2c20*/  @!P3 LDC.64 R14, c[0x0][0x248] ;  /* 0x00009200ff0ebb82 */ /* 0x000e620000000a00 */
        /* <DEDUP_REMOVED lines=9> */
[----:B------:R-:W-:-:S06]  /*2cc0*/  UISETP.NE.AND UP0, UPT, UR5, URZ, UPT ;  /* 0x0000003f0500728c */ /* 0x000fcc000bf05270 */
[----:B------:R-:W-:-:S13]  /*2cd0*/  PLOP3.LUT P2, PT, PT, PT, UP0, 0x80, 0x0 ;  /* 0x000000000000781c */ /* 0x000fda0003f4f008 */
[----:B-1----:R-:W-:Y:S05]  /*2ce0*/  @P2 BRA `(.L_x_1171) ;  /* 0x0000000000402947 */ /* 0x002fea0003800000 */
[----:B------:R-:W-:Y:S01]  /*2cf0*/  LOP3.LUT P5, RZ, R27, 0x8, RZ, 0xc0, !PT ;  /* 0x000000081bff7812 */ /* 0x000fe200078ac0ff */
[----:B------:R-:W1:-:S12]  /*2d00*/  @!P3 LDC.64 R14, c[0x0][0x248] ;  /* 0x00009200ff0ebb82 */ /* 0x000e580000000a00 */
[----:B0-----:R-:W2:Y:S01]  /*2d10*/  @P5 LDG.E.64 R224, desc[UR36][R230.64] ;  /* 0x00000024e6e05981 */ /* 0x001ea2000c1e1b00 */
[----:B------:R-:W-:Y:S01]  /*2d20*/  @!P3 IADD3 R13, P4, R8, R235, RZ ;  /* 0x000000eb080db210 */ /* 0x000fe20007f9e0ff */
[----:B-----5:R-:W-:Y:S01]  /*2d30*/  FADD.FTZ R226, R92, R162 ;  /* 0x000000a25ce27221 */ /* 0x020fe20000010000 */
[----:B------:R-:W-:Y:S02]  /*2d40*/  FADD.FTZ R227, R93, R163 ;  /* 0x000000a35de37221 */ /* 0x000fe40000010000 */
[----:B------:R-:W-:Y:S02]  /*2d50*/  @!P3 LEA.HI.X.SX32 R162, R235, R28, 0x1, P4 ;  /* 0x0000001ceba2b211 */ /* 0x000fe400020f0eff */
[----:B-1----:R-:W-:-:S04]  /*2d60*/  @!P3 LEA R14, P4, R13, R14, 0x2 ;  /* 0x0000000e0d0eb211 */ /* 0x002fc800078810ff */
[----:B------:R-:W-:Y:S01]  /*2d70*/  @!P3 LEA.HI.X R15, R13, R15, R162, 0x2, P4 ;  /* 0x0000000f0d0fb211 */ /* 0x000fe200020f14a2 */
[----:B--2---:R-:W-:Y:S01]  /*2d80*/  @P5 FMUL.FTZ R226, R226, R224 ;  /* 0x000000e0e2e25220 */ /* 0x004fe20000410000 */
[----:B------:R-:W-:-:S04]  /*2d90*/  @P5 FMUL.FTZ R227, R227, R225 ;  /* 0x000000e1e3e35220 */ /* 0x000fc80000410000 */
[--C-:B------:R-:W-:Y:S01]  /*2da0*/  IMAD.MOV.U32 R163, RZ, RZ, R227.reuse ;  /* 0x000000ffffa37224 */ /* 0x100fe200078e00e3 */
[----:B------:R1:W-:Y:S01]  /*2db0*/  @!P3 STG.E.64 desc[UR36][R14.64], R226 ;  /* 0x000000e20e00b986 */ /* 0x0003e2000c101b24 */
[----:B------:R-:W-:Y:S01]  /*2dc0*/  MOV R162, R226 ;  /* 0x000000e200a27202 */ /* 0x000fe20000000f00 */
[----:B------:R-:W-:Y:S02]  /*2dd0*/  @!P3 IMAD.MOV.U32 R163, RZ, RZ, R227 ;  /* 0x000000ffffa3b224 */ /* 0x000fe400078e00e3 */
[----:B------:R-:W-:-:S07]  /*2de0*/  @!P3 IMAD.MOV.U32 R162, RZ, RZ, R226 ;  /* 0x000000ffffa2b224 */ /* 0x000fce00078e00e2 */
.L_x_1171:
[----:B------:R-:W-:Y:S05]  /*2df0*/  BSYNC B1 ;  /* 0x0000000000017941 */ /* 0x000fea0003800000 */
.L_x_1170:
[----:B------:R-:W-:Y:S04]  /*2e00*/  BSSY B1, `(.L_x_1172) ;  /* 0x0000020000017945 */ /* 0x000fe80003800000 */
[----:B------:R-:W-:Y:S05]  /*2e10*/  @P1 BRA `(.L_x_1173) ;  /* 0x0000000000781947 */ /* 0x000fea0003800000 */
[----:B------:R-:W-:-:S05]  /*2e20*/  IMAD R13, R3, 0x2, R12 ;  /* 0x00000002030d7824 */ /* 0x000fca00078e020c */
[----:B-1----:R-:W-:-:S04]  /*2e30*/  SHF.L.U32 R227, R13, 0x2, RZ ;  /* 0x000000020de37819 */ /* 0x002fc800000006ff */
        /* <DEDUP_REMOVED lines=15> */
[----:B--2---:R-:W-:Y:S05]  /*2f30*/  @P2 BRA `(.L_x_1173) ;  /* 0x0000000000302947 */ /* 0x004fea0003800000 */
[----:B------:R-:W-:Y:S01]  /*2f40*/  LOP3.LUT P5, RZ, R27, 0x8, RZ, 0xc0, !PT ;  /* 0x000000081bff7812 */ /* 0x000fe200078ac0ff */
[----:B0-----:R-:W0:-:S12]  /*2f50*/  @!P3 LDC.64 R224, c[0x0][0x248] ;  /* 0x00009200ffe0bb82 */ /* 0x001e180000000a00 */
        /* <DEDUP_REMOVED lines=10> */
.L_x_1173:
[----:B------:R-:W-:Y:S05]  /*3000*/  BSYNC B1 ;  /* 0x0000000000017941 */ /* 0x000fea0003800000 */
.L_x_1172:
[----:B------:R-:W-:Y:S04]  /*3010*/  BSSY B1, `(.L_x_1174) ;  /* 0x0000020000017945 */ /* 0x000fe80003800000 */
[----:B------:R-:W-:Y:S05]  /*3020*/  @P1 BRA `(.L_x_1175) ;  /* 0x0000000000781947 */ /* 0x000fea0003800000 */
[----:B------:R-:W-:-:S04]  /*3030*/  IMAD R13, R3, 0x3, R12 ;  /* 0x00000003030d7824 */ /* 0x000fc800078e020c */
[----:B-1----:R-:W-:-:S05]  /*3040*/  IMAD.SHL.U32 R227, R13, 0x4, RZ ;  /* 0x000000040de37824 */ /* 0x002fca00078e00ff */
        /* <DEDUP_REMOVED lines=28> */
.L_x_1175:
[----:B------:R-:W-:Y:S05]  /*3210*/  BSYNC B1 ;  /* 0x0000000000017941 */ /* 0x000fea0003800000 */
.L_x_1174:
        /* <DEDUP_REMOVED lines=32> */
.L_x_1177:
[----:B------:R-:W-:Y:S05]  /*3420*/  BSYNC B1 ;  /* 0x0000000000017941 */ /* 0x000fea0003800000 */
.L_x_1176:
        /* <DEDUP_REMOVED lines=32> */
.L_x_1179:
[----:B------:R-:W-:Y:S05]  /*3630*/  BSYNC B1 ;  /* 0x0000000000017941 */ /* 0x000fea0003800000 */
.L_x_1178:
        /* <DEDUP_REMOVED lines=32> */
.L_x_1181:
[----:B------:R-:W-:Y:S05]  /*3840*/  BSYNC B1 ;  /* 0x0000000000017941 */ /* 0x000fea0003800000 */
.L_x_1180:
        /* <DEDUP_REMOVED lines=32> */
.L_x_1183:
[----:B------:R-:W-:Y:S05]  /*3a50*/  BSYNC B1 ;  /* 0x0000000000017941 */ /* 0x000fea0003800000 */
.L_x_1182:
        /* <DEDUP_REMOVED lines=32> */
.L_x_1185:
[----:B------:R-:W-:Y:S05]  /*3c60*/  BSYNC B1 ;  /* 0x0000000000017941 */ /* 0x000fea0003800000 */
.L_x_1184:
        /* <DEDUP_REMOVED lines=32> */
.L_x_1187:
[----:B------:R-:W-:Y:S05]  /*3e70*/  BSYNC B1 ;  /* 0x0000000000017941 */ /* 0x000fea0003800000 */
.L_x_1186:
        /* <DEDUP_REMOVED lines=32> */
.L_x_1189:
[----:B------:R-:W-:Y:S05]  /*4080*/  BSYNC B1 ;  /* 0x0000000000017941 */ /* 0x000fea0003800000 */
.L_x_1188:
        /* <DEDUP_REMOVED lines=32> */
.L_x_1191:
[----:B------:R-:W-:Y:S05]  /*4290*/  BSYNC B1 ;  /* 0x0000000000017941 */ /* 0x000fea0003800000 */
.L_x_1190:
        /* <DEDUP_REMOVED lines=32> */
.L_x_1193:
[----:B------:R-:W-:Y:S05]  /*44a0*/  BSYNC B1 ;  /* 0x0000000000017941 */ /* 0x000fea0003800000 */
.L_x_1192:
        /* <DEDUP_REMOVED lines=32> */
.L_x_1195:
[----:B------:R-:W-:Y:S05]  /*46b0*/  BSYNC B1 ;  /* 0x0000000000017941 */ /* 0x000fea0003800000 */
.L_x_1194:
        /* <DEDUP_REMOVED lines=32> */
.L_x_1197:
[----:B------:R-:W-:Y:S05]  /*48c0*/  BSYNC B1 ;  /* 0x0000000000017941 */ /* 0x000fea0003800000 */
.L_x_1196:
        /* <DEDUP_REMOVED lines=32> */
.L_x_1199:
[----:B------:R-:W-:Y:S05]  /*4ad0*/  BSYNC B1 ;  /* 0x0000000000017941 */ /* 0x000fea0003800000 */
.L_x_1198:
[----:B------:R-:W-:Y:S04]  /*4ae0*/  BSSY B1, `(.L_x_1200) ;  /* 0x0000020000017945 */ /* 0x000fe80003800000 */
[----:B------:R-:W-:Y:S05]  /*4af0*/  @P1 BRA `(.L_x_1201) ;  /* 0x0000000000781947 */ /* 0x000fea0003800000 */
[----:B------:R-:W-:-:S05]  /*4b00*/  LEA R13, R3, R12, 0x4 ;  /* 0x0000000c030d7211 */ /* 0x000fca00078e20ff */
        /* <DEDUP_REMOVED lines=29> */
.L_x_1201:
[----:B------:R-:W-:Y:S05]  /*4ce0*/  BSYNC B1 ;  /* 0x0000000000017941 */ /* 0x000fea0003800000 */
.L_x_1200:
        /* <DEDUP_REMOVED lines=32> */
.L_x_1203:
[----:B------:R-:W-:Y:S05]  /*4ef0*/  BSYNC B1 ;  /* 0x0000000000017941 */ /* 0x000fea0003800000 */
.L_x_1202:
        /* <DEDUP_REMOVED lines=32> */
.L_x_1205:
[----:B------:R-:W-:Y:S05]  /*5100*/  BSYNC B1 ;  /* 0x0000000000017941 */ /* 0x000fea0003800000 */
.L_x_1204:
        /* <DEDUP_REMOVED lines=32> */
.L_x_1207:
[----:B------:R-:W-:Y:S05]  /*5310*/  BSYNC B1 ;  /* 0x0000000000017941 */ /* 0x000fea0003800000 */
.L_x_1206:
        /* <DEDUP_REMOVED lines=32> */
.L_x_1209:
[----:B------:R-:W-:Y:S05]  /*5520*/  BSYNC B1 ;  /* 0x0000000000017941 */ /* 0x000fea0003800000 */
.L_x_1208:
        /* <DEDUP_REMOVED lines=32> */
.L_x_1211:
[----:B------:R-:W-:Y:S05]  /*5730*/  BSYNC B1 ;  /* 0x0000000000017941 */ /* 0x000fea0003800000 */
.L_x_1210:
        /* <DEDUP_REMOVED lines=32> */
.L_x_1213:
[----:B------:R-:W-:Y:S05]  /*5940*/  BSYNC B1 ;  /* 0x0000000000017941 */ /* 0x000fea0003800000 */
.L_x_1212:
        /* <DEDUP_REMOVED lines=32> */
.L_x_1215:
[----:B------:R-:W-:Y:S05]  /*5b50*/  BSYNC B1 ;  /* 0x0000000000017941 */ /* 0x000fea0003800000 */
.L_x_1214:
        /* <DEDUP_REMOVED lines=32> */
.L_x_1217:
[----:B------:R-:W-:Y:S05]  /*5d60*/  BSYNC B1 ;  /* 0x0000000000017941 */ /* 0x000fea0003800000 */
.L_x_1216:
        /* <DEDUP_REMOVED lines=32> */
.L_x_1219:
[----:B------:R-:W-:Y:S05]  /*5f70*/  BSYNC B1 ;  /* 0x0000000000017941 */ /* 0x000fea0003800000 */
.L_x_1218:
        /* <DEDUP_REMOVED lines=24> */
[----:B---3-5:R-:W-:Y:S01]  /*6100*/  FADD.FTZ R212, R42, R212 ;  /* 0x000000d42ad47221 */ /* 0x028fe20000010000 */
[----:B------:R-:W-:Y:S02]  /*6110*/  FADD.FTZ R213, R43, R213 ;  /* 0x000000d52bd57221 */ /* 0x000fe40000010000 */
[----:B------:R-:W-:Y:S02]  /*6120*/  @!P3 LEA.HI.X.SX32 R226, R227, R28, 0x1, P4 ;  /* 0x0000001ce3e2b211 */ /* 0x000fe400020f0eff */
[----:B0-----:R-:W-:-:S04]  /*6130*/  @!P3 LEA R224, P4, R13, R224, 0x2 ;  /* 0x000000e00de0b211 */ /* 0x001fc800078810ff */
[----:B------:R-:W-:Y:S01]  /*6140*/  @!P3 LEA.HI.X R225, R13, R225, R226, 0x2, P4 ;  /* 0x000000e10de1b211 */ /* 0x000fe200020f14e2 */
[----:B--2---:R-:W-:Y:S01]  /*6150*/  @P5 FMUL.FTZ R212, R212, R14 ;  /* 0x0000000ed4d45220 */ /* 0x004fe20000410000 */
[----:B------:R-:W-:-:S05]  /*6160*/  @P5 FMUL.FTZ R213, R213, R15 ;  /* 0x0000000fd5d55220 */ /* 0x000fca0000410000 */
[----:B------:R0:W-:Y:S02]  /*6170*/  @!P3 STG.E.64 desc[UR36][R224.64], R212 ;  /* 0x000000d4e000b986 */ /* 0x0001e4000c101b24 */
.L_x_1221:
[----:B------:R-:W-:Y:S05]  /*6180*/  BSYNC B1 ;  /* 0x0000000000017941 */ /* 0x000fea0003800000 */
.L_x_1220:
        /* <DEDUP_REMOVED lines=32> */
.L_x_1223:
[----:B------:R-:W-:Y:S05]  /*6390*/  BSYNC B1 ;  /* 0x0000000000017941 */ /* 0x000fea0003800000 */
.L_x_1222:
        /* <DEDUP_REMOVED lines=32> */
.L_x_1225:
[----:B------:R-:W-:Y:S05]  /*65a0*/  BSYNC B1 ;  /* 0x0000000000017941 */ /* 0x000fea0003800000 */
.L_x_1224:
        /* <DEDUP_REMOVED lines=32> */
.L_x_1227:
[----:B------:R-:W-:Y:S05]  /*67b0*/  BSYNC B1 ;  /* 0x0000000000017941 */ /* 0x000fea0003800000 */
.L_x_1226:
        /* <DEDUP_REMOVED lines=24> */
[----:B----45:R-:W-:Y:S01]  /*6940*/  FADD.FTZ R220, R34, R220 ;  /* 0x000000dc22dc7221 */ /* 0x030fe20000010000 */
[----:B------:R-:W-:Y:S02]  /*6950*/  FADD.FTZ R221, R35, R221 ;  /* 0x000000dd23dd7221 */ /* 0x000fe40000010000 */
[----:B------:R-:W-:Y:S02]  /*6960*/  @!P3 LEA.HI.X.SX32 R226, R227, R28, 0x1, P4 ;  /* 0x0000001ce3e2b211 */ /* 0x000fe400020f0eff */
[----:B0-----:R-:W-:-:S04]  /*6970*/  @!P3 LEA R224, P4, R13, R224, 0x2 ;  /* 0x000000e00de0b211 */ /* 0x001fc800078810ff */
[----:B------:R-:W-:Y:S01]  /*6980*/  @!P3 LEA.HI.X R225, R13, R225, R226, 0x2, P4 ;  /* 0x000000e10de1b211 */ /* 0x000fe200020f14e2 */
[----:B--2---:R-:W-:Y:S01]  /*6990*/  @P5 FMUL.FTZ R220, R220, R14 ;  /* 0x0000000edcdc5220 */ /* 0x004fe20000410000 */
[----:B------:R-:W-:-:S05]  /*69a0*/  @P5 FMUL.FTZ R221, R221, R15 ;  /* 0x0000000fdddd5220 */ /* 0x000fca0000410000 */
[----:B------:R0:W-:Y:S02]  /*69b0*/  @!P3 STG.E.64 desc[UR36][R224.64], R220 ;  /* 0x000000dce000b986 */ /* 0x0001e4000c101b24 */
.L_x_1229:
[----:B------:R-:W-:Y:S05]  /*69c0*/  BSYNC B1 ;  /* 0x0000000000017941 */ /* 0x000fea0003800000 */
.L_x_1228:
[----:B------:R-:W-:Y:S04]  /*69d0*/  BSSY B1, `(.L_x_1230) ;  /* 0x0000020000017945 */ /* 0x000fe80003800000 */
[----:B------:R-:W-:Y:S05]  /*69e0*/  @P1 BRA `(.L_x_1231) ;  /* 0x0000000000781947 */ /* 0x000fea0003800000 */
[----:B------:R-:W-:-:S05]  /*69f0*/  IMAD R12, R3, 0x1f, R12 ;  /* 0x0000001f030c7824 */ /* 0x000fca00078e020c */
[----:B0-2---:R-:W-:-:S04]  /*6a00*/  SHF.L.U32 R225, R12, 0x2, RZ ;  /* 0x000000020ce17819 */ /* 0x005fc800000006ff */
[----:B------:R-:W-:-:S13]  /*6a10*/  ISETP.GE.AND P3, PT, R225, R20, PT ;  /* 0x00000014e100720c */ /* 0x000fda0003f66270 */
[----:B------:R-:W2:Y:S01]  /*6a20*/  @!P3 LDG.E R232, desc[UR36][R232.64] ;  /* 0x00000024e8e8b981 */ /* 0x000ea2000c1e1900 */
[----:B-1----:R-:W2:Y:S01]  /*6a30*/  @!P3 LDC R15, c[0x0][0x288] ;  /* 0x0000a200ff0fbb82 */ /* 0x002ea20000000800 */
[----:B------:R-:W-:-:S07]  /*6a40*/  CS2R R222, SRZ ;  /* 0x0000000000de7805 */ /* 0x000fce000001ff00 */
[----:B------:R-:W0:Y:S01]  /*6a50*/  @!P3 LDC.64 R12, c[0x0][0x248] ;  /* 0x00009200ff0cbb82 */ /* 0x000e220000000a00 */
[----:B--2---:R-:W-:-:S04]  /*6a60*/  @!P3 IMAD R14, R232, R15, RZ ;  /* 0x0000000fe80eb224 */ /* 0x004fc800078e02ff */
[----:B------:R-:W-:-:S04]  /*6a70*/  @!P3 IMAD R14, R14, 0x60, RZ ;  /* 0x000000600e0eb824 */ /* 0x000fc800078e02ff */
[----:B------:R-:W-:-:S05]  /*6a80*/  @!P3 IMAD R14, R14, R3, R225 ;  /* 0x000000030e0eb224 */ /* 0x000fca00078e02e1 */
[----:B------:R-:W-:-:S04]  /*6a90*/  @!P3 IADD3 R15, P2, R9, R14, RZ ;  /* 0x0000000e090fb210 */ /* 0x000fc80007f5e0ff */
[----:B------:R-:W-:Y:S02]  /*6aa0*/  @!P3 LEA.HI.X.SX32 R14, R14, R29, 0x1, P2 ;  /* 0x0000001d0e0eb211 */ /* 0x000fe400010f0eff */
[----:B0-----:R-:W-:-:S04]  /*6ab0*/  @!P3 LEA R12, P2, R15, R12, 0x2 ;  /* 0x0000000c0f0cb211 */ /* 0x001fc800078410ff */
[----:B------:R-:W-:-:S05]  /*6ac0*/  @!P3 LEA.HI.X R13, R15, R13, R14, 0x2, P2 ;  /* 0x0000000d0f0db211 */ /* 0x000fca00010f140e */
        /* <DEDUP_REMOVED lines=16> */
.L_x_1231:
[----:B------:R-:W-:Y:S05]  /*6bd0*/  BSYNC B1 ;  /* 0x0000000000017941 */ /* 0x000fea0003800000 */
.L_x_1230:
[----:B-----5:R-:W-:Y:S01]  /*6be0*/  FMUL.FTZ R13, R156, R162 ;  /* 0x000000a29c0d7220 */ /* 0x020fe20000410000 */
[----:B------:R-:W-:Y:S01]  /*6bf0*/  FMUL.FTZ R12, R157, R163 ;  /* 0x000000a39d0c7220 */ /* 0x000fe20000410000 */
[----:B------:R-:W-:Y:S01]  /*6c00*/  UMOV UR4, 0xffffffff ;  /* 0xffffffff00047882 */ /* 0x000fe20000000000 */
[----:B------:R-:W-:Y:S01]  /*6c10*/  ISETP.NE.AND P0, PT, R11, RZ, P0 ;  /* 0x000000ff0b00720c */ /* 0x000fe20000705270 */
[----:B------:R-:W-:Y:S01]  /*6c20*/  FFMA.FTZ R13, R158, R160, R13 ;  /* 0x000000a09e0d7223 */ /* 0x000fe2000001000d */
[----:B------:R-:W-:Y:S01]  /*6c30*/  FFMA.FTZ R12, R159, R161, R12 ;  /* 0x000000a19f0c7223 */ /* 0x000fe2000001000c */
[----:B0-2---:R-:W-:Y:S02]  /*6c40*/  LOP3.LUT R224, R23, 0x1, RZ, 0xc0, !PT ;  /* 0x0000000117e07812 */ /* 0x005fe400078ec0ff */
[----:B------:R-:W-:Y:S01]  /*6c50*/  FFMA.FTZ R13, R154, R164, R13 ;  /* 0x000000a49a0d7223 */ /* 0x000fe2000001000d */
[----:B------:R-:W-:-:S03]  /*6c60*/  FFMA.FTZ R12, R155, R165, R12 ;  /* 0x000000a59b0c7223 */ /* 0x000fc6000001000c */
        /* <DEDUP_REMOVED lines=57> */
[----:B------:R-:W-:-:S04]  /*7000*/  FFMA.FTZ R12, R97, R223, R12 ;  /* 0x000000df610c7223 */ /* 0x000fc8000001000c */
[----:B------:R-:W-:Y:S01]  /*7010*/  FADD.FTZ R13, R13, R12 ;  /* 0x0000000c0d0d7221 */ /* 0x000fe20000010000 */
[----:B------:R-:W-:Y:S06]  /*7020*/  BRA.DIV UR4, `(.L_x_1232) ;  /* 0x0000003604b47947 */ /* 0x000fec000b800000 */
[----:B-1----:R0:W1:Y:S02]  /*7030*/  SHFL.BFLY PT, R14, R13, 0x1, 0x1f ;  /* 0x0c201f000d0e7f89 */ /* 0x00206400000e0000 */
.L_x_1303:
[----:B------:R-:W-:Y:S01]  /*7040*/  ISETP.EQ.U32.OR P1, PT, R224, 0x1, P1 ;  /* 0x00000001e000780c */ /* 0x000fe20000f22470 */
[----:B-1----:R-:W-:Y:S01]  /*7050*/  FADD.FTZ R14, R13, R14 ;  /* 0x0000000e0d0e7221 */ /* 0x002fe20000010000 */
[----:B------:R-:W-:Y:S03]  /*7060*/  BSSY B1, `(.L_x_1233) ;  /* 0x000001d000017945 */ /* 0x000fe60003800000 */
[----:B------:R-:W-:-:S08]  /*7070*/  FMUL.FTZ R11, R14, UR10 ;  /* 0x0000000a0e0b7c20 */ /* 0x000fd00008410000 */
[----:B------:R-:W-:Y:S05]  /*7080*/  @P1 BRA `(.L_x_1234) ;  /* 0x0000000000681947 */ /* 0x000fea0003800000 */
[----:B0-----:R-:W0:Y:S01]  /*7090*/  LDC.64 R12, c[0x0][0x2d8] ;  /* 0x0000b600ff0c7b82 */ /* 0x001e220000000a00 */
[----:B------:R-:W-:-:S04]  /*70a0*/  ISETP.NE.U32.AND P1, PT, RZ, UR12, PT ;  /* 0x0000000cff007c0c */ /* 0x000fc8000bf25070 */
[----:B------:R-:W-:-:S13]  /*70b0*/  ISETP.NE.AND.EX P3, PT, RZ, UR13, PT, P1 ;  /* 0x0000000dff007c0c */ /* 0x000fda000bf65310 */
[----:B------:R-:W1:Y:S01]  /*70c0*/  @P3 LDC R225, c[0x0][0x2d0] ;  /* 0x0000b400ffe13b82 */ /* 0x000e620000000800 */
[----:B0-----:R-:W-:-:S07]  /*70d0*/  ISETP.NE.U32.AND P1, PT, R12, RZ, PT ;  /* 0x000000ff0c00720c */ /* 0x001fce0003f25070 */
[----:B------:R-:W0:Y:S01]  /*70e0*/  @P3 LDC.64 R14, c[0x0][0x2c8] ;  /* 0x0000b200ff0e3b82 */ /* 0x000e220000000a00 */
[----:B------:R-:W-:-:S13]  /*70f0*/  ISETP.NE.AND.EX P1, PT, R13, RZ, PT, P1 ;  /* 0x000000ff0d00720c */ /* 0x000fda0003f25310 */
[----:B------:R-:W2:Y:S01]  /*7100*/  @P1 LDC.64 R12, c[0x0][0x2d8] ;  /* 0x0000b600ff0c1b82 */ /* 0x000ea20000000a00 */
[----:B-1----:R-:W-:-:S04]  /*7110*/  @P3 IMAD R224, R19, R225, R18 ;  /* 0x000000e113e03224 */ /* 0x002fc800078e0212 */
[----:B------:R-:W-:-:S04]  /*7120*/  @P3 VIADD R224, R224, 0xffffffff ;  /* 0xffffffffe0e03836 */ /* 0x000fc80000000000 */
[----:B------:R-:W-:-:S04]  /*7130*/  @P3 IMAD R225, R224, R225, R21 ;  /* 0x000000e1e0e13224 */ /* 0x000fc800078e0215 */
[----:B0-----:R-:W-:-:S06]  /*7140*/  @P3 IMAD.WIDE R14, R225, 0x4, R14 ;  /* 0x00000004e10e3825 */ /* 0x001fcc00078e020e */
[----:B------:R-:W5:Y:S01]  /*7150*/  @P3 LDG.E R14, desc[UR36][R14.64] ;  /* 0x000000240e0e3981 */ /* 0x000f62000c1e1900 */
[----:B--2---:R-:W-:-:S06]  /*7160*/  @P1 IMAD.WIDE R12, R19, 0x4, R12 ;  /* 0x00000004130c1825 */ /* 0x004fcc00078e020c */
[----:B------:R-:W2:Y:S01]  /*7170*/  @P1 LDG.E R12, desc[UR36][R12.64] ;  /* 0x000000240c0c1981 */ /* 0x000ea2000c1e1900 */
[C---:B------:R-:W-:Y:S02]  /*7180*/  @P1 ISETP.GE.AND P4, PT, R21.reuse, R30, PT ;  /* 0x0000001e1500120c */ /* 0x040fe40003f86270 */
[----:B------:R-:W-:Y:S02]  /*7190*/  @P1 IADD3 R225, R21, 0x1, -R18 ;  /* 0x0000000115e11810 */ /* 0x000fe40007ffe812 */
[----:B------:R-:W-:-:S05]  /*71a0*/  @P1 SEL R224, R25, RZ, !P4 ;  /* 0x000000ff19e01207 */ /* 0x000fca0006000000 */
[----:B------:R-:W-:Y:S02]  /*71b0*/  @P1 IMAD.IADD R224, R224, 0x1, R225 ;  /* 0x00000001e0e01824 */ /* 0x000fe400078e02e1 */
[----:B------:R-:W-:-:S03]  /*71c0*/  IMAD.IADD R225, R21, 0x1, -R5 ;  /* 0x0000000115e17824 */ /* 0x000fc600078e0a05 */
[----:B------:R-:W-:Y:S02]  /*71d0*/  @P1 I2FP.F32.S32 R224, R224 ;  /* 0x000000e000e01245 */ /* 0x000fe40000201400 */
[----:B------:R-:W-:Y:S01]  /*71e0*/  LEA R226, R225, R4, 0x2 ;  /* 0x00000004e1e27211 */ /* 0x000fe200078e10ff */
[----:B-----5:R-:W-:-:S04]  /*71f0*/  @P3 FADD.FTZ R11, R11, R14 ;  /* 0x0000000e0b0b3221 */ /* 0x020fc80000010000 */
[----:B--2---:R-:W-:-:S05]  /*7200*/  @P1 FFMA.FTZ R11, R224, R12, R11 ;  /* 0x0000000ce00b1223 */ /* 0x004fca000001000b */
[----:B------:R1:W-:Y:S01]  /*7210*/  STS [R226], R11 ;  /* 0x0000000be2007388 */ /* 0x0003e20000000800 */
[----:B------:R-:W-:-:S07]  /*7220*/  @!P0 FMNMX.FTZ R0, R0, R11, !PT ;  /* 0x0000000b00008209 */ /* 0x000fce0007810000 */
.L_x_1234:
[----:B------:R-:W-:Y:S05]  /*7230*/  BSYNC B1 ;  /* 0x0000000000017941 */ /* 0x000fea0003800000 */
.L_x_1233:
[----:B------:R-:W-:-:S05]  /*7240*/  VIADD R21, R21, 0x40 ;  /* 0x0000004015157836 */ /* 0x000fca0000000000 */
[----:B------:R-:W-:-:S13]  /*7250*/  ISETP.GE.AND P0, PT, R21, R6, PT ;  /* 0x000000061500720c */ /* 0x000fda0003f06270 */
[----:B------:R-:W-:Y:S05]  /*7260*/  @!P0 BRA `(.L_x_1235) ;  /* 0xffffffb400548947 */ /* 0x000fea000383ffff */
.L_x_1167:
[----:B------:R-:W-:Y:S05]  /*7270*/  BSYNC B0 ;  /* 0x0000000000007941 */ /* 0x000fea0003800000 */
.L_x_1166:
[----:B------:R-:W-:-:S03]  /*7280*/  UMOV UR4, 0xffffffff ;  /* 0xffffffff00047882 */ /* 0x000fc60000000000 */
[----:B------:R-:W-:Y:S05]  /*7290*/  BRA.DIV UR4, `(.L_x_1236) ;  /* 0x00000036043c7947 */ /* 0x000fea000b800000 */
[----:B--2---:R-:W0:Y:S02]  /*72a0*/  SHFL.BFLY PT, R14, R0, 0x10, 0x1f ;  /* 0x0e001f00000e7f89 */ /* 0x004e2400000e0000 */
[----:B0-----:R-:W-:-:S05]  /*72b0*/  FMNMX.FTZ R13, R14, R0, !PT ;  /* 0x000000000e0d7209 */ /* 0x001fca0007810000 */
[----:B------:R-:W0:Y:S02]  /*72c0*/  SHFL.BFLY PT, R14, R13, 0x8, 0x1f ;  /* 0x0d001f000d0e7f89 */ /* 0x000e2400000e0000 */
[----:B0-----:R-:W-:-:S05]  /*72d0*/  FMNMX.FTZ R6, R13, R14, !PT ;  /* 0x0000000e0d067209 */ /* 0x001fca0007810000 */
[----:B------:R-:W1:Y:S02]  /*72e0*/  SHFL.BFLY PT, R14, R6, 0x4, 0x1f ;  /* 0x0c801f00060e7f89 */ /* 0x000e6400000e0000 */
[----:B-1----:R-:W-:-:S05]  /*72f0*/  FMNMX.FTZ R7, R6, R14, !PT ;  /* 0x0000000e06077209 */ /* 0x002fca0007810000 */
[----:B------:R0:W1:Y:S02]  /*7300*/  SHFL.BFLY PT, R14, R7, 0x2, 0x1f ;  /* 0x0c401f00070e7f89 */ /* 0x00006400000e0000 */
.L_x_1309:
[----:B------:R-:W-:Y:S01]  /*7310*/  SHF.R.S32.HI R0, RZ, 0x1f, R23 ;  /* 0x0000001fff007819 */ /* 0x000fe20000011417 */
[----:B------:R-:W-:Y:S05]  /*7320*/  WARPSYNC.ALL ;  /* 0x0000000000007948 */ /* 0x000fea0003800000 */
[----:B------:R-:W-:Y:S02]  /*7330*/  LEA.HI R0, R0, R23, RZ, 0x5 ;  /* 0x0000001700007211 */ /* 0x000fe400078f28ff */
[----:B01----:R-:W-:Y:S02]  /*7340*/  FMNMX.FTZ R7, R7, R14, !PT ;  /* 0x0000000e07077209 */ /* 0x003fe40007810000 */
[----:B------:R-:W-:-:S05]  /*7350*/  LOP3.LUT R6, R0, 0xffffffe0, RZ, 0xc0, !PT ;  /* 0xffffffe000067812 */ /* 0x000fca00078ec0ff */
[----:B------:R-:W-:-:S05]  /*7360*/  IMAD.IADD R6, R23, 0x1, -R6 ;  /* 0x0000000117067824 */ /* 0x000fca00078e0a06 */
        /* <DEDUP_REMOVED lines=9> */
[----:B------:R-:W-:Y:S02]  /*7400*/  IMAD.IADD R13, R23, 0x1, R5 ;  /* 0x00000001170d7824 */ /* 0x000fe400078e0205 */
[----:B------:R-:W-:Y:S02]  /*7410*/  IMAD.MOV.U32 R11, RZ, RZ, RZ ;  /* 0x000000ffff0b7224 */ /* 0x000fe400078e00ff */
[----:B------:R-:W-:Y:S01]  /*7420*/  BSSY B0, `(.L_x_1237) ;  /* 0x0000080000007945 */ /* 0x000fe20003800000 */
[----:B------:R-:W-:-:S07]  /*7430*/  ISETP.GE.AND P1, PT, R13, R18, PT ;  /* 0x000000120d00720c */ /* 0x000fce0003f26270 */
[----:B0-----:R-:W0:Y:S01]  /*7440*/  @!P0 S2R R8, SR_CgaCtaId ;  /* 0x0000000000088919 */ /* 0x001e220000008800 */
        /* <DEDUP_REMOVED lines=16> */
[----:B------:R-:W-:-:S04]  /*7550*/  LEA.HI R8, R7, 0x1, RZ, 0x19 ;  /* 0x0000000107087811 */ /* 0x000fc800078fc8ff */
[----:B------:R-:W-:-:S13]  /*7560*/  LOP3.LUT P0, R8, R8, 0x3, RZ, 0xc0, !PT ;  /* 0x0000000308087812 */ /* 0x000fda000780c0ff */
[----:B------:R-:W-:Y:S05]  /*7570*/  @!P0 BRA `(.L_x_1240) ;  /* 0x0000000000848947 */ /* 0x000fea0003800000 */
[----:B------:R-:W-:Y:S01]  /*7580*/  IMAD R14, R2, R3, RZ ;  /* 0x00000003020e7224 */ /* 0x000fe200078e02ff */
[----:B------:R-:W-:Y:S01]  /*7590*/  ULDC.64 UR4, c[0x0][0x2b0] ;  /* 0x0000ac0000047ab9 */ /* 0x000fe20000000a00 */
[--C-:B0-----:R-:W-:Y:S01]  /*75a0*/  SHF.R.S32.HI R9, RZ, 0x1f, R13.reuse ;  /* 0x0000001fff097819 */ /* 0x101fe2000001140d */
[----:B------:R-:W-:Y:S01]  /*75b0*/  IMAD.MOV.U32 R3, RZ, RZ, R8 ;  /* 0x000000ffff037224 */ /* 0x000fe200078e0008 */
[----:B------:R-:W-:Y:S01]  /*75c0*/  ISETP.NE.U32.AND P0, PT, RZ, UR4, PT ;  /* 0x00000004ff007c0c */ /* 0x000fe2000bf05070 */
[--C-:B------:R-:W-:Y:S01]  /*75d0*/  IMAD.MOV.U32 R15, RZ, RZ, R13.reuse ;  /* 0x000000ffff0f7224 */ /* 0x100fe200078e000d */
[----:B------:R-:W-:Y:S02]  /*75e0*/  SHF.R.S32.HI R10, RZ, 0x1f, R14 ;  /* 0x0000001fff0a7819 */ /* 0x000fe4000001140e */
[----:B------:R-:W-:Y:S02]  /*75f0*/  IADD3 R14, P3, P4, R14, UR4, R13 ;  /* 0x000000040e0e7c10 */ /* 0x000fe4000fc7e00d */
[----:B------:R-:W-:-:S02]  /*7600*/  ISETP.NE.AND.EX P0, PT, RZ, UR5, PT, P0 ;  /* 0x00000005ff007c0c */ /* 0x000fc4000bf05300 */
[----:B------:R-:W-:Y:S01]  /*7610*/  IADD3.X R9, R10, UR5, R9, P3, P4 ;  /* 0x000000050a097c10 */ /* 0x000fe20009fe8409 */
[----:B------:R-:W-:Y:S01]  /*7620*/  IMAD R10, R23, 0x4, R4 ;  /* 0x00000004170a7824 */ /* 0x000fe200078e0204 */
[----:B------:R-:W-:-:S09]  /*7630*/  MOV R11, RZ ;  /* 0x000000ff000b7202 */ /* 0x000fd20000000f00 */
.L_x_1244:
[----:B------:R-:W-:Y:S04]  /*7640*/  BSSY B2, `(.L_x_1241) ;  /* 0x000000b000027945 */ /* 0x000fe80003800000 */
[----:B0-----:R-:W-:Y:S05]  /*7650*/  @!P0 BRA `(.L_x_1242) ;  /* 0x0000000000148947 */ /* 0x001fea0003800000 */
[----:B------:R-:W-:-:S06]  /*7660*/  IMAD.MOV.U32 R8, RZ, RZ, R14 ;  /* 0x000000ffff087224 */ /* 0x000fcc00078e000e */
[----:B------:R-:W2:Y:S01]  /*7670*/  LDG.E.U8 R8, desc[UR36][R8.64] ;  /* 0x0000002408087981 */ /* 0x000ea2000c1e1100 */
[----:B------:R-:W-:Y:S01]  /*7680*/  IMAD.MOV.U32 R12, RZ, RZ, RZ ;  /* 0x000000ffff0c7224 */ /* 0x000fe200078e00ff */
[----:B--2---:R-:W-:-:S13]  /*7690*/  ISETP.NE.AND P3, PT, R8, RZ, PT ;  /* 0x000000ff0800720c */ /* 0x004fda0003f65270 */
[----:B------:R-:W-:Y:S05]  /*76a0*/  @P3 BRA `(.L_x_1243) ;  /* 0x0000000000103947 */ /* 0x000fea0003800000 */
.L_x_1242:
[----:B------:R-:W1:Y:S02]  /*76b0*/  LDS R8, [R10] ;  /* 0x000000000a087984 */ /* 0x000e640000000800 */
[----:B-1----:R-:W-:-:S04]  /*76c0*/  FADD.FTZ R8, -R20, R8 ;  /* 0x0000000814087221 */ /* 0x002fc80000010100 */
[----:B------:R-:W-:-:S04]  /*76d0*/  FMUL.FTZ R8, R8, 1.4426950216293334961 ;  /* 0x3fb8aa3b08087820 */ /* 0x000fc80000410000 */
[----:B------:R0:W2:Y:S03]  /*76e0*/  MUFU.EX2 R12, R8 ;  /* 0x00000008000c7308 */ /* 0x0000a60000000800 */
.L_x_1243:
[----:B------:R-:W-:Y:S05]  /*76f0*/  BSYNC B2 ;  /* 0x0000000000027941 */ /* 0x000fea0003800000 */
.L_x_1241:
[----:B------:R-:W-:Y:S01]  /*7700*/  IADD3 R3, R3, -0x1, RZ ;  /* 0xffffffff03037810 */ /* 0x000fe20007ffe0ff */
[----:B--2---:R2:W-:Y:S01]  /*7710*/  STS [R10], R12 ;  /* 0x0000000c0a007388 */ /* 0x0045e20000000800 */
[----:B------:R-:W-:Y:S01]  /*7720*/  IADD3 R14, P4, R14, 0x80, RZ ;  /* 0x000000800e0e7810 */ /* 0x000fe20007f9e0ff */
[----:B------:R-:W-:Y:S01]  /*7730*/  FADD.FTZ R11, R12, R11 ;  /* 0x0000000b0c0b7221 */ /* 0x000fe20000010000 */
[----:B------:R-:W-:Y:S01]  /*7740*/  ISETP.NE.AND P3, PT, R3, RZ, PT ;  /* 0x000000ff0300720c */ /* 0x000fe20003f65270 */
[----:B------:R-:W-:Y:S02]  /*7750*/  VIADD R15, R15, 0x80 ;  /* 0x000000800f0f7836 */ /* 0x000fe40000000000 */
[----:B------:R-:W-:Y:S02]  /*7760*/  IMAD.X R9, RZ, RZ, R9, P4 ;  /* 0x000000ffff097224 */ /* 0x000fe400020e0609 */
[----:B--2---:R-:W-:-:S08]  /*7770*/  VIADD R10, R10, 0x200 ;  /* 0x000002000a0a7836 */ /* 0x004fd00000000000 */
[----:B------:R-:W-:Y:S05]  /*7780*/  @P3 BRA `(.L_x_1244) ;  /* 0xfffffffc00ac3947 */ /* 0x000fea000383ffff */
.L_x_1240:
[----:B------:R-:W-:Y:S05]  /*7790*/  BSYNC B1 ;  /* 0x0000000000017941 */ /* 0x000fea0003800000 */
.L_x_1239:
[----:B------:R-:W-:-:S13]  /*77a0*/  ISETP.GE.U32.AND P0, PT, R7, 0x180, PT ;  /* 0x000001800700780c */ /* 0x000fda0003f06070 */
[----:B------:R-:W-:Y:S05]  /*77b0*/  @!P0 BRA `(.L_x_1238) ;  /* 0x0000000400188947 */ /* 0x000fea0003800000 */
[----:B------:R-:W-:Y:S01]  /*77c0*/  ULDC UR4, c[0x0][0x284] ;  /* 0x0000a10000047ab9 */ /* 0x000fe20000000800 */
[----:B0-----:R-:W-:Y:S01]  /*77d0*/  LEA R8, R15, 0x400, 0x2 ;  /* 0x000004000f087811 */ /* 0x001fe200078e10ff */
[----:B------:R-:W-:Y:S01]  /*77e0*/  IMAD R10, R2, UR4, RZ ;  /* 0x00000004020a7c24 */ /* 0x000fe2000f8e02ff */
[----:B------:R-:W-:Y:S01]  /*77f0*/  ULDC.64 UR6, c[0x0][0x2b0] ;  /* 0x0000ac0000067ab9 */ /* 0x000fe20000000a00 */
[----:B------:R-:W-:Y:S02]  /*7800*/  SHF.R.S32.HI R7, RZ, 0x1f, R15 ;  /* 0x0000001fff077819 */ /* 0x000fe4000001140f */
[----:B------:R-:W-:Y:S01]  /*7810*/  IMAD R3, R5, -0x4, R8 ;  /* 0xfffffffc05037824 */ /* 0x000fe200078e0208 */
[--C-:B------:R-:W-:Y:S02]  /*7820*/  IADD3 R8, P3, P4, R15, UR6, R10.reuse ;  /* 0x000000060f087c10 */ /* 0x100fe4000fc7e00a */
[----:B------:R-:W-:Y:S02]  /*7830*/  ISETP.NE.U32.AND P0, PT, RZ, UR6, PT ;  /* 0x00000006ff007c0c */ /* 0x000fe4000bf05070 */
[----:B------:R-:W-:-:S02]  /*7840*/  SHF.R.S32.HI R10, RZ, 0x1f, R10 ;  /* 0x0000001fff0a7819 */ /* 0x000fc4000001140a */
[----:B------:R-:W-:Y:S02]  /*7850*/  ISETP.NE.AND.EX P0, PT, RZ, UR7, PT, P0 ;  /* 0x00000007ff007c0c */ /* 0x000fe4000bf05300 */
[----:B------:R-:W-:Y:S02]  /*7860*/  IADD3 R3, R4, R3, RZ ;  /* 0x0000000304037210 */ /* 0x000fe40007ffe0ff */
[----:B------:R-:W-:-:S09]  /*7870*/  IADD3.X R9, R7, UR7, R10, P3, P4 ;  /* 0x0000000707097c10 */ /* 0x000fd20009fe840a */
.L_x_1257:
[----:B------:R-:W-:Y:S04]  /*7880*/  BSSY B1, `(.L_x_1245) ;  /* 0x000000a000017945 */ /* 0x000fe80003800000 */
[----:B0-----:R-:W-:Y:S05]  /*7890*/  @!P0 BRA `(.L_x_1246) ;  /* 0x0000000000108947 */ /* 0x001fea0003800000 */
[----:B------:R-:W2:Y:S02]  /*78a0*/  LDG.E.U8 R7, desc[UR36][R8.64] ;  /* 0x0000002408077981 */ /* 0x000ea4000c1e1100 */
[----:B--2---:R-:W-:-:S13]  /*78b0*/  ISETP.NE.AND P3, PT, R7, RZ, PT ;  /* 0x000000ff0700720c */ /* 0x004fda0003f65270 */
[----:B------:R-:W-:Y:S01]  /*78c0*/  @P3 IMAD.MOV.U32 R10, RZ, RZ, RZ ;  /* 0x000000ffff0a3224 */ /* 0x000fe200078e00ff */
[----:B------:R-:W-:Y:S06]  /*78d0*/  @P3 BRA `(.L_x_1247) ;  /* 0x0000000000103947 */ /* 0x000fec0003800000 */
.L_x_1246:
[----:B------:R-:W1:Y:S02]  /*78e0*/  LDS R7, [R3+-0x400] ;  /* 0xfffc000003077984 */ /* 0x000e640000000800 */
[----:B-1----:R-:W-:-:S04]  /*78f0*/  FADD.FTZ R7, -R20, R7 ;  /* 0x0000000714077221 */ /* 0x002fc80000010100 */
[----:B------:R-:W-:-:S04]  /*7900*/  FMUL.FTZ R7, R7, 1.4426950216293334961 ;  /* 0x3fb8aa3b07077820 */ /* 0x000fc80000410000 */
[----:B------:R0:W2:Y:S03]  /*7910*/  MUFU.EX2 R10, R7 ;  /* 0x00000007000a7308 */ /* 0x0000a60000000800 */
.L_x_1247:
[----:B------:R-:W-:Y:S05]  /*7920*/  BSYNC B1 ;  /* 0x0000000000017941 */ /* 0x000fea0003800000 */
.L_x_1245:
[----:B--2---:R2:W-:Y:S01]  /*7930*/  STS [R3+-0x400], R10 ;  /* 0xfffc000a03007388 */ /* 0x0045e20000000800 */
[----:B------:R-:W-:Y:S01]  /*7940*/  BSSY B1, `(.L_x_1248) ;  /* 0x000000b000017945 */ /* 0x000fe20003800000 */
[----:B------:R-:W-:-:S03]  /*7950*/  FADD.FTZ R11, R10, R11 ;  /* 0x0000000b0a0b7221 */ /* 0x000fc60000010000 */
[----:B------:R-:W-:Y:S05]  /*7960*/  @!P0 BRA `(.L_x_1249) ;  /* 0x0000000000108947 */ /* 0x000fea0003800000 */
[----:B0-----:R-:W5:Y:S02]  /*7970*/  LDG.E.U8 R7, desc[UR36][R8.64+0x80] ;  /* 0x0000802408077981 */ /* 0x001f64000c1e1100 */
[----:B-----5:R-:W-:-:S13]  /*7980*/  ISETP.NE.AND P3, PT, R7, RZ, PT ;  /* 0x000000ff0700720c */ /* 0x020fda0003f65270 */
[----:B--2---:R-:W-:Y:S01]  /*7990*/  @P3 IMAD.MOV.U32 R10, RZ, RZ, RZ ;  /* 0x000000ffff0a3224 */ /* 0x004fe200078e00ff */
[----:B------:R-:W-:Y:S06]  /*79a0*/  @P3 BRA `(.L_x_1250) ;  /* 0x0000000000103947 */ /* 0x000fec0003800000 */
.L_x_1249:
[----:B0-----:R-:W1:Y:S02]  /*79b0*/  LDS R7, [R3+-0x200] ;  /* 0xfffe000003077984 */ /* 0x001e640000000800 */
[----:B-1----:R-:W-:-:S04]  /*79c0*/  FADD.FTZ R7, -R20, R7 ;  /* 0x0000000714077221 */ /* 0x002fc80000010100 */
[----:B------:R-:W-:-:S04]  /*79d0*/  FMUL.FTZ R7, R7, 1.4426950216293334961 ;  /* 0x3fb8aa3b07077820 */ /* 0x000fc80000410000 */
[----:B--2---:R0:W2:Y:S03]  /*79e0*/  MUFU.EX2 R10, R7 ;  /* 0x00000007000a7308 */ /* 0x0040a60000000800 */
.L_x_1250:
[----:B------:R-:W-:Y:S05]  /*79f0*/  BSYNC B1 ;  /* 0x0000000000017941 */ /* 0x000fea0003800000 */
.L_x_1248:
[----:B--2---:R2:W-:Y:S01]  /*7a00*/  STS [R3+-0x200], R10 ;  /* 0xfffe000a03007388 */ /* 0x0045e20000000800 */
[----:B------:R-:W-:Y:S01]  /*7a10*/  BSSY B1, `(.L_x_1251) ;  /* 0x000000b000017945 */ /* 0x000fe20003800000 */
[----:B------:R-:W-:-:S03]  /*7a20*/  FADD.FTZ R11, R11, R10 ;  /* 0x0000000a0b0b7221 */ /* 0x000fc60000010000 */
[----:B------:R-:W-:Y:S05]  /*7a30*/  @!P0 BRA `(.L_x_1252) ;  /* 0x0000000000108947 */ /* 0x000fea0003800000 */
[----:B0-----:R-:W5:Y:S01]  /*7a40*/  LDG.E.U8 R7, desc[UR36][R8.64+0x100] ;  /* 0x0001002408077981 */ /* 0x001f62000c1e1100 */
[----:B--2---:R-:W-:Y:S01]  /*7a50*/  IMAD.MOV.U32 R10, RZ, RZ, RZ ;  /* 0x000000ffff0a7224 */ /* 0x004fe200078e00ff */
[----:B-----5:R-:W-:-:S13]  /*7a60*/  ISETP.NE.AND P3, PT, R7, RZ, PT ;  /* 0x000000ff0700720c */ /* 0x020fda0003f65270 */
[----:B------:R-:W-:Y:S05]  /*7a70*/  @P3 BRA `(.L_x_1253) ;  /* 0x0000000000103947 */ /* 0x000fea0003800000 */
.L_x_1252:
[----:B0-----:R-:W1:Y:S02]  /*7a80*/  LDS R7, [R3] ;  /* 0x0000000003077984 */ /* 0x001e640000000800 */
[----:B-1----:R-:W-:-:S04]  /*7a90*/  FADD.FTZ R7, -R20, R7 ;  /* 0x0000000714077221 */ /* 0x002fc80000010100 */
[----:B------:R-:W-:-:S04]  /*7aa0*/  FMUL.FTZ R7, R7, 1.4426950216293334961 ;  /* 0x3fb8aa3b07077820 */ /* 0x000fc80000410000 */
[----:B--2---:R0:W2:Y:S03]  /*7ab0*/  MUFU.EX2 R10, R7 ;  /* 0x00000007000a7308 */ /* 0x0040a60000000800 */
.L_x_1253:
[----:B------:R-:W-:Y:S05]  /*7ac0*/  BSYNC B1 ;  /* 0x0000000000017941 */ /* 0x000fea0003800000 */
.L_x_1251:
[----:B--2---:R2:W-:Y:S01]  /*7ad0*/  STS [R3], R10 ;  /* 0x0000000a03007388 */ /* 0x0045e20000000800 */
[----:B------:R-:W-:Y:S01]  /*7ae0*/  BSSY B1, `(.L_x_1254) ;  /* 0x000000b000017945 */ /* 0x000fe20003800000 */
[----:B------:R-:W-:-:S03]  /*7af0*/  FADD.FTZ R11, R11, R10 ;  /* 0x0000000a0b0b7221 */ /* 0x000fc60000010000 */
[----:B------:R-:W-:Y:S05]  /*7b00*/  @!P0 BRA `(.L_x_1255) ;  /* 0x0000000000108947 */ /* 0x000fea0003800000 */
[----:B0-----:R-:W5:Y:S02]  /*7b10*/  LDG.E.U8 R7, desc[UR36][R8.64+0x180] ;  /* 0x0001802408077981 */ /* 0x001f64000c1e1100 */
[----:B-----5:R-:W-:-:S13]  /*7b20*/  ISETP.NE.AND P3, PT, R7, RZ, PT ;  /* 0x000000ff0700720c */ /* 0x020fda0003f65270 */
[----:B--2---:R-:W-:Y:S01]  /*7b30*/  @P3 MOV R10, RZ ;  /* 0x000000ff000a3202 */ /* 0x004fe20000000f00 */
[----:B------:R-:W-:Y:S06]  /*7b40*/  @P3 BRA `(.L_x_1256) ;  /* 0x0000000000103947 */ /* 0x000fec0003800000 */
.L_x_1255:
[----:B0-----:R-:W1:Y:S02]  /*7b50*/  LDS R7, [R3+0x200] ;  /* 0x0002000003077984 */ /* 0x001e640000000800 */
[----:B-1----:R-:W-:-:S04]  /*7b60*/  FADD.FTZ R7, -R20, R7 ;  /* 0x0000000714077221 */ /* 0x002fc80000010100 */
[----:B------:R-:W-:-:S04]  /*7b70*/  FMUL.FTZ R7, R7, 1.4426950216293334961 ;  /* 0x3fb8aa3b07077820 */ /* 0x000fc80000410000 */
[----:B--2---:R0:W2:Y:S03]  /*7b80*/  MUFU.EX2 R10, R7 ;  /* 0x00000007000a7308 */ /* 0x0040a60000000800 */
.L_x_1256:
[----:B------:R-:W-:Y:S05]  /*7b90*/  BSYNC B1 ;  /* 0x0000000000017941 */ /* 0x000fea0003800000 */
.L_x_1254:
[----:B------:R-:W-:Y:S01]  /*7ba0*/  VIADD R15, R15, 0x200 ;  /* 0x000002000f0f7836 */ /* 0x000fe20000000000 */
[----:B------:R-:W-:Y:S01]  /*7bb0*/  IADD3 R8, P4, R8, 0x200, RZ ;  /* 0x0000020008087810 */ /* 0x000fe20007f9e0ff */
[----:B--2---:R2:W-:Y:S01]  /*7bc0*/  STS [R3+0x200], R10 ;  /* 0x0002000a03007388 */ /* 0x0045e20000000800 */
[----:B------:R-:W-:Y:S02]  /*7bd0*/  FADD.FTZ R11, R11, R10 ;  /* 0x0000000a0b0b7221 */ /* 0x000fe40000010000 */
[----:B------:R-:W-:Y:S01]  /*7be0*/  ISETP.GE.AND P3, PT, R15, R18, PT ;  /* 0x000000120f00720c */ /* 0x000fe20003f66270 */
[----:B------:R-:W-:Y:S02]  /*7bf0*/  IMAD.X R9, RZ, RZ, R9, P4 ;  /* 0x000000ffff097224 */ /* 0x000fe400020e0609 */
[----:B--2---:R-:W-:-:S10]  /*7c00*/  VIADD R3, R3, 0x800 ;  /* 0x0000080003037836 */ /* 0x004fd40000000000 */
[----:B------:R-:W-:Y:S05]  /*7c10*/  @!P3 BRA `(.L_x_1257) ;  /* 0xfffffffc0018b947 */ /* 0x000fea000383ffff */
.L_x_1238:
[----:B------:R-:W-:Y:S05]  /*7c20*/  BSYNC B0 ;  /* 0x0000000000007941 */ /* 0x000fea0003800000 */
.L_x_1237:
[----:B0-----:R-:W0:Y:S01]  /*7c30*/  SHFL.BFLY PT, R8, R11, 0x10, 0x1f ;  /* 0x0e001f000b087f89 */ /* 0x001e2200000e0000 */
[----:B------:R-:W-:Y:S01]  /*7c40*/  LOP3.LUT P0, R9, R23, 0x1f, RZ, 0xc0, !PT ;  /* 0x0000001f17097812 */ /* 0x000fe2000780c0ff */
[----:B------:R-:W-:-:S03]  /*7c50*/  ULDC.U8 UR4, c[0x0][0x31c] ;  /* 0x0000c70000047ab9 */ /* 0x000fc60000000000 */
[----:B------:R-:W-:-:S09]  /*7c60*/  ISETP.GT.U32.AND P3, PT, R9, 0x3, PT ;  /* 0x000000030900780c */ /* 0x000fd20003f64070 */
[----:B------:R-:W2:Y:S04]  /*7c70*/  @!P0 S2R R14, SR_CgaCtaId ;  /* 0x00000000000e8919 */ /* 0x000ea80000008800 */
[----:B-1----:R-:W1:Y:S01]  /*7c80*/  @!P3 S2R R20, SR_CgaCtaId ;  /* 0x000000000014b919 */ /* 0x002e620000008800 */
[----:B0-----:R-:W-:Y:S01]  /*7c90*/  FADD.FTZ R8, R8, R11 ;  /* 0x0000000b08087221 */ /* 0x001fe20000010000 */
[----:B------:R-:W-:-:S04]  /*7ca0*/  @!P0 MOV R11, 0x400 ;  /* 0x00000400000b8802 */ /* 0x000fc80000000f00 */
[----:B------:R-:W0:Y:S02]  /*7cb0*/  SHFL.BFLY PT, R3, R8, 0x8, 0x1f ;  /* 0x0d001f0008037f89 */ /* 0x000e2400000e0000 */
[----:B0-----:R-:W-:Y:S01]  /*7cc0*/  FADD.FTZ R3, R8, R3 ;  /* 0x0000000308037221 */ /* 0x001fe20000010000 */
[----:B------:R-:W-:-:S04]  /*7cd0*/  @!P0 SHF.R.U32.HI R8, RZ, 0x3, R23 ;  /* 0x00000003ff088819 */ /* 0x000fc80000011617 */
[----:B------:R-:W0:Y:S01]  /*7ce0*/  SHFL.BFLY PT, R10, R3, 0x4, 0x1f ;  /* 0x0c801f00030a7f89 */ /* 0x000e2200000e0000 */
[----:B------:R-:W-:Y:S01]  /*7cf0*/  @!P0 LOP3.LUT R8, R8, 0x1ffffffc, RZ, 0xc0, !PT ;  /* 0x1ffffffc08088812 */ /* 0x000fe200078ec0ff */
[----:B0-----:R-:W-:Y:S01]  /*7d00*/  FADD.FTZ R10, R3, R10 ;  /* 0x0000000a030a7221 */ /* 0x001fe20000010000 */
[----:B--2---:R-:W-:Y:S02]  /*7d10*/  @!P0 LEA R3, R14, R11, 0x18 ;  /* 0x0000000b0e038211 */ /* 0x004fe400078ec0ff */
[----:B------:R-:W-:Y:S02]  /*7d20*/  @!P3 MOV R11, 0x400 ;  /* 0x00000400000bb802 */ /* 0x000fe40000000f00 */
[----:B------:R-:W0:Y:S01]  /*7d30*/  SHFL.BFLY PT, R7, R10, 0x2, 0x1f ;  /* 0x0c401f000a077f89 */ /* 0x000e2200000e0000 */
[----:B------:R-:W-:Y:S01]  /*7d40*/  @!P0 IADD3 R3, R3, R8, RZ ;  /* 0x0000000803038210 */ /* 0x000fe20007ffe0ff */
[----:B0-----:R-:W-:Y:S01]  /*7d50*/  FADD.FTZ R7, R10, R7 ;  /* 0x000000070a077221 */ /* 0x001fe20000010000 */
[----:B-1----:R-:W-:-:S04]  /*7d60*/  @!P3 LEA R10, R20, R11, 0x18 ;  /* 0x0000000b140ab211 */ /* 0x002fc800078ec0ff */
[----:B------:R-:W0:Y:S01]  /*7d70*/  SHFL.BFLY PT, R12, R7, 0x1, 0x1f ;  /* 0x0c201f00070c7f89 */ /* 0x000e2200000e0000 */
[----:B------:R-:W-:Y:S02]  /*7d80*/  @!P3 IMAD R10, R9, 0x4, R10 ;  /* 0x00000004090ab824 */ /* 0x000fe400078e020a */
        /* <DEDUP_REMOVED lines=20> */
.L_x_1258:
[----:B------:R-:W-:Y:S04]  /*7ed0*/  BSSY B0, `(.L_x_1259) ;  /* 0x0000041000007945 */ /* 0x000fe80003800000 */
[----:B------:R-:W-:Y:S05]  /*7ee0*/  @P1 BRA `(.L_x_1260) ;  /* 0x0000000000fc1947 */ /* 0x000fea0003800000 */
[----:B------:R-:W-:Y:S01]  /*7ef0*/  LOP3.LUT R3, RZ, R5, RZ, 0x33, !PT ;  /* 0x00000005ff037212 */ /* 0x000fe200078e33ff */
[----:B------:R-:W-:Y:S03]  /*7f00*/  BSSY B1, `(.L_x_1261) ;  /* 0x000001a000017945 */ /* 0x000fe60003800000 */
[----:B------:R-:W-:-:S04]  /*7f10*/  IADD3 R3, -R23, R18, R3 ;  /* 0x0000001217037210 */ /* 0x000fc80007ffe103 */
[C---:B------:R-:W-:Y:S02]  /*7f20*/  LEA.HI R7, R3.reuse, 0x1, RZ, 0x19 ;  /* 0x0000000103077811 */ /* 0x040fe400078fc8ff */
[----:B------:R-:W-:Y:S02]  /*7f30*/  ISETP.GE.U32.AND P1, PT, R3, 0x180, PT ;  /* 0x000001800300780c */ /* 0x000fe40003f26070 */
[----:B------:R-:W-:-:S13]  /*7f40*/  LOP3.LUT P3, R7, R7, 0x3, RZ, 0xc0, !PT ;  /* 0x0000000307077812 */ /* 0x000fda000786c0ff */
[----:B------:R-:W-:Y:S05]  /*7f50*/  @!P3 BRA `(.L_x_1262) ;  /* 0x000000000050b947 */ /* 0x000fea0003800000 */
[----:B------:R-:W-:Y:S01]  /*7f60*/  IADD3 R15, P3, R13, R8, RZ ;  /* 0x000000080d0f7210 */ /* 0x000fe20007f7e0ff */
[----:B------:R-:W-:Y:S01]  /*7f70*/  ULDC.64 UR6, c[0x0][0x310] ;  /* 0x0000c40000067ab9 */ /* 0x000fe20000000a00 */
[----:B------:R-:W-:Y:S02]  /*7f80*/  IMAD.MOV.U32 R3, RZ, RZ, R7 ;  /* 0x000000ffff037224 */ /* 0x000fe400078e0007 */
[----:B------:R-:W-:Y:S01]  /*7f90*/  LEA R12, P4, R15, UR6, 0x2 ;  /* 0x000000060f0c7c11 */ /* 0x000fe2000f8810ff */
[----:B------:R-:W-:Y:S01]  /*7fa0*/  IMAD R7, R23, 0x4, R4 ;  /* 0x0000000417077824 */ /* 0x000fe200078e0204 */
[----:B------:R-:W-:-:S04]  /*7fb0*/  LEA.HI.X.SX32 R10, R13, R9, 0x1, P3 ;  /* 0x000000090d0a7211 */ /* 0x000fc800018f0eff */
[----:B------:R-:W-:-:S07]  /*7fc0*/  LEA.HI.X R15, R15, UR7, R10, 0x2, P4 ;  /* 0x000000070f0f7c11 */ /* 0x000fce000a0f140a */
.L_x_1263:
[----:B--2---:R-:W0:Y:S01]  /*7fd0*/  LDS R10, [R7] ;  /* 0x00000000070a7984 */ /* 0x004e220000000800 */
[----:B------:R-:W-:Y:S02]  /*7fe0*/  @P0 IMAD.MOV.U32 R11, RZ, RZ, R15 ;  /* 0x000000ffff0b0224 */ /* 0x000fe400078e000f */
[----:B------:R-:W-:Y:S02]  /*7ff0*/  VIADD R3, R3, 0xffffffff ;  /* 0xffffffff03037836 */ /* 0x000fe40000000000 */
[----:B------:R-:W-:-:S03]  /*8000*/  VIADD R13, R13, 0x80 ;  /* 0x000000800d0d7836 */ /* 0x000fc60000000000 */
[----:B------:R-:W-:Y:S01]  /*8010*/  ISETP.NE.AND P4, PT, R3, RZ, PT ;  /* 0x000000ff0300720c */ /* 0x000fe20003f85270 */
[----:B01----:R-:W-:Y:S01]  /*8020*/  FMUL.FTZ R14, R10, R19 ;  /* 0x000000130a0e7220 */ /* 0x003fe20000410000 */
[----:B------:R-:W-:Y:S02]  /*8030*/  @P0 MOV R10, R12 ;  /* 0x0000000c000a0202 */ /* 0x000fe40000000f00 */
[----:B------:R-:W-:Y:S02]  /*8040*/  IADD3 R12, P3, R12, 0x200, RZ ;  /* 0x000002000c0c7810 */ /* 0x000fe40007f7e0ff */
[----:B------:R0:W-:Y:S02]  /*8050*/  STS [R7], R14 ;  /* 0x0000000e07007388 */ /* 0x0001e40000000800 */
[----:B------:R-:W-:Y:S02]  /*8060*/  IADD3.X R15, RZ, R15, RZ, P3, !PT ;  /* 0x0000000fff0f7210 */ /* 0x000fe40001ffe4ff */
[----:B------:R2:W-:Y:S01]  /*8070*/  @P0 STG.E desc[UR36][R10.64], R14 ;  /* 0x0000000e0a000986 */ /* 0x0005e2000c101924 */
[----:B0-----:R-:W-:-:S02]  /*8080*/  VIADD R7, R7, 0x200 ;  /* 0x0000020007077836 */ /* 0x001fc40000000000 */
[----:B------:R-:W-:Y:S05]  /*8090*/  @P4 BRA `(.L_x_1263) ;  /* 0xfffffffc00cc4947 */ /* 0x000fea000383ffff */
.L_x_1262:
[----:B------:R-:W-:Y:S05]  /*80a0*/  BSYNC B1 ;  /* 0x0000000000017941 */ /* 0x000fea0003800000 */
.L_x_1261:
[----:B------:R-:W-:Y:S05]  /*80b0*/  @!P1 BRA `(.L_x_1260) ;  /* 0x0000000000889947 */ /* 0x000fea0003800000 */
[----:B------:R-:W-:Y:S01]  /*80c0*/  IADD3 R15, P0, R13, R8, RZ ;  /* 0x000000080d0f7210 */ /* 0x000fe20007f1e0ff */
[----:B------:R-:W-:Y:S01]  /*80d0*/  IMAD.SHL.U32 R8, R5, 0x4, RZ ;  /* 0x0000000405087824 */ /* 0x000fe200078e00ff */
[----:B------:R-:W-:Y:S01]  /*80e0*/  ULDC.64 UR6, c[0x0][0x310] ;  /* 0x0000c40000067ab9 */ /* 0x000fe20000000a00 */
[----:B------:R-:W-:Y:S02]  /*80f0*/  ISETP.NE.AND P3, PT, RZ, UR4, PT ;  /* 0x00000004ff007c0c */ /* 0x000fe4000bf65270 */
[----:B------:R-:W-:Y:S01]  /*8100*/  IMAD R3, R13, 0x4, -R8 ;  /* 0x000000040d037824 */ /* 0x000fe200078e0a08 */
[----:B------:R-:W-:Y:S02]  /*8110*/  LEA R12, P1, R15, UR6, 0x2 ;  /* 0x000000060f0c7c11 */ /* 0x000fe4000f8210ff */
[----:B--2---:R-:W-:Y:S02]  /*8120*/  LEA.HI.X.SX32 R10, R13, R9, 0x1, P0 ;  /* 0x000000090d0a7211 */ /* 0x004fe400000f0eff */
[----:B------:R-:W-:-:S02]  /*8130*/  IADD3 R3, R4, R3, RZ ;  /* 0x0000000304037210 */ /* 0x000fc40007ffe0ff */
[----:B------:R-:W-:-:S07]  /*8140*/  LEA.HI.X R15, R15, UR7, R10, 0x2, P1 ;  /* 0x000000070f0f7c11 */ /* 0x000fce00088f140a */
.L_x_1264:
[----:B------:R-:W1:Y:S01]  /*8150*/  LDS R8, [R3+0x600] ;  /* 0x0006000003087984 */ /* 0x000e620000000800 */
[----:B------:R-:W-:Y:S01]  /*8160*/  IMAD.MOV.U32 R9, RZ, RZ, R15 ;  /* 0x000000ffff097224 */ /* 0x000fe200078e000f */
[----:B------:R-:W-:Y:S02]  /*8170*/  IADD3 R13, R13, 0x200, RZ ;  /* 0x000002000d0d7810 */ /* 0x000fe40007ffe0ff */
[----:B------:R-:W0:Y:S02]  /*8180*/  LDS R7, [R3] ;  /* 0x0000000003077984 */ /* 0x000e240000000800 */
[----:B------:R-:W-:Y:S02]  /*8190*/  ISETP.GE.AND P0, PT, R13, R18, PT ;  /* 0x000000120d00720c */ /* 0x000fe40003f06270 */
[----:B------:R-:W2:Y:S04]  /*81a0*/  LDS R10, [R3+0x200] ;  /* 0x00020000030a7984 */ /* 0x000ea80000000800 */
[----:B------:R-:W5:Y:S01]  /*81b0*/  LDS R11, [R3+0x400] ;  /* 0x00040000030b7984 */ /* 0x000f620000000800 */
[----:B-1----:R-:W-:Y:S01]  /*81c0*/  FMUL.FTZ R20, R8, R19 ;  /* 0x0000001308147220 */ /* 0x002fe20000410000 */
[----:B------:R-:W-:-:S02]  /*81d0*/  IMAD.MOV.U32 R8, RZ, RZ, R12 ;  /* 0x000000ffff087224 */ /* 0x000fc400078e000c */
[-C--:B0-----:R-:W-:Y:S01]  /*81e0*/  FMUL.FTZ R14, R7, R19.reuse ;  /* 0x00000013070e7220 */ /* 0x081fe20000410000 */
[----:B------:R-:W-:Y:S02]  /*81f0*/  VIADD R7, R3, 0x800 ;  /* 0x0000080003077836 */ /* 0x000fe40000000000 */
[----:B------:R-:W-:Y:S01]  /*8200*/  @P3 STG.E desc[UR36][R8.64+0x600], R20 ;  /* 0x0006001408003986 */ /* 0x000fe2000c101924 */
[----:B------:R-:W-:Y:S01]  /*8210*/  IADD3 R12, P1, R8, 0x800, RZ ;  /* 0x00000800080c7810 */ /* 0x000fe20007f3e0ff */
[-C--:B--2---:R-:W-:Y:S02]  /*8220*/  FMUL.FTZ R10, R10, R19.reuse ;  /* 0x000000130a0a7220 */ /* 0x084fe40000410000 */
[----:B------:R-:W-:Y:S01]  /*8230*/  @P3 STG.E desc[UR36][R8.64], R14 ;  /* 0x0000000e08003986 */ /* 0x000fe2000c101924 */
[----:B-----5:R-:W-:Y:S01]  /*8240*/  FMUL.FTZ R11, R11, R19 ;  /* 0x000000130b0b7220 */ /* 0x020fe20000410000 */
[----:B------:R-:W-:Y:S02]  /*8250*/  IMAD.X R15, RZ, RZ, R9, P1 ;  /* 0x000000ffff0f7224 */ /* 0x000fe400008e0609 */
[----:B------:R-:W-:Y:S04]  /*8260*/  @P3 STG.E desc[UR36][R8.64+0x200], R10 ;  /* 0x0002000a08003986 */ /* 0x000fe8000c101924 */
[----:B------:R-:W-:Y:S04]  /*8270*/  @P3 STG.E desc[UR36][R8.64+0x400], R11 ;  /* 0x0004000b08003986 */ /* 0x000fe8000c101924 */
[----:B------:R-:W-:Y:S04]  /*8280*/  STS [R3+0x600], R20 ;  /* 0x0006001403007388 */ /* 0x000fe80000000800 */
[----:B------:R-:W-:Y:S04]  /*8290*/  STS [R3], R14 ;  /* 0x0000000e03007388 */ /* 0x000fe80000000800 */
[----:B------:R-:W-:Y:S04]  /*82a0*/  STS [R3+0x200], R10 ;  /* 0x0002000a03007388 */ /* 0x000fe80000000800 */
[----:B------:R0:W-:Y:S02]  /*82b0*/  STS [R3+0x400], R11 ;  /* 0x0004000b03007388 */ /* 0x0001e40000000800 */
[----:B0-----:R-:W-:Y:S01]  /*82c0*/  MOV R3, R7 ;  /* 0x0000000700037202 */ /* 0x001fe20000000f00 */
[----:B------:R-:W-:Y:S06]  /*82d0*/  @!P0 BRA `(.L_x_1264) ;  /* 0xfffffffc009c8947 */ /* 0x000fec000383ffff */
.L_x_1260:
[----:B------:R-:W-:Y:S05]  /*82e0*/  BSYNC B0 ;  /* 0x0000000000007941 */ /* 0x000fea0003800000 */
.L_x_1259:
[----:B------:R-:W5:Y:S01]  /*82f0*/  S2R R22, SR_CTAID.X ;  /* 0x0000000000167919 */ /* 0x000f620000002500 */
[----:B----4-:R-:W1:Y:S01]  /*8300*/  LDC.64 R32, c[0x0][0x280] ;  /* 0x0000a000ff207b82 */ /* 0x010e620000000a00 */
[----:B------:R-:W-:Y:S01]  /*8310*/  SHF.R.S32.HI R3, RZ, 0x1f, R24 ;  /* 0x0000001fff037819 */ /* 0x000fe20000011418 */
[----:B------:R-:W-:Y:S01]  /*8320*/  ULDC UR6, c[0x0][0x288] ;  /* 0x0000a20000067ab9 */ /* 0x000fe20000000800 */
[----:B------:R-:W-:Y:S01]  /*8330*/  SHF.R.S32.HI R20, RZ, 0x5, R0 ;  /* 0x00000005ff147819 */ /* 0x000fe20000011400 */
[----:B------:R-:W-:Y:S01]  /*8340*/  UMOV UR4, 0x400 ;  /* 0x0000040000047882 */ /* 0x000fe20000000000 */
[----:B------:R-:W-:Y:S01]  /*8350*/  LEA.HI R3, R3, R24, RZ, 0x2 ;  /* 0x0000001803037211 */ /* 0x000fe200078f10ff */
[----:B------:R-:W-:Y:S01]  /*8360*/  IMAD R7, R16, UR6, RZ ;  /* 0x0000000610077c24 */ /* 0x000fe2000f8e02ff */
[C---:B------:R-:W-:Y:S01]  /*8370*/  ISETP.GT.OR P1, PT, R6.reuse, 0x17, P2 ;  /* 0x000000170600780c */ /* 0x040fe20001724670 */
[----:B------:R-:W4:Y:S01]  /*8380*/  S2UR UR5, SR_CgaCtaId ;  /* 0x00000000000579c3 */ /* 0x000f220000008800 */
[----:B------:R-:W-:Y:S01]  /*8390*/  LOP3.LUT R3, R3, 0xfffffffc, RZ, 0xc0, !PT ;  /* 0xfffffffc03037812 */ /* 0x000fe200078ec0ff */
[----:B------:R-:W-:Y:S01]  /*83a0*/  UIADD3 UR4, UR4, 0x220, URZ ;  /* 0x0000022004047890 */ /* 0x000fe2000fffe03f */
[----:B------:R-:W-:Y:S01]  /*83b0*/  BSSY B0, `(.L_x_1265) ;  /* 0x000001e000007945 */ /* 0x000fe20003800000 */
[----:B------:R-:W-:Y:S01]  /*83c0*/  HFMA2.MMA R15, -RZ, RZ, 0, 0 ;  /* 0x00000000ff0f7435 */ /* 0x000fe200000001ff */
[----:B------:R-:W-:Y:S01]  /*83d0*/  ISETP.GT.AND P3, PT, R6, 0x17, PT ;  /* 0x000000170600780c */ /* 0x000fe20003f64270 */
[----:B------:R-:W-:Y:S01]  /*83e0*/  IMAD.IADD R3, R24, 0x1, -R3 ;  /* 0x0000000118037824 */ /* 0x000fe200078e0a03 */
[----:B--2---:R-:W-:-:S02]  /*83f0*/  CS2R R10, SRZ ;  /* 0x00000000000a7805 */ /* 0x004fc4000001ff00 */
[----:B------:R-:W-:Y:S02]  /*8400*/  CS2R R8, SRZ ;  /* 0x0000000000087805 */ /* 0x000fe4000001ff00 */
[CC--:B------:R-:W-:Y:S02]  /*8410*/  ISETP.NE.OR P1, PT, R20.reuse, R3.reuse, P1 ;  /* 0x000000031400720c */ /* 0x0c0fe40000f25670 */
[----:B------:R-:W-:Y:S01]  /*8420*/  ISETP.NE.AND P0, PT, R20, R3, PT ;  /* 0x000000031400720c */ /* 0x000fe20003f05270 */
[----:B------:R-:W-:Y:S02]  /*8430*/  IMAD.SHL.U32 R3, R6, 0x4, RZ ;  /* 0x0000000406037824 */ /* 0x000fe400078e00ff */
[----:B-1----:R-:W-:Y:S02]  /*8440*/  IMAD R19, R33, 0x60, RZ ;  /* 0x0000006021137824 */ /* 0x002fe400078e02ff */
[--C-:B-----5:R-:W-:Y:S01]  /*8450*/  IMAD R30, R7, R32, R22.reuse ;  /* 0x00000020071e7224 */ /* 0x120fe200078e0216 */
[----:B----4-:R-:W-:Y:S01]  /*8460*/  ULEA UR4, UR5, UR4, 0x18 ;  /* 0x0000000405047291 */ /* 0x010fe2000f8ec03f */
[----:B------:R-:W-:-:S02]  /*8470*/  IMAD R16, R2, UR6, R22 ;  /* 0x0000000602107c24 */ /* 0x000fc4000f8e0216 */
[-CC-:B------:R-:W-:Y:S02]  /*8480*/  IMAD R30, R30, R19.reuse, R3.reuse ;  /* 0x000000131e1e7224 */ /* 0x180fe400078e0203 */
[----:B------:R-:W-:Y:S01]  /*8490*/  IMAD R19, R16, R19, R3 ;  /* 0x0000001310137224 */ /* 0x000fe200078e0203 */
[----:B------:R-:W-:Y:S02]  /*84a0*/  LEA R25, R6, UR4, 0x4 ;  /* 0x0000000406197c11 */ /* 0x000fe4000f8e20ff */
[----:B------:R-:W-:Y:S02]  /*84b0*/  SHF.R.S32.HI R21, RZ, 0x1f, R30 ;  /* 0x0000001fff157819 */ /* 0x000fe4000001141e */
        /* <DEDUP_REMOVED lines=8> */
[----:B------:R-:W1:Y:S01]  /*8540*/  LDC.64 R8, c[0x0][0x240] ;  /* 0x00009000ff087b82 */ /* 0x000e620000000a00 */
[----:B------:R-:W-:-:S04]  /*8550*/  IMAD R11, R22, 0x60, R3 ;  /* 0x00000060160b7824 */ /* 0x000fc800078e0203 */
[----:B-1----:R-:W-:-:S06]  /*8560*/  IMAD.WIDE R8, R11, 0x4, R8 ;  /* 0x000000040b087825 */ /* 0x002fcc00078e0208 */
[----:B------:R-:W5:Y:S02]  /*8570*/  LDG.E.128 R8, desc[UR36][R8.64] ;  /* 0x0000002408087981 */ /* 0x000f64000c1e1d00 */
.L_x_1267:
[----:B-----5:R1:W-:Y:S02]  /*8580*/  STS.128 [R25], R8 ;  /* 0x0000000819007388 */ /* 0x0203e40000000c00 */
.L_x_1266:
[----:B------:R-:W-:Y:S05]  /*8590*/  BSYNC B0 ;  /* 0x0000000000007941 */ /* 0x000fea0003800000 */
.L_x_1265:
[----:B------:R-:W-:Y:S01]  /*85a0*/  BAR.SYNC.DEFER_BLOCKING 0x0 ;  /* 0x0000000000007b1d */ /* 0x000fe20000010000 */
[----:B0-----:R-:W-:Y:S01]  /*85b0*/  IMAD.MOV.U32 R14, RZ, RZ, RZ ;  /* 0x000000ffff0e7224 */ /* 0x001fe200078e00ff */
[----:B------:R-:W-:-:S04]  /*85c0*/  CS2R R12, SRZ ;  /* 0x00000000000c7805 */ /* 0x000fc8000001ff00 */
[----:B------:R-:W-:Y:S04]  /*85d0*/  BSSY B0, `(.L_x_1268) ;  /* 0x0000182000007945 */ /* 0x000fe80003800000 */
[----:B------:R-:W-:Y:S05]  /*85e0*/  @P3 BRA `(.L_x_1269) ;  /* 0x0000001800003947 */ /* 0x000fea0003800000 */
[----:B------:R-:W-:Y:S01]  /*85f0*/  IMAD.IADD R31, R20, 0x1, R5 ;  /* 0x00000001141f7824 */ /* 0x000fe200078e0205 */
[----:B---3--:R-:W-:Y:S01]  /*8600*/  VIMNMX R40, R24, R33, PT ;  /* 0x0000002118287248 */ /* 0x008fe20003fe0100 */
[----:B------:R-:W-:Y:S01]  /*8610*/  ULDC.64 UR4, c[0x0][0x250] ;  /* 0x0000940000047ab9 */ /* 0x000fe20000000a00 */
[----:B------:R-:W-:Y:S01]  /*8620*/  BSSY B1, `(.L_x_1270) ;  /* 0x0000095000017945 */ /* 0x000fe20003800000 */
[----:B------:R-:W-:Y:S01]  /*8630*/  IMAD R0, R31, 0x60, RZ ;  /* 0x000000601f007824 */ /* 0x000fe200078e02ff */
[----:B------:R-:W-:Y:S01]  /*8640*/  MOV R60, UR4 ;  /* 0x00000004003c7c02 */ /* 0x000fe20008000f00 */
[----:B------:R-:W-:Y:S01]  /*8650*/  IMAD.U32 R61, RZ, RZ, UR5 ;  /* 0x00000005ff3d7e24 */ /* 0x000fe2000f8e00ff */
[----:B------:R-:W-:Y:S01]  /*8660*/  CS2R R14, SRZ ;  /* 0x00000000000e7805 */ /* 0x000fe2000001ff00 */
[----:B------:R-:W-:Y:S01]  /*8670*/  IMAD R41, R20, 0x4, R4 ;  /* 0x0000000414297824 */ /* 0x000fe200078e0204 */
[----:B------:R-:W-:-:S04]  /*8680*/  IADD3 R12, P1, R19, R0, RZ ;  /* 0x00000000130c7210 */ /* 0x000fc80007f3e0ff */
[----:B------:R-:W-:Y:S02]  /*8690*/  LEA.HI.X.SX32 R13, R0, R7, 0x1, P1 ;  /* 0x00000007000d7211 */ /* 0x000fe400008f0eff */
[----:B------:R-:W-:Y:S02]  /*86a0*/  ISETP.GE.AND P1, PT, R31, R40, PT ;  /* 0x000000281f00720c */ /* 0x000fe40003f26270 */
[----:B------:R-:W-:-:S04]  /*86b0*/  LEA R28, P4, R12, R60, 0x2 ;  /* 0x0000003c0c1c7211 */ /* 0x000fc800078810ff */
[----:B------:R-:W-:Y:S02]  /*86c0*/  LEA.HI.X R29, R12, R61, R13, 0x2, P4 ;  /* 0x0000003d0c1d7211 */ /* 0x000fe400020f140d */
[----:B------:R-:W-:-:S05]  /*86d0*/  CS2R R12, SRZ ;  /* 0x00000000000c7805 */ /* 0x000fca000001ff00 */
[----:B------:R-:W-:Y:S05]  /*86e0*/  @P1 BRA `(.L_x_1271) ;  /* 0x0000000800201947 */ /* 0x000fea0003800000 */
[----:B------:R-:W-:Y:S01]  /*86f0*/  LOP3.LUT R14, RZ, R33, RZ, 0x33, !PT ;  /* 0x00000021ff0e7212 */ /* 0x000fe200078e33ff */
[----:B------:R-:W0:Y:S01]  /*8700*/  LDC.64 R12, c[0x0][0x2e8] ;  /* 0x0000ba00ff0c7b82 */ /* 0x000e220000000a00 */
[----:B------:R-:W-:Y:S01]  /*8710*/  IADD3 R15, -R18, RZ, RZ ;  /* 0x000000ff120f7210 */ /* 0x000fe20007ffe1ff */
[----:B------:R-:W-:Y:S01]  /*8720*/  BSSY B2, `(.L_x_1272) ;  /* 0x0000032000027945 */ /* 0x000fe20003800000 */
[----:B------:R-:W-:Y:S01]  /*8730*/  IADD3 R0, -R5, -0x2, -R20 ;  /* 0xfffffffe05007810 */ /* 0x000fe20007ffe914 */
[----:B------:R-:W-:Y:S01]  /*8740*/  IMAD.MOV.U32 R43, RZ, RZ, R31 ;  /* 0x000000ffff2b7224 */ /* 0x000fe200078e001f */
[----:B------:R-:W-:Y:S01]  /*8750*/  VIMNMX R15, R14, R15, !PT ;  /* 0x0000000f0e0f7248 */ /* 0x000fe20007fe0100 */
[----:B------:R-:W-:-:S04]  /*8760*/  IMAD R14, R17, UR6, R22 ;  /* 0x00000006110e7c24 */ /* 0x000fc8000f8e0216 */
[----:B------:R-:W-:Y:S02]  /*8770*/  IMAD.IADD R32, R0, 0x1, -R15 ;  /* 0x0000000100207824 */ /* 0x000fe400078e0a0f */
[----:B------:R-:W-:Y:S01]  /*8780*/  IMAD R37, R14, 0x60, R3 ;  /* 0x000000600e257824 */ /* 0x000fe200078e0203 */
[----:B------:R-:W-:Y:S02]  /*8790*/  CS2R R14, SRZ ;  /* 0x00000000000e7805 */ /* 0x000fe4000001ff00 */
[----:B------:R-:W-:Y:S01]  /*87a0*/  LOP3.LUT P1, RZ, R32, 0x4, RZ, 0xc0, !PT ;  /* 0x0000000420ff7812 */ /* 0x000fe2000782c0ff */
[----:B0-----:R-:W-:Y:S01]  /*87b0*/  IMAD.WIDE R36, R37, 0x4, R12 ;  /* 0x0000000425247825 */ /* 0x001fe200078e020c */
        /* <DEDUP_REMOVED lines=22> */
[----:B0-----:R-:W-:Y:S05]  /*8920*/  @P2 BRA `(.L_x_1274) ;  /* 0x0000000000302947 */ /* 0x001fea0003800000 */
[----:B------:R-:W-:Y:S01]  /*8930*/  LOP3.LUT P5, RZ, R27, 0x8, RZ, 0xc0, !PT ;  /* 0x000000081bff7812 */ /* 0x000fe200078ac0ff */
[----:B------:R-:W0:-:S12]  /*8940*/  LDS.128 R12, [R25] ;  /* 0x00000000190c7984 */ /* 0x000e180000000c00 */
[----:B------:R-:W3:Y:S01]  /*8950*/  @P5 LDG.E.128 R48, desc[UR36][R36.64] ;  /* 0x0000002424305981 */ /* 0x000ee2000c1e1d00 */
[----:B0----5:R-:W-:Y:S01]  /*8960*/  FADD.FTZ R44, R44, R12 ;  /* 0x0000000c2c2c7221 */ /* 0x021fe20000010000 */
        /* <DEDUP_REMOVED lines=8> */
.L_x_1274:
[C---:B--2--5:R-:W-:Y:S01]  /*89f0*/  FFMA.FTZ R12, R0.reuse, R44, RZ ;  /* 0x0000002c000c7223 */ /* 0x064fe200000100ff */
[C---:B------:R-:W-:Y:S01]  /*8a00*/  FFMA.FTZ R13, R0.reuse, R45, RZ ;  /* 0x0000002d000d7223 */ /* 0x040fe200000100ff */
[C---:B------:R-:W-:Y:S01]  /*8a10*/  FFMA.FTZ R14, R0.reuse, R46, RZ ;  /* 0x0000002e000e7223 */ /* 0x040fe200000100ff */
[----:B------:R-:W-:Y:S01]  /*8a20*/  FFMA.FTZ R15, R0, R47, RZ ;  /* 0x0000002f000f7223 */ /* 0x000fe200000100ff */
[----:B------:R-:W-:-:S07]  /*8a30*/  IADD3 R43, R31, 0x4, RZ ;  /* 0x000000041f2b7810 */ /* 0x000fce0007ffe0ff */
.L_x_1273:
[----:B------:R-:W-:Y:S05]  /*8a40*/  BSYNC B2 ;  /* 0x0000000000027941 */ /* 0x000fea0003800000 */
.L_x_1272:
[----:B------:R-:W-:-:S13]  /*8a50*/  LOP3.LUT P1, RZ, R32, 0xfffffffc, RZ, 0xc0, !PT ;  /* 0xfffffffc20ff7812 */ /* 0x000fda000782c0ff */
[----:B------:R-:W-:Y:S05]  /*8a60*/  @!P1 BRA `(.L_x_1271) ;  /* 0x0000000400409947 */ /* 0x000fea0003800000 */
[----:B------:R-:W2:Y:S01]  /*8a70*/  LDC.64 R60, c[0x0][0x250] ;  /* 0x00009400ff3c7b82 */ /* 0x000ea20000000a00 */
[----:B------:R-:W-:Y:S01]  /*8a80*/  IMAD R38, R2, R33, RZ ;  /* 0x0000002102267224 */ /* 0x000fe200078e02ff */
[----:B------:R-:W-:Y:S01]  /*8a90*/  SHF.R.S32.HI R0, RZ, 0x1f, R43 ;  /* 0x0000001fff007819 */ /* 0x000fe2000001142b */
[----:B------:R-:W-:Y:S01]  /*8aa0*/  ULDC UR4, c[0x0][0x29c] ;  /* 0x0000a70000047ab9 */ /* 0x000fe20000000800 */
[C---:B------:R-:W-:Y:S01]  /*8ab0*/  LEA R32, R43.reuse, 0x10, 0x2 ;  /* 0x000000102b207811 */ /* 0x040fe200078e10ff */
[----:B------:R-:W-:Y:S01]  /*8ac0*/  UISETP.NE.AND UP0, UPT, UR4, URZ, UPT ;  /* 0x0000003f0400728c */ /* 0x000fe2000bf05270 */
[C---:B------:R-:W-:Y:S01]  /*8ad0*/  IADD3 R35, P1, R38.reuse, R43, RZ ;  /* 0x0000002b26237210 */ /* 0x040fe20007f3e0ff */
[----:B------:R-:W-:Y:S01]  /*8ae0*/  IMAD R42, R43, 0x60, RZ ;  /* 0x000000602b2a7824 */ /* 0x000fe200078e02ff */
[----:B------:R-:W-:Y:S02]  /*8af0*/  ULDC.64 UR4, c[0x0][0x258] ;  /* 0x0000960000047ab9 */ /* 0x000fe40000000a00 */
[----:B------:R-:W-:Y:S01]  /*8b00*/  LEA.HI.X.SX32 R38, R38, R0, 0x1, P1 ;  /* 0x0000000026267211 */ /* 0x000fe200008f0eff */
[----:B------:R-:W-:Y:S01]  /*8b10*/  IMAD R0, R33, UR6, RZ ;  /* 0x0000000621007c24 */ /* 0x000fe2000f8e02ff */
[----:B------:R-:W-:Y:S01]  /*8b20*/  LEA R34, P1, R35, UR4, 0x2 ;  /* 0x0000000423227c11 */ /* 0x000fe2000f8210ff */
[----:B------:R-:W-:Y:S01]  /*8b30*/  IMAD R33, R5, -0x4, R32 ;  /* 0xfffffffc05217824 */ /* 0x000fe200078e0220 */
[----:B------:R-:W-:Y:S01]  /*8b40*/  PLOP3.LUT P2, PT, PT, PT, UP0, 0x80, 0x0 ;  /* 0x000000000000781c */ /* 0x000fe20003f4f008 */
[----:B------:R-:W-:Y:S01]  /*8b50*/  IMAD R0, R0, 0x60, RZ ;  /* 0x0000006000007824 */ /* 0x000fe200078e02ff */
[----:B------:R-:W-:Y:S01]  /*8b60*/  LEA.HI.X R35, R35, UR5, R38, 0x2, P1 ;  /* 0x0000000523237c11 */ /* 0x000fe200088f1426 */
[----:B0-----:R-:W-:-:S10]  /*8b70*/  IMAD.IADD R44, R4, 0x1, R33 ;  /* 0x00000001042c7824 */ /* 0x001fd400078e0221 */
.L_x_1277:
[----:B------:R-:W-:Y:S01]  /*8b80*/  IMAD.MOV.U32 R32, RZ, RZ, R34 ;  /* 0x000000ffff207224 */ /* 0x000fe200078e0022 */
[----:B------:R-:W-:Y:S02]  /*8b90*/  MOV R33, R35 ;  /* 0x0000002300217202 */ /* 0x000fe40000000f00 */
[----:B------:R-:W-:-:S03]  /*8ba0*/  LOP3.LUT P5, RZ, R27, 0x8, RZ, 0xc0, !PT ;  /* 0x000000081bff7812 */ /* 0x000fc600078ac0ff */
[----:B------:R-:W3:Y:S01]  /*8bb0*/  LDG.E R35, desc[UR36][R32.64] ;  /* 0x0000002420237981 */ /* 0x000ee2000c1e1900 */
[----:B0-----:R-:W-:-:S04]  /*8bc0*/  IADD3 R39, P4, R19, R42, RZ ;  /* 0x0000002a13277210 */ /* 0x001fc80007f9e0ff */
        /* <DEDUP_REMOVED lines=21> */
.L_x_1275:
[----:B0-----:R-:W3:Y:S02]  /*8d20*/  LDG.E R35, desc[UR36][R32.64+0x10] ;  /* 0x0000102420237981 */ /* 0x001ee4000c1e1900 */
[----:B---3--:R-:W-:-:S04]  /*8d30*/  IMAD R35, R0, R35, R42 ;  /* 0x0000002300237224 */ /* 0x008fc800078e022a */
[----:B------:R-:W-:-:S05]  /*8d40*/  VIADD R35, R35, 0x180 ;  /* 0x0000018023237836 */ /* 0x000fca0000000000 */
[----:B------:R-:W-:-:S04]  /*8d50*/  IADD3 R45, P1, R30, R35, RZ ;  /* 0x000000231e2d7210 */ /* 0x000fc80007f3e0ff */
[----:B------:R-:W-:Y:S02]  /*8d60*/  LEA.HI.X.SX32 R46, R35, R21, 0x1, P1 ;  /* 0x00000015232e7211 */ /* 0x000fe400008f0eff */
[----:B------:R-:W-:-:S04]  /*8d70*/  LEA R34, P1, R45, R60, 0x2 ;  /* 0x0000003c2d227211 */ /* 0x000fc800078210ff */
[----:B------:R-:W-:Y:S02]  /*8d80*/  LEA.HI.X R35, R45, R61, R46, 0x2, P1 ;  /* 0x0000003d2d237211 */ /* 0x000fe400008f142e */
[----:B------:R-:W0:Y:S04]  /*8d90*/  LDS R45, [R44+-0x10] ;  /* 0xfffff0002c2d7984 */ /* 0x000e280000000800 */
[----:B------:R3:W5:Y:S02]  /*8da0*/  LDG.E.128 R52, desc[UR36][R34.64] ;  /* 0x0000002422347981 */ /* 0x000764000c1e1d00 */
[C---:B0----5:R-:W-:Y:S01]  /*8db0*/  FFMA.FTZ R47, R45.reuse, R50, R14 ;  /* 0x000000322d2f7223 */ /* 0x061fe2000001000e */
[C---:B--2---:R-:W-:Y:S01]  /*8dc0*/  FFMA.FTZ R48, R45.reuse, R48, R12 ;  /* 0x000000302d307223 */ /* 0x044fe2000001000c */
[C---:B------:R-:W-:Y:S01]  /*8dd0*/  FFMA.FTZ R46, R45.reuse, R49, R13 ;  /* 0x000000312d2e7223 */ /* 0x040fe2000001000d */
[----:B------:R-:W-:Y:S01]  /*8de0*/  FFMA.FTZ R50, R45, R51, R15 ;  /* 0x000000332d327223 */ /* 0x000fe2000001000f */
[----:B---3--:R-:W-:Y:S06]  /*8df0*/  @P2 BRA `(.L_x_1276) ;  /* 0x00000000002c2947 */ /* 0x008fec0003800000 */
[----:B------:R-:W2:Y:S04]  /*8e00*/  @P5 LDG.E.128 R12, desc[UR36][R36.64] ;  /* 0x00000024240c5981 */ /* 0x000ea8000c1e1d00 */
[----:B------:R-:W0:Y:S02]  /*8e10*/  LDS.128 R56, [R25] ;  /* 0x0000000019387984 */ /* 0x000e240000000c00 */
[----:B0-----:R-:W-:Y:S01]  /*8e20*/  FADD.FTZ R52, R56, R52 ;  /* 0x0000003438347221 */ /* 0x001fe20000010000 */
        /* <DEDUP_REMOVED lines=8> */
.L_x_1276:
[----:B------:R2:W3:Y:S01]  /*8eb0*/  LDS R15, [R44] ;  /* 0x000000002c0f7984 */ /* 0x0004e20000000800 */
[----:B------:R-:W-:Y:S01]  /*8ec0*/  IADD3 R34, P1, R32, 0x20, RZ ;  /* 0x0000002020227810 */ /* 0x000fe20007f3e0ff */
[----:B------:R-:W-:Y:S02]  /*8ed0*/  VIADD R43, R43, 0x8 ;  /* 0x000000082b2b7836 */ /* 0x000fe40000000000 */
[----:B------:R-:W-:Y:S01]  /*8ee0*/  VIADD R42, R42, 0x300 ;  /* 0x000003002a2a7836 */ /* 0x000fe20000000000 */
[----:B------:R-:W-:Y:S02]  /*8ef0*/  IADD3.X R35, RZ, R33, RZ, P1, !PT ;  /* 0x00000021ff237210 */ /* 0x000fe40000ffe4ff */
[----:B------:R-:W-:Y:S01]  /*8f00*/  ISETP.GE.AND P1, PT, R43, R40, PT ;  /* 0x000000282b00720c */ /* 0x000fe20003f26270 */
[----:B--2---:R-:W-:Y:S02]  /*8f10*/  VIADD R44, R44, 0x20 ;  /* 0x000000202c2c7836 */ /* 0x004fe40000000000 */
[C---:B---3--:R-:W-:Y:S01]  /*8f20*/  FFMA.FTZ R12, R15.reuse, R52, R48 ;  /* 0x000000340f0c7223 */ /* 0x048fe20000010030 */
[C---:B------:R-:W-:Y:S01]  /*8f30*/  FFMA.FTZ R13, R15.reuse, R53, R46 ;  /* 0x000000350f0d7223 */ /* 0x040fe2000001002e */
[C---:B------:R-:W-:Y:S01]  /*8f40*/  FFMA.FTZ R14, R15.reuse, R54, R47 ;  /* 0x000000360f0e7223 */ /* 0x040fe2000001002f */
[----:B------:R-:W-:-:S07]  /*8f50*/  FFMA.FTZ R15, R15, R55, R50 ;  /* 0x000000370f0f7223 */ /* 0x000fce0000010032 */
[----:B------:R-:W-:Y:S05]  /*8f60*/  @!P1 BRA `(.L_x_1277) ;  /* 0xfffffffc00049947 */ /* 0x000fea000383ffff */
.L_x_1271:
[----:B------:R-:W-:Y:S05]  /*8f70*/  BSYNC B1 ;  /* 0x0000000000017941 */ /* 0x000fea0003800000 */
.L_x_1270:
[----:B------:R-:W-:-:S13]  /*8f80*/  ISETP.GE.AND P1, PT, R31, R24, PT ;  /* 0x000000181f00720c */ /* 0x000fda0003f26270 */
[----:B------:R-:W-:Y:S05]  /*8f90*/  @P1 BRA `(.L_x_1269) ;  /* 0x0000000c00941947 */ /* 0x000fea0003800000 */
[----:B------:R-:W2:Y:S01]  /*8fa0*/  LDC R37, c[0x0][0x288] ;  /* 0x0000a200ff257b82 */ /* 0x000ea20000000800 */
[----:B------:R-:W-:Y:S01]  /*8fb0*/  IADD3 R0, -R20, -0x2, R18 ;  /* 0xfffffffe14007810 */ /* 0x000fe20007ffe112 */
[----:B------:R-:W-:Y:S03]  /*8fc0*/  BSSY B1, `(.L_x_1278) ;  /* 0x000004a000017945 */ /* 0x000fe60003800000 */
[----:B------:R-:W-:-:S03]  /*8fd0*/  IADD3 R0, R0, -R5, RZ ;  /* 0x8000000500007210 */ /* 0x000fc60007ffe0ff */
[----:B------:R-:W3:Y:S01]  /*8fe0*/  LDC.64 R32, c[0x0][0x2e8] ;  /* 0x0000ba00ff207b82 */ /* 0x000ee20000000a00 */
[----:B------:R-:W-:Y:S01]  /*8ff0*/  LOP3.LUT P1, RZ, R0, 0x4, RZ, 0xc0, !PT ;  /* 0x0000000400ff7812 */ /* 0x000fe2000782c0ff */
[----:B--2---:R-:W-:-:S04]  /*9000*/  IMAD R34, R17, R37, R22 ;  /* 0x0000002511227224 */ /* 0x004fc800078e0216 */
[----:B------:R-:W-:-:S04]  /*9010*/  IMAD R35, R34, 0x60, R3 ;  /* 0x0000006022237824 */ /* 0x000fc800078e0203 */
[----:B---3--:R-:W-:-:S04]  /*9020*/  IMAD.WIDE R32, R35, 0x4, R32 ;  /* 0x0000000423207825 */ /* 0x008fc800078e0220 */
[----:B------:R-:W-:Y:S05]  /*9030*/  @P1 BRA `(.L_x_1279) ;  /* 0x0000000400081947 */ /* 0x000fea0003800000 */
[----:B0-----:R-:W0:Y:S01]  /*9040*/  LDC R39, c[0x0][0x284] ;  /* 0x0000a100ff277b82 */ /* 0x001e220000000800 */
[----:B------:R-:W-:Y:S01]  /*9050*/  BSSY B2, `(.L_x_1280) ;  /* 0x000003f000027945 */ /* 0x000fe20003800000 */
[----:B0-----:R-:W-:-:S13]  /*9060*/  ISETP.GE.AND P1, PT, R31, R39, PT ;  /* 0x000000271f00720c */ /* 0x001fda0003f26270 */
[----:B------:R-:W-:Y:S05]  /*9070*/  @!P1 BRA `(.L_x_1281) ;  /* 0x0000000000f09947 */ /* 0x000fea0003800000 */
[----:B------:R-:W-:Y:S01]  /*9080*/  IABS R43, R39 ;  /* 0x00000027002b7213 */ /* 0x000fe20000000000 */
[----:B------:R-:W-:Y:S01]  /*9090*/  ULDC.64 UR4, c[0x0][0x258] ;  /* 0x0000960000047ab9 */ /* 0x000fe20000000a00 */
[----:B------:R-:W-:Y:S02]  /*90a0*/  IABS R40, R31 ;  /* 0x0000001f00287213 */ /* 0x000fe40000000000 */
[----:B------:R-:W0:Y:S01]  /*90b0*/  I2F.RP R36, R43 ;  /* 0x0000002b00247306 */ /* 0x000e220000209400 */
[----:B------:R-:W-:Y:S02]  /*90c0*/  ISETP.GE.AND P2, PT, R31, RZ, PT ;  /* 0x000000ff1f00720c */ /* 0x000fe40003f46270 */
[----:B------:R-:W-:-:S05]  /*90d0*/  ISETP.NE.AND P4, PT, R39, RZ, PT ;  /* 0x000000ff2700720c */ /* 0x000fca0003f85270 */
[----:B0-----:R-:W0:Y:S02]  /*90e0*/  MUFU.RCP R36, R36 ;  /* 0x0000002400247308 */ /* 0x001e240000001000 */
[----:B0-----:R-:W-:-:S06]  /*90f0*/  VIADD R38, R36, 0xffffffe ;  /* 0x0ffffffe24267836 */ /* 0x001fcc0000000000 */
[----:B------:R-:W0:Y:S02]  /*9100*/  F2I.FTZ.U32.TRUNC.NTZ R35, R38 ;  /* 0x0000002600237305 */ /* 0x000e24000021f000 */
[----:B0-----:R-:W-:-:S04]  /*9110*/  IMAD.MOV R34, RZ, RZ, -R35 ;  /* 0x000000ffff227224 */ /* 0x001fc800078e0a23 */
[----:B------:R-:W-:Y:S01]  /*9120*/  IMAD R45, R34, R43, RZ ;  /* 0x0000002b222d7224 */ /* 0x000fe200078e02ff */
[----:B------:R-:W-:-:S10]  /*9130*/  HFMA2.MMA R34, -RZ, RZ, 0, 0 ;  /* 0x00000000ff227435 */ /* 0x000fd400000001ff */
[----:B------:R-:W-:Y:S02]  /*9140*/  IMAD.HI.U32 R34, R35, R45, R34 ;  /* 0x0000002d23227227 */ /* 0x000fe400078e0022 */
[----:B------:R0:W2:Y:S02]  /*9150*/  LDS R45, [R41] ;  /* 0x00000000292d7984 */ /* 0x0000a40000000800 */
[----:B------:R-:W-:-:S04]  /*9160*/  IMAD.MOV.U32 R35, RZ, RZ, R40 ;  /* 0x000000ffff237224 */ /* 0x000fc800078e0028 */
[----:B------:R-:W-:-:S04]  /*9170*/  IMAD.HI.U32 R34, R34, R35, RZ ;  /* 0x0000002322227227 */ /* 0x000fc800078e00ff */
[----:B------:R-:W-:-:S04]  /*9180*/  IMAD.MOV R34, RZ, RZ, -R34 ;  /* 0x000000ffff227224 */ /* 0x000fc800078e0a22 */
[----:B------:R-:W-:-:S05]  /*9190*/  IMAD R34, R43, R34, R35 ;  /* 0x000000222b227224 */ /* 0x000fca00078e0223 */
[----:B------:R-:W-:-:S13]  /*91a0*/  ISETP.GT.U32.AND P1, PT, R43, R34, PT ;  /* 0x000000222b00720c */ /* 0x000fda0003f24070 */
[----:B------:R-:W-:-:S04]  /*91b0*/  @!P1 IADD3 R34, R34, -R43, RZ ;  /* 0x8000002b22229210 */ /* 0x000fc80007ffe0ff */
[----:B------:R-:W-:-:S13]  /*91c0*/  ISETP.GT.U32.AND P1, PT, R43, R34, PT ;  /* 0x000000222b00720c */ /* 0x000fda0003f24070 */
[----:B------:R-:W-:Y:S02]  /*91d0*/  @!P1 IMAD.IADD R34, R34, 0x1, -R43 ;  /* 0x0000000122229824 */ /* 0x000fe400078e0a2b */
[----:B------:R-:W-:Y:S02]  /*91e0*/  IMAD R43, R2, R39, RZ ;  /* 0x00000027022b7224 */ /* 0x000fe400078e02ff */
[----:B------:R-:W-:-:S05]  /*91f0*/  IMAD.MOV.U32 R36, RZ, RZ, R34 ;  /* 0x000000ffff247224 */ /* 0x000fca00078e0022 */
        /* <DEDUP_REMOVED lines=17> */
[----:B------:R-:W-:-:S06]  /*9310*/  UISETP.NE.AND UP0, UPT, UR4, URZ, UPT ;  /* 0x0000003f0400728c */ /* 0x000fcc000bf05270 */
[----:B------:R-:W-:-:S13]  /*9320*/  PLOP3.LUT P2, PT, PT, PT, UP0, 0x80, 0x0 ;  /* 0x000000000000781c */ /* 0x000fda0003f4f008 */
[----:B0-2---:R-:W-:Y:S05]  /*9330*/  @P2 BRA `(.L_x_1282) ;  /* 0x0000000000302947 */ /* 0x005fea0003800000 */
[----:B------:R-:W-:Y:S01]  /*9340*/  LOP3.LUT P5, RZ, R27, 0x8, RZ, 0xc0, !PT ;  /* 0x000000081bff7812 */ /* 0x000fe200078ac0ff */
[----:B------:R-:W0:-:S12]  /*9350*/  LDS.128 R48, [R25] ;  /* 0x0000000019307984 */ /* 0x000e180000000c00 */
[----:B------:R-:W2:Y:S01]  /*9360*/  @P5 LDG.E.128 R40, desc[UR36][R32.64] ;  /* 0x0000002420285981 */ /* 0x000ea2000c1e1d00 */
[----:B0----5:R-:W-:Y:S01]  /*9370*/  FADD.FTZ R36, R48, R36 ;  /* 0x0000002430247221 */ /* 0x021fe20000010000 */
        /* <DEDUP_REMOVED lines=8> */
.L_x_1282:
[C---:B-----5:R-:W-:Y:S01]  /*9400*/  FFMA.FTZ R12, R45.reuse, R36, R12 ;  /* 0x000000242d0c7223 */ /* 0x060fe2000001000c */
[C---:B------:R-:W-:Y:S01]  /*9410*/  FFMA.FTZ R13, R45.reuse, R37, R13 ;  /* 0x000000252d0d7223 */ /* 0x040fe2000001000d */
[C---:B------:R-:W-:Y:S01]  /*9420*/  FFMA.FTZ R14, R45.reuse, R38, R14 ;  /* 0x000000262d0e7223 */ /* 0x040fe2000001000e */
[----:B------:R-:W-:-:S07]  /*9430*/  FFMA.FTZ R15, R45, R39, R15 ;  /* 0x000000272d0f7223 */ /* 0x000fce000001000f */
.L_x_1281:
[----:B------:R-:W-:Y:S05]  /*9440*/  BSYNC B2 ;  /* 0x0000000000027941 */ /* 0x000fea0003800000 */
.L_x_1280:
[----:B------:R-:W-:-:S07]  /*9450*/  VIADD R31, R31, 0x4 ;  /* 0x000000041f1f7836 */ /* 0x000fce0000000000 */
.L_x_1279:
[----:B------:R-:W-:Y:S05]  /*9460*/  BSYNC B1 ;  /* 0x0000000000017941 */ /* 0x000fea0003800000 */
.L_x_1278:
[----:B------:R-:W-:-:S13]  /*9470*/  LOP3.LUT P1, RZ, R0, 0xfffffffc, RZ, 0xc0, !PT ;  /* 0xfffffffc00ff7812 */ /* 0x000fda000782c0ff */
[----:B------:R-:W-:Y:S05]  /*9480*/  @!P1 BRA `(.L_x_1269) ;  /* 0x0000000800589947 */ /* 0x000fea0003800000 */
[----:B0-----:R-:W-:Y:S01]  /*9490*/  IMAD.SHL.U32 R28, R5, 0x4, RZ ;  /* 0x00000004051c7824 */ /* 0x001fe200078e00ff */
[----:B------:R-:W-:Y:S01]  /*94a0*/  MOV R0, 0x60 ;  /* 0x0000006000007802 */ /* 0x000fe20000000f00 */
[----:B------:R-:W-:Y:S02]  /*94b0*/  IMAD.MOV.U32 R38, RZ, RZ, RZ ;  /* 0x000000ffff267224 */ /* 0x000fe400078e00ff */
[C---:B------:R-:W-:Y:S02]  /*94c0*/  IMAD R29, R31.reuse, 0x4, -R28 ;  /* 0x000000041f1d7824 */ /* 0x040fe400078e0a1c */
[----:B------:R-:W-:-:S03]  /*94d0*/  IMAD R0, R31, R0, 0x180 ;  /* 0x000001801f007424 */ /* 0x000fc600078e0200 */
[----:B------:R-:W-:-:S07]  /*94e0*/  IADD3 R53, R4, R29, RZ ;  /* 0x0000001d04357210 */ /* 0x000fce0007ffe0ff */
.L_x_1289:
[----:B0-----:R-:W0:Y:S01]  /*94f0*/  LDC R57, c[0x0][0x284] ;  /* 0x0000a100ff397b82 */ /* 0x001e220000000800 */
[----:B------:R-:W-:Y:S01]  /*9500*/  VIADD R28, R0, 0xfffffe80 ;  /* 0xfffffe80001c7836 */ /* 0x000fe20000000000 */
[----:B------:R-:W-:Y:S01]  /*9510*/  BSSY B1, `(.L_x_1283) ;  /* 0x0000046000017945 */ /* 0x000fe20003800000 */
[----:B------:R-:W-:-:S03]  /*9520*/  IMAD.IADD R52, R53, 0x1, R38 ;  /* 0x0000000135347824 */ /* 0x000fc600078e0226 */
[----:B------:R-:W-:Y:S02]  /*9530*/  IADD3 R29, P1, R19, R28, RZ ;  /* 0x0000001c131d7210 */ /* 0x000fe40007f3e0ff */
[----:B------:R-:W2:Y:S02]  /*9540*/  LDC.64 R54, c[0x0][0x250] ;  /* 0x00009400ff367b82 */ /* 0x000ea40000000a00 */
[----:B------:R-:W-:Y:S02]  /*9550*/  LEA.HI.X.SX32 R28, R28, R7, 0x1, P1 ;  /* 0x000000071c1c7211 */ /* 0x000fe400008f0eff */
[----:B0-----:R-:W-:Y:S02]  /*9560*/  ISETP.GE.AND P1, PT, R31, R57, PT ;  /* 0x000000391f00720c */ /* 0x001fe40003f26270 */
[----:B--2---:R-:W-:-:S04]  /*9570*/  LEA R36, P4, R29, R54, 0x2 ;  /* 0x000000361d247211 */ /* 0x004fc800078810ff */
[----:B------:R-:W-:-:S07]  /*9580*/  LEA.HI.X R37, R29, R55, R28, 0x2, P4 ;  /* 0x000000371d257211 */ /* 0x000fce00020f141c */
        /* <DEDUP_REMOVED lines=19> */
[----:B------:R-:W-:-:S05]  /*96c0*/  @!P1 IMAD.IADD R28, R28, 0x1, -R35 ;  /* 0x000000011c1c9824 */ /* 0x000fca00078e0a23 */
[----:B------:R-:W-:-:S13]  /*96d0*/  ISETP.GT.U32.AND P1, PT, R35, R28, PT ;  /* 0x0000001c2300720c */ /* 0x000fda0003f24070 */
[----:B------:R-:W-:Y:S01]  /*96e0*/  @!P1 IADD3 R28, R28, -R35, RZ ;  /* 0x800000231c1c9210 */ /* 0x000fe20007ffe0ff */
[----:B------:R-:W-:-:S04]  /*96f0*/  IMAD R35, R2, R57, RZ ;  /* 0x0000003902237224 */ /* 0x000fc800078e02ff */
[----:B------:R-:W-:-:S04]  /*9700*/  IMAD.MOV.U32 R34, RZ, RZ, R28 ;  /* 0x000000ffff227224 */ /* 0x000fc800078e001c */
        /* <DEDUP_REMOVED lines=34> */
.L_x_1285:
[C---:B--2--5:R-:W-:Y:S01]  /*9930*/  FFMA.FTZ R12, R39.reuse, R40, R12 ;  /* 0x00000028270c7223 */ /* 0x064fe2000001000c */
[C---:B------:R-:W-:Y:S01]  /*9940*/  FFMA.FTZ R13, R39.reuse, R41, R13 ;  /* 0x00000029270d7223 */ /* 0x040fe2000001000d */
[C---:B------:R-:W-:Y:S01]  /*9950*/  FFMA.FTZ R14, R39.reuse, R42, R14 ;  /* 0x0000002a270e7223 */ /* 0x040fe2000001000e */
[----:B------:R-:W-:-:S07]  /*9960*/  FFMA.FTZ R15, R39, R43, R15 ;  /* 0x0000002b270f7223 */ /* 0x000fce000001000f */
.L_x_1284:
[----:B------:R-:W-:Y:S05]  /*9970*/  BSYNC B1 ;  /* 0x0000000000017941 */ /* 0x000fea0003800000 */
.L_x_1283:
[----:B------:R-:W-:Y:S01]  /*9980*/  IADD3 R34, R31, 0x4, RZ ;  /* 0x000000041f227810 */ /* 0x000fe20007ffe0ff */
[----:B------:R-:W-:Y:S03]  /*9990*/  BSSY B1, `(.L_x_1286) ;  /* 0x0000040000017945 */ /* 0x000fe60003800000 */
[----:B------:R-:W-:-:S13]  /*99a0*/  ISETP.GE.AND P1, PT, R34, R57, PT ;  /* 0x000000392200720c */ /* 0x000fda0003f26270 */
[----:B------:R-:W-:Y:S05]  /*99b0*/  @!P1 BRA `(.L_x_1287) ;  /* 0x0000000000f49947 */ /* 0x000fea0003800000 */
[----:B------:R-:W-:Y:S01]  /*99c0*/  IABS R35, R57 ;  /* 0x0000003900237213 */ /* 0x000fe20000000000 */
[----:B------:R-:W-:Y:S01]  /*99d0*/  ULDC.64 UR4, c[0x0][0x258] ;  /* 0x0000960000047ab9 */ /* 0x000fe20000000a00 */
[----:B0-----:R-:W-:Y:S02]  /*99e0*/  IABS R42, R34 ;  /* 0x00000022002a7213 */ /* 0x001fe40000000000 */
        /* <DEDUP_REMOVED lines=9> */
[----:B------:R-:W-:-:S04]  /*9a80*/  IMAD.HI.U32 R28, R29, R41, R28 ;  /* 0x000000291d1c7227 */ /* 0x000fc800078e001c */
        /* <DEDUP_REMOVED lines=27> */
[----:B------:R0:W2:Y:S04]  /*9c40*/  LDS R39, [R52+0x10] ;  /* 0x0000100034277984 */ /* 0x0000a80000000800 */
        /* <DEDUP_REMOVED lines=16> */
.L_x_1288:
[C---:B--2--5:R-:W-:Y:S01]  /*9d50*/  FFMA.FTZ R12, R39.reuse, R40, R12 ;  /* 0x00000028270c7223 */ /* 0x064fe2000001000c */
[C---:B------:R-:W-:Y:S01]  /*9d60*/  FFMA.FTZ R13, R39.reuse, R41, R13 ;  /* 0x00000029270d7223 */ /* 0x040fe2000001000d */
[C---:B------:R-:W-:Y:S01]  /*9d70*/  FFMA.FTZ R14, R39.reuse, R42, R14 ;  /* 0x0000002a270e7223 */ /* 0x040fe2000001000e */
[----:B------:R-:W-:-:S07]  /*9d80*/  FFMA.FTZ R15, R39, R43, R15 ;  /* 0x0000002b270f7223 */ /* 0x000fce000001000f */
.L_x_1287:
[----:B------:R-:W-:Y:S05]  /*9d90*/  BSYNC B1 ;  /* 0x0000000000017941 */ /* 0x000fea0003800000 */
.L_x_1286:
[----:B------:R-:W-:Y:S01]  /*9da0*/  VIADD R31, R31, 0x8 ;  /* 0x000000081f1f7836 */ /* 0x000fe20000000000 */
[----:B------:R-:W-:Y:S01]  /*9db0*/  IADD3 R0, R0, 0x300, RZ ;  /* 0x0000030000007810 */ /* 0x000fe20007ffe0ff */
[----:B------:R-:W-:-:S03]  /*9dc0*/  VIADD R38, R38, 0x20 ;  /* 0x0000002026267836 */ /* 0x000fc60000000000 */
[----:B------:R-:W-:-:S13]  /*9dd0*/  ISETP.GE.AND P1, PT, R31, R24, PT ;  /* 0x000000181f00720c */ /* 0x000fda0003f26270 */
[----:B------:R-:W-:Y:S05]  /*9de0*/  @!P1 BRA `(.L_x_1289) ;  /* 0xfffffff400c09947 */ /* 0x000fea000383ffff */
.L_x_1269:
[----:B------:R-:W-:Y:S05]  /*9df0*/  BSYNC B0 ;  /* 0x0000000000007941 */ /* 0x000fea0003800000 */
.L_x_1268:
[----:B------:R-:W-:Y:S01]  /*9e00*/  ISETP.GT.OR P0, PT, R6, 0x17, P0 ;  /* 0x000000170600780c */ /* 0x000fe20000704670 */
[----:B------:R-:W-:-:S12]  /*9e10*/  BSSY B0, `(.L_x_1290) ;  /* 0x000002e000007945 */ /* 0x000fd80003800000 */
[----:B------:R-:W-:Y:S05]  /*9e20*/  @P0 BRA `(.L_x_1291) ;  /* 0x0000000000b00947 */ /* 0x000fea0003800000 */
[----:B0-----:R-:W0:Y:S01]  /*9e30*/  LDC.64 R36, c[0x0][0x250] ;  /* 0x00009400ff247b82 */ /* 0x001e220000000a00 */
[----:B------:R-:W-:-:S04]  /*9e40*/  IMAD.MOV.U32 R21, RZ, RZ, 0x60 ;  /* 0x00000060ff157424 */ /* 0x000fc800078e00ff */
[----:B------:R-:W-:-:S05]  /*9e50*/  IMAD R18, R18, R21, -0x60 ;  /* 0xffffffa012127424 */ /* 0x000fca00078e0215 */
[----:B------:R-:W-:-:S04]  /*9e60*/  IADD3 R0, P0, R19, R18, RZ ;  /* 0x0000001213007210 */ /* 0x000fc80007f1e0ff */
[----:B------:R-:W-:Y:S02]  /*9e70*/  LEA.HI.X.SX32 R18, R18, R7, 0x1, P0 ;  /* 0x0000000712127211 */ /* 0x000fe400000f0eff */
[----:B0-----:R-:W-:-:S04]  /*9e80*/  LEA R28, P0, R0, R36, 0x2 ;  /* 0x00000024001c7211 */ /* 0x001fc800078010ff */
[----:B------:R-:W-:-:S05]  /*9e90*/  LEA.HI.X R29, R0, R37, R18, 0x2, P0 ;  /* 0x00000025001d7211 */ /* 0x000fca00000f1412 */
[----:B------:R0:W5:Y:S01]  /*9ea0*/  LDG.E.128 R32, desc[UR36][R28.64] ;  /* 0x000000241c207981 */ /* 0x000162000c1e1d00 */
[----:B------:R-:W-:Y:S04]  /*9eb0*/  BSSY B1, `(.L_x_1292) ;  /* 0x0000017000017945 */ /* 0x000fe80003800000 */
[----:B------:R-:W-:Y:S05]  /*9ec0*/  @P2 BRA `(.L_x_1293) ;  /* 0x0000000000542947 */ /* 0x000fea0003800000 */
[----:B------:R-:W-:-:S13]  /*9ed0*/  LOP3.LUT P1, RZ, R27, 0x8, RZ, 0xc0, !PT ;  /* 0x000000081bff7812 */ /* 0x000fda000782c0ff */
[----:B------:R-:W2:Y:S08]  /*9ee0*/  @P1 LDC R0, c[0x0][0x288] ;  /* 0x0000a200ff001b82 */ /* 0x000eb00000000800 */
[----:B0-----:R-:W0:Y:S01]  /*9ef0*/  @P1 LDC.64 R28, c[0x0][0x2e8] ;  /* 0x0000ba00ff1c1b82 */ /* 0x001e220000000a00 */
[----:B--2---:R-:W-:-:S04]  /*9f00*/  @P1 IMAD R0, R17, R0, R22 ;  /* 0x0000000011001224 */ /* 0x004fc800078e0216 */
[----:B------:R-:W-:-:S04]  /*9f10*/  @P1 IMAD R17, R0, 0x60, R3 ;  /* 0x0000006000111824 */ /* 0x000fc800078e0203 */
[----:B0-----:R-:W-:-:S06]  /*9f20*/  @P1 IMAD.WIDE R28, R17, 0x4, R28 ;  /* 0x00000004111c1825 */ /* 0x001fcc00078e021c */
[----:B------:R-:W2:Y:S01]  /*9f30*/  @P1 LDG.E.128 R28, desc[UR36][R28.64] ;  /* 0x000000241c1c1981 */ /* 0x000ea2000c1e1d00 */
[----:B------:R-:W-:Y:S02]  /*9f40*/  IMAD R26, R26, 0x60, RZ ;  /* 0x000000601a1a7824 */ /* 0x000fe400078e02ff */
[----:B-----5:R-:W-:Y:S01]  /*9f50*/  FADD.FTZ R32, R32, R8 ;  /* 0x0000000820207221 */ /* 0x020fe20000010000 */
[----:B------:R-:W-:Y:S01]  /*9f60*/  FADD.FTZ R33, R33, R9 ;  /* 0x0000000921217221 */ /* 0x000fe20000010000 */
[----:B------:R-:W-:Y:S01]  /*9f70*/  FADD.FTZ R34, R34, R10 ;  /* 0x0000000a22227221 */ /* 0x000fe20000010000 */
[----:B------:R-:W-:Y:S01]  /*9f80*/  FADD.FTZ R35, R35, R11 ;  /* 0x0000000b23237221 */ /* 0x000fe20000010000 */
[----:B------:R-:W-:-:S04]  /*9f90*/  IADD3 R19, P0, R19, R26, RZ ;  /* 0x0000001a13137210 */ /* 0x000fc80007f1e0ff */
        /* <DEDUP_REMOVED lines=8> */
.L_x_1293:
[----:B------:R-:W-:Y:S05]  /*a020*/  BSYNC B1 ;  /* 0x0000000000017941 */ /* 0x000fea0003800000 */
.L_x_1292:
[----:B------:R-:W4:Y:S01]  /*a030*/  S2UR UR5, SR_CgaCtaId ;  /* 0x00000000000579c3 */ /* 0x000f220000008800 */
[----:B------:R-:W-:Y:S01]  /*a040*/  UMOV UR4, 0x400 ;  /* 0x0000040000047882 */ /* 0x000fe20000000000 */
[----:B------:R-:W-:Y:S01]  /*a050*/  IMAD.IADD R5, R24, 0x1, -R5 ;  /* 0x0000000118057824 */ /* 0x000fe200078e0a05 */
[----:B------:R-:W-:-:S04]  /*a060*/  UIADD3 UR4, UR4, 0x420, URZ ;  /* 0x0000042004047890 */ /* 0x000fc8000fffe03f */
[----:B----4-:R-:W-:-:S06]  /*a070*/  ULEA UR4, UR5, UR4, 0x18 ;  /* 0x0000000405047291 */ /* 0x010fcc000f8ec03f */
[----:B------:R-:W-:-:S05]  /*a080*/  MOV R4, UR4 ;  /* 0x0000000400047c02 */ /* 0x000fca0008000f00 */
[----:B------:R-:W-:-:S06]  /*a090*/  IMAD R5, R5, 0x4, R4 ;  /* 0x0000000405057824 */ /* 0x000fcc00078e0204 */
[----:B------:R-:W4:Y:S02]  /*a0a0*/  LDS R5, [R5] ;  /* 0x0000000005057984 */ /* 0x000f240000000800 */
[C---:B----45:R-:W-:Y:S01]  /*a0b0*/  FFMA.FTZ R12, R5.reuse, R32, R12 ;  /* 0x00000020050c7223 */ /* 0x070fe2000001000c */
[C---:B------:R-:W-:Y:S01]  /*a0c0*/  FFMA.FTZ R13, R5.reuse, R33, R13 ;  /* 0x00000021050d7223 */ /* 0x040fe2000001000d */
[C---:B------:R-:W-:Y:S01]  /*a0d0*/  FFMA.FTZ R14, R5.reuse, R34, R14 ;  /* 0x00000022050e7223 */ /* 0x040fe2000001000e */
[----:B------:R-:W-:-:S07]  /*a0e0*/  FFMA.FTZ R15, R5, R35, R15 ;  /* 0x00000023050f7223 */ /* 0x000fce000001000f */
.L_x_1291:
[----:B------:R-:W-:Y:S05]  /*a0f0*/  BSYNC B0 ;  /* 0x0000000000007941 */ /* 0x000fea0003800000 */
.L_x_1290:
[----:B------:R-:W-:Y:S01]  /*a100*/  VIADD R0, R23, 0x1f ;  /* 0x0000001f17007836 */ /* 0x000fe20000000000 */
[----:B------:R-:W-:Y:S04]  /*a110*/  BAR.SYNC.DEFER_BLOCKING 0x0 ;  /* 0x0000000000007b1d */ /* 0x000fe80000010000 */
[----:B------:R-:W-:Y:S02]  /*a120*/  ISETP.GT.U32.OR P0, PT, R0, 0x3e, P3 ;  /* 0x0000003e0000780c */ /* 0x000fe40001f04470 */
[----:B------:R-:W-:Y:S11]  /*a130*/  @P3 BRA `(.L_x_1294) ;  /* 0x0000000000643947 */ /* 0x000ff60003800000 */
[----:B------:R-:W-:Y:S01]  /*a140*/  LOP3.LUT R0, R23, 0xffffffc0, RZ, 0xc0, !PT ;  /* 0xffffffc017007812 */ /* 0x000fe200078ec0ff */
[----:B------:R-:W-:Y:S01]  /*a150*/  IMAD R5, R20, 0x60, R3 ;  /* 0x0000006014057824 */ /* 0x000fe200078e0203 */
[----:B------:R-:W-:Y:S05]  /*a160*/  WARPSYNC.ALL ;  /* 0x0000000000007948 */ /* 0x000fea0003800000 */
[----:B------:R-:W-:Y:S02]  /*a170*/  ISETP.NE.AND P1, PT, R0, 0x40, PT ;  /* 0x000000400000780c */ /* 0x000fe40003f25270 */
[----:B------:R-:W-:Y:S02]  /*a180*/  LEA R5, R5, R4, 0x2 ;  /* 0x0000000405057211 */ /* 0x000fe400078e10ff */
[----:B------:R-:W-:-:S02]  /*a190*/  ISETP.GT.AND P2, PT, R23, 0x3f, PT ;  /* 0x0000003f1700780c */ /* 0x000fc40003f44270 */
[C---:B------:R-:W-:Y:S02]  /*a1a0*/  LOP3.LUT R0, R23.reuse, 0xffffffe0, RZ, 0xc0, !PT ;  /* 0xffffffe017007812 */ /* 0x040fe400078ec0ff */
[----:B------:R-:W-:-:S05]  /*a1b0*/  ISETP.GT.AND P3, PT, R23, 0x1f, PT ;  /* 0x0000001f1700780c */ /* 0x000fca0003f64270 */
[----:B------:R-:W-:Y:S01]  /*a1c0*/  @!P1 STS.128 [R5+-0x300], R12 ;  /* 0xfffd000c05009388 */ /* 0x000fe20000000c00 */
[----:B------:R-:W-:Y:S01]  /*a1d0*/  BAR.SYNC.DEFER_BLOCKING 0x0 ;  /* 0x0000000000007b1d */ /* 0x000fe20000010000 */
[----:B------:R-:W-:-:S05]  /*a1e0*/  ISETP.NE.AND P1, PT, R0, 0x20, PT ;  /* 0x000000200000780c */ /* 0x000fca0003f25270 */
[----:B-1----:R-:W1:Y:S02]  /*a1f0*/  @!P2 LDS.128 R8, [R5] ;  /* 0x000000000508a984 */ /* 0x002e640000000c00 */
[----:B-1----:R-:W-:Y:S01]  /*a200*/  @!P2 FADD.FTZ R12, R12, R8 ;  /* 0x000000080c0ca221 */ /* 0x002fe20000010000 */
[----:B------:R-:W-:Y:S01]  /*a210*/  @!P2 FADD.FTZ R13, R13, R9 ;  /* 0x000000090d0da221 */ /* 0x000fe20000010000 */
[----:B------:R-:W-:Y:S01]  /*a220*/  @!P2 FADD.FTZ R14, R14, R10 ;  /* 0x0000000a0e0ea221 */ /* 0x000fe20000010000 */
[----:B------:R-:W-:Y:S01]  /*a230*/  @!P2 FADD.FTZ R15, R15, R11 ;  /* 0x0000000b0f0fa221 */ /* 0x000fe20000010000 */
[----:B------:R-:W-:Y:S06]  /*a240*/  BAR.SYNC.DEFER_BLOCKING 0x0 ;  /* 0x0000000000007b1d */ /* 0x000fec0000010000 */
[----:B------:R-:W-:Y:S02]  /*a250*/  @!P1 STS.128 [R5+-0x180], R12 ;  /* 0xfffe800c05009388 */ /* 0x000fe40000000c00 */
[----:B------:R-:W-:Y:S06]  /*a260*/  BAR.SYNC.DEFER_BLOCKING 0x0 ;  /* 0x0000000000007b1d */ /* 0x000fec0000010000 */
[----:B------:R-:W1:Y:S02]  /*a270*/  @!P3 LDS.128 R8, [R5] ;  /* 0x000000000508b984 */ /* 0x000e640000000c00 */
[----:B-1----:R-:W-:Y:S01]  /*a280*/  @!P3 FADD.FTZ R12, R12, R8 ;  /* 0x000000080c0cb221 */ /* 0x002fe20000010000 */
[----:B------:R-:W-:Y:S01]  /*a290*/  @!P3 FADD.FTZ R13, R13, R9 ;  /* 0x000000090d0db221 */ /* 0x000fe20000010000 */
[----:B------:R-:W-:Y:S01]  /*a2a0*/  @!P3 FADD.FTZ R14, R14, R10 ;  /* 0x0000000a0e0eb221 */ /* 0x000fe20000010000 */
[----:B------:R-:W-:Y:S01]  /*a2b0*/  @!P3 FADD.FTZ R15, R15, R11 ;  /* 0x0000000b0f0fb221 */ /* 0x000fe20000010000 */
[----:B------:R-:W-:Y:S06]  /*a2c0*/  BAR.SYNC.DEFER_BLOCKING 0x0 ;  /* 0x0000000000007b1d */ /* 0x000fec0000010000 */
.L_x_1294:
[----:B------:R-:W-:Y:S05]  /*a2d0*/  @P0 EXIT ;  /* 0x000000000000094d */ /* 0x000fea0003800000 */
[----:B------:R-:W4:Y:S02]  /*a2e0*/  LDC R0, c[0x0][0x308] ;  /* 0x0000c200ff007b82 */ /* 0x000f240000000800 */
[----:B----4-:R-:W-:-:S13]  /*a2f0*/  ISETP.NE.AND P0, PT, R0, 0x2, PT ;  /* 0x000000020000780c */ /* 0x010fda0003f05270 */
[----:B------:R-:W4:Y:S01]  /*a300*/  @P0 LDC.64 R4, c[0x0][0x210] ;  /* 0x00008400ff040b82 */ /* 0x000f220000000a00 */
[----:B--2---:R-:W-:-:S04]  /*a310*/  @P0 IMAD R7, R16, 0x60, R3 ;  /* 0x0000006010070824 */ /* 0x004fc800078e0203 */
[----:B----4-:R-:W-:-:S05]  /*a320*/  @P0 IMAD.WIDE R4, R7, 0x4, R4 ;  /* 0x0000000407040825 */ /* 0x010fca00078e0204 */
[----:B------:R2:W-:Y:S01]  /*a330*/  @P0 STG.E.128 desc[UR36][R4.64], R12 ;  /* 0x0000000c04000986 */ /* 0x0005e2000c101d24 */
[----:B------:R-:W-:Y:S05]  /*a340*/  @P0 EXIT ;  /* 0x000000000000094d */ /* 0x000fea0003800000 */
[----:B--2---:R-:W2:Y:S01]  /*a350*/  LDC.64 R4, c[0x0][0x300] ;  /* 0x0000c000ff047b82 */ /* 0x004ea20000000a00 */
[----:B------:R-:W-:Y:S01]  /*a360*/  IMAD R3, R16, 0x60, R3 ;  /* 0x0000006010037824 */ /* 0x000fe200078e0203 */
[----:B------:R-:W-:Y:S01]  /*a370*/  ULDC.64 UR4, c[0x0][0x210] ;  /* 0x0000840000047ab9 */ /* 0x000fe20000000a00 */
[----:B--2---:R-:W2:Y:S02]  /*a380*/  LDG.E R4, desc[UR36][R4.64] ;  /* 0x0000002404047981 */ /* 0x004ea4000c1e1900 */
[C---:B--2---:R-:W-:Y:S01]  /*a390*/  FMUL.FTZ R12, R4.reuse, R12 ;  /* 0x0000000c040c7220 */ /* 0x044fe20000410000 */
[C---:B------:R-:W-:Y:S01]  /*a3a0*/  FMUL.FTZ R13, R4.reuse, R13 ;  /* 0x0000000d040d7220 */ /* 0x040fe20000410000 */
[C---:B------:R-:W-:Y:S01]  /*a3b0*/  FMUL.FTZ R14, R4.reuse, R14 ;  /* 0x0000000e040e7220 */ /* 0x040fe20000410000 */
[----:B------:R-:W-:-:S03]  /*a3c0*/  FMUL.FTZ R15, R4, R15 ;  /* 0x0000000f040f7220 */ /* 0x000fc60000410000 */
[----:B------:R-:W2:Y:S08]  /*a3d0*/  F2I.S8.NTZ R12, R12 ;  /* 0x0000000c000c7305 */ /* 0x000eb00000202100 */
[----:B------:R-:W4:Y:S01]  /*a3e0*/  F2I.S8.NTZ R13, R13 ;  /* 0x0000000d000d7305 */ /* 0x000f220000202100 */
[----:B--2---:R-:W-:-:S07]  /*a3f0*/  PRMT R0, R12, 0x8880, RZ ;  /* 0x000088800c007816 */ /* 0x004fce00000000ff */
[----:B------:R-:W2:Y:S01]  /*a400*/  F2I.S8.NTZ R14, R14 ;  /* 0x0000000e000e7305 */ /* 0x000ea20000202100 */
[----:B------:R-:W-:Y:S02]  /*a410*/  PRMT R0, R0, 0x7710, RZ ;  /* 0x0000771000007816 */ /* 0x000fe400000000ff */
[----:B----4-:R-:W-:-:S05]  /*a420*/  PRMT R2, R13, 0x8880, RZ ;  /* 0x000088800d027816 */ /* 0x010fca00000000ff */
[----:B------:R-:W4:Y:S01]  /*a430*/  F2I.S8.NTZ R15, R15 ;  /* 0x0000000f000f7305 */ /* 0x000f220000202100 */
[----:B------:R-:W-:Y:S02]  /*a440*/  LOP3.LUT R5, R0, 0xff, RZ, 0xc0, !PT ;  /* 0x000000ff00057812 */ /* 0x000fe400078ec0ff */
[----:B------:R-:W-:Y:S02]  /*a450*/  PRMT R2, R2, 0x7710, RZ ;  /* 0x0000771002027816 */ /* 0x000fe400000000ff */
[----:B--2---:R-:W-:Y:S02]  /*a460*/  PRMT R0, R14, 0x8880, RZ ;  /* 0x000088800e007816 */ /* 0x004fe400000000ff */
[----:B------:R-:W-:Y:S02]  /*a470*/  PRMT R5, R2, 0x7604, R5 ;  /* 0x0000760402057816 */ /* 0x000fe40000000005 */
[----:B------:R-:W-:Y:S02]  /*a480*/  PRMT R0, R0, 0x7710, RZ ;  /* 0x0000771000007816 */ /* 0x000fe400000000ff */
[----:B------:R-:W-:-:S02]  /*a490*/  IADD3 R2, P0, R3, UR4, RZ ;  /* 0x0000000403027c10 */ /* 0x000fc4000ff1e0ff */
[----:B----4-:R-:W-:Y:S02]  /*a4a0*/  PRMT R4, R15, 0x8880, RZ ;  /* 0x000088800f047816 */ /* 0x010fe400000000ff */
[----:B------:R-:W-:Y:S02]  /*a4b0*/  PRMT R5, R0, 0x7054, R5 ;  /* 0x0000705400057816 */ /* 0x000fe40000000005 */
[----:B------:R-:W-:Y:S02]  /*a4c0*/  PRMT R4, R4, 0x7710, RZ ;  /* 0x0000771004047816 */ /* 0x000fe400000000ff */
[----:B------:R-:W-:Y:S02]  /*a4d0*/  LEA.HI.X.SX32 R3, R3, UR5, 0x1, P0 ;  /* 0x0000000503037c11 */ /* 0x000fe400080f0eff */
[----:B------:R-:W-:-:S05]  /*a4e0*/  PRMT R5, R4, 0x654, R5 ;  /* 0x0000065404057816 */ /* 0x000fca0000000005 */
[----:B------:R-:W-:Y:S01]  /*a4f0*/  STG.E desc[UR36][R2.64], R5 ;  /* 0x0000000502007986 */ /* 0x000fe2000c101924 */
[----:B------:R-:W-:Y:S05]  /*a500*/  EXIT ;  /* 0x000000000000794d */ /* 0x000fea0003800000 */
.L_x_1162:
[----:B------:R-:W-:Y:S01]  /*a510*/  IMAD.MOV.U32 R12, RZ, RZ, 0x10 ;  /* 0x00000010ff0c7424 */ /* 0x000fe200078e00ff */
[----:B-1----:R-:W-:Y:S01]  /*a520*/  MOV R15, 0xffffffff ;  /* 0xffffffff000f7802 */ /* 0x002fe20000000f00 */
[----:B------:R-:W-:-:S07]  /*a530*/  IMAD.MOV.U32 R11, RZ, RZ, 0x1f ;  /* 0x0000001fff0b7424 */ /* 0x000fce00078e00ff */
[----:B---3--:R-:W-:Y:S05]  /*a540*/  WARPSYNC.COLLECTIVE R15, `(.L_x_1295) ;  /* 0x000000000f087348 */ /* 0x008fea0003c00000 */
[----:B------:R0:W1:Y:S02]  /*a550*/  SHFL.BFLY P6, R14, R13, R12, R11 ;  /* 0x0c00000c0d0e7389 */ /* 0x00006400000c000b */
[----:B01-3--:R-:W-:Y:S01]  /*a560*/  ENDCOLLECTIVE ;  /* 0x000000000000791b */ /* 0x00bfe20003800000 */
.L_x_1295:
[----:B------:R-:W-:Y:S02]  /*a570*/  IMAD.MOV.U32 R12, RZ, RZ, 0x8 ;  /* 0x00000008ff0c7424 */ /* 0x000fe400078e00ff */
[----:B------:R-:W-:-:S04]  /*a580*/  FADD.FTZ R0, R13, R14 ;  /* 0x0000000e0d007221 */ /* 0x000fc80000010000 */
[----:B------:R-:W-:-:S07]  /*a590*/  IMAD.MOV.U32 R13, RZ, RZ, R0 ;  /* 0x000000ffff0d7224 */ /* 0x000fce00078e0000 */
[----:B------:R-:W-:Y:S05]  /*a5a0*/  WARPSYNC.COLLECTIVE R15, `(.L_x_1296) ;  /* 0x000000000f087348 */ /* 0x000fea0003c00000 */
[----:B------:R0:W1:Y:S02]  /*a5b0*/  SHFL.BFLY P6, R14, R13, R12, R11 ;  /* 0x0c00000c0d0e7389 */ /* 0x00006400000c000b */
[----:B01----:R-:W-:Y:S01]  /*a5c0*/  ENDCOLLECTIVE ;  /* 0x000000000000791b */ /* 0x003fe20003800000 */
.L_x_1296:
[----:B------:R-:W-:Y:S02]  /*a5d0*/  IMAD.MOV.U32 R12, RZ, RZ, 0x4 ;  /* 0x00000004ff0c7424 */ /* 0x000fe400078e00ff */
[----:B------:R-:W-:-:S05]  /*a5e0*/  FADD.FTZ R4, R0, R14 ;  /* 0x0000000e00047221 */ /* 0x000fca0000010000 */
[----:B------:R-:W-:-:S07]  /*a5f0*/  MOV R13, R4 ;  /* 0x00000004000d7202 */ /* 0x000fce0000000f00 */
[----:B------:R-:W-:Y:S05]  /*a600*/  WARPSYNC.COLLECTIVE R15, `(.L_x_1297) ;  /* 0x000000000f087348 */ /* 0x000fea0003c00000 */
[----:B------:R0:W1:Y:S02]  /*a610*/  SHFL.BFLY P6, R14, R13, R12, R11 ;  /* 0x0c00000c0d0e7389 */ /* 0x00006400000c000b */
[----:B01----:R-:W-:Y:S01]  /*a620*/  ENDCOLLECTIVE ;  /* 0x000000000000791b */ /* 0x003fe20003800000 */
.L_x_1297:
[----:B------:R-:W-:Y:S01]  /*a630*/  HFMA2.MMA R12, -RZ, RZ, 0, 1.1920928955078125e-07 ;  /* 0x00000002ff0c7435 */ /* 0x000fe200000001ff */
[----:B------:R-:W-:-:S04]  /*a640*/  FADD.FTZ R6, R4, R14 ;  /* 0x0000000e04067221 */ /* 0x000fc80000010000 */
[----:B------:R-:W-:-:S07]  /*a650*/  IMAD.MOV.U32 R13, RZ, RZ, R6 ;  /* 0x000000ffff0d7224 */ /* 0x000fce00078e0006 */
[----:B------:R-:W-:Y:S05]  /*a660*/  WARPSYNC.COLLECTIVE R15, `(.L_x_1298) ;  /* 0x000000000f087348 */ /* 0x000fea0003c00000 */
[----:B------:R0:W1:Y:S02]  /*a670*/  SHFL.BFLY P6, R14, R13, R12, R11 ;  /* 0x0c00000c0d0e7389 */ /* 0x00006400000c000b */
[----:B01----:R-:W-:Y:S01]  /*a680*/  ENDCOLLECTIVE ;  /* 0x000000000000791b */ /* 0x003fe20003800000 */
.L_x_1298:
[----:B------:R-:W-:Y:S02]  /*a690*/  IMAD.MOV.U32 R12, RZ, RZ, 0x1 ;  /* 0x00000001ff0c7424 */ /* 0x000fe400078e00ff */
[----:B------:R-:W-:-:S04]  /*a6a0*/  FADD.FTZ R7, R6, R14 ;  /* 0x0000000e06077221 */ /* 0x000fc80000010000 */
[----:B------:R-:W-:-:S07]  /*a6b0*/  IMAD.MOV.U32 R13, RZ, RZ, R7 ;  /* 0x000000ffff0d7224 */ /* 0x000fce00078e0007 */
[----:B------:R-:W-:Y:S05]  /*a6c0*/  WARPSYNC.COLLECTIVE R15, `(.L_x_1299) ;  /* 0x000000000f087348 */ /* 0x000fea0003c00000 */
[----:B------:R0:W1:Y:S02]  /*a6d0*/  SHFL.BFLY P6, R14, R13, R12, R11 ;  /* 0x0c00000c0d0e7389 */ /* 0x00006400000c000b */
[----:B01----:R-:W-:Y:S01]  /*a6e0*/  ENDCOLLECTIVE ;  /* 0x000000000000791b */ /* 0x003fe20003800000 */
.L_x_1299:
[----:B------:R-:W-:Y:S05]  /*a6f0*/  BRA `(.L_x_1300) ;  /* 0xffffff7400ec7947 */ /* 0x000fea000383ffff */
.L_x_1232:
[----:B------:R-:W-:Y:S01]  /*a700*/  BSSY B1, `(.L_x_1301) ;  /* 0x0000007000017945 */ /* 0x000fe20003800000 */
[----:B------:R-:W-:Y:S01]  /*a710*/  MOV R12, 0x1 ;  /* 0x00000001000c7802 */ /* 0x000fe20000000f00 */
[----:B------:R-:W-:Y:S02]  /*a720*/  IMAD.MOV.U32 R11, RZ, RZ, 0x1f ;  /* 0x0000001fff0b7424 */ /* 0x000fe400078e00ff */
[----:B-1----:R-:W-:-:S07]  /*a730*/  IMAD.MOV.U32 R15, RZ, RZ, -0x1 ;  /* 0xffffffffff0f7424 */ /* 0x002fce00078e00ff */
[----:B---34-:R-:W-:Y:S05]  /*a740*/  WARPSYNC.COLLECTIVE R15, `(.L_x_1302) ;  /* 0x000000000f087348 */ /* 0x018fea0003c00000 */
[----:B------:R0:W1:Y:S02]  /*a750*/  SHFL.BFLY P6, R14, R13, R12, R11 ;  /* 0x0c00000c0d0e7389 */ /* 0x00006400000c000b */
[----:B01-34-:R-:W-:Y:S01]  /*a760*/  ENDCOLLECTIVE ;  /* 0x000000000000791b */ /* 0x01bfe20003800000 */
.L_x_1302:
[----:B------:R-:W-:Y:S05]  /*a770*/  BSYNC B1 ;  /* 0x0000000000017941 */ /* 0x000fea0003800000 */
.L_x_1301:
[----:B------:R-:W-:Y:S05]  /*a780*/  BRA `(.L_x_1303) ;  /* 0xffffffc8002c7947 */ /* 0x000fea000383ffff */
.L_x_1236:
[----:B------:R-:W-:Y:S01]  /*a790*/  BSSY B0, `(.L_x_1304) ;  /* 0x0000008000007945 */ /* 0x000fe20003800000 */
[----:B0-2---:R-:W-:Y:S01]  /*a7a0*/  MOV R13, R0 ;  /* 0x00000000000d7202 */ /* 0x005fe20000000f00 */
[----:B------:R-:W-:Y:S01]  /*a7b0*/  IMAD.MOV.U32 R12, RZ, RZ, 0x10 ;  /* 0x00000010ff0c7424 */ /* 0x000fe200078e00ff */
[----:B------:R-:W-:Y:S01]  /*a7c0*/  MOV R15, 0xffffffff ;  /* 0xffffffff000f7802 */ /* 0x000fe20000000f00 */
[----:B-1----:R-:W-:-:S07]  /*a7d0*/  IMAD.MOV.U32 R11, RZ, RZ, 0x1f ;  /* 0x0000001fff0b7424 */ /* 0x002fce00078e00ff */
[----:B---34-:R-:W-:Y:S05]  /*a7e0*/  WARPSYNC.COLLECTIVE R15, `(.L_x_1305) ;  /* 0x000000000f087348 */ /* 0x018fea0003c00000 */
[----:B------:R0:W1:Y:S02]  /*a7f0*/  SHFL.BFLY P6, R14, R13, R12, R11 ;  /* 0x0c00000c0d0e7389 */ /* 0x00006400000c000b */
[----:B01-34-:R-:W-:Y:S01]  /*a800*/  ENDCOLLECTIVE ;  /* 0x000000000000791b */ /* 0x01bfe20003800000 */
.L_x_1305:
[----:B------:R-:W-:Y:S05]  /*a810*/  BSYNC B0 ;  /* 0x0000000000007941 */ /* 0x000fea0003800000 */
.L_x_1304:
[----:B------:R-:W-:Y:S01]  /*a820*/  FMNMX.FTZ R13, R14, R0, !PT ;  /* 0x000000000e0d7209 */ /* 0x000fe20007810000 */
[----:B------:R-:W-:Y:S01]  /*a830*/  IMAD.MOV.U32 R12, RZ, RZ, 0x8 ;  /* 0x00000008ff0c7424 */ /* 0x000fe200078e00ff */
[----:B------:R-:W-:Y:S01]  /*a840*/  MOV R15, 0xffffffff ;  /* 0xffffffff000f7802 */ /* 0x000fe20000000f00 */
[----:B------:R-:W-:-:S07]  /*a850*/  IMAD.MOV.U32 R11, RZ, RZ, 0x1f ;  /* 0x0000001fff0b7424 */ /* 0x000fce00078e00ff */
[----:B------:R-:W-:Y:S05]  /*a860*/  WARPSYNC.COLLECTIVE R15, `(.L_x_1306) ;  /* 0x000000000f087348 */ /* 0x000fea0003c00000 */
[----:B------:R0:W1:Y:S02]  /*a870*/  SHFL.BFLY P6, R14, R13, R12, R11 ;  /* 0x0c00000c0d0e7389 */ /* 0x00006400000c000b */
[----:B01----:R-:W-:Y:S01]  /*a880*/  ENDCOLLECTIVE ;  /* 0x000000000000791b */ /* 0x003fe20003800000 */
.L_x_1306:
[----:B------:R-:W-:Y:S01]  /*a890*/  IMAD.MOV.U32 R12, RZ, RZ, 0x4 ;  /* 0x00000004ff0c7424 */ /* 0x000fe200078e00ff */
[----:B------:R-:W-:-:S05]  /*a8a0*/  FMNMX.FTZ R6, R13, R14, !PT ;  /* 0x0000000e0d067209 */ /* 0x000fca0007810000 */
[----:B------:R-:W-:-:S07]  /*a8b0*/  IMAD.MOV.U32 R13, RZ, RZ, R6 ;  /* 0x000000ffff0d7224 */ /* 0x000fce00078e0006 */
[----:B------:R-:W-:Y:S05]  /*a8c0*/  WARPSYNC.COLLECTIVE R15, `(.L_x_1307) ;  /* 0x000000000f087348 */ /* 0x000fea0003c00000 */
[----:B------:R0:W1:Y:S02]  /*a8d0*/  SHFL.BFLY P6, R14, R13, R12, R11 ;  /* 0x0c00000c0d0e7389 */ /* 0x00006400000c000b */
[----:B01----:R-:W-:Y:S01]  /*a8e0*/  ENDCOLLECTIVE ;  /* 0x000000000000791b */ /* 0x003fe20003800000 */
.L_x_1307:
[----:B------:R-:W-:Y:S01]  /*a8f0*/  IMAD.MOV.U32 R12, RZ, RZ, 0x2 ;  /* 0x00000002ff0c7424 */ /* 0x000fe200078e00ff */
[----:B------:R-:W-:-:S04]  /*a900*/  FMNMX.FTZ R7, R6, R14, !PT ;  /* 0x0000000e06077209 */ /* 0x000fc80007810000 */
[----:B------:R-:W-:-:S07]  /*a910*/  MOV R13, R7 ;  /* 0x00000007000d7202 */ /* 0x000fce0000000f00 */
[----:B------:R-:W-:Y:S05]  /*a920*/  WARPSYNC.COLLECTIVE R15, `(.L_x_1308) ;  /* 0x000000000f087348 */ /* 0x000fea0003c00000 */
[----:B------:R0:W1:Y:S02]  /*a930*/  SHFL.BFLY P6, R14, R13, R12, R11 ;  /* 0x0c00000c0d0e7389 */ /* 0x00006400000c000b */
[----:B01----:R-:W-:Y:S01]  /*a940*/  ENDCOLLECTIVE ;  /* 0x000000000000791b */ /* 0x003fe20003800000 */
.L_x_1308:
[----:B------:R-:W-:Y:S05]  /*a950*/  BRA `(.L_x_1309) ;  /* 0xffffffc8006c7947 */ /* 0x000fea000383ffff */
.L_x_1310:
        /* <DEDUP_REMOVED lines=10> */
.L_x_3326:


//--------------------- .text._ZN4mmha33masked_multihead_attention_kernelIfLi96ELi128ELi4ELi32ELi64ELb1ELb1EEEv26Multihead_attention_paramsIT_XT5_EE --------------------------
	.section	.text._ZN4mmha33masked_multihead_attention_kernelIfLi96ELi128ELi4ELi32ELi64ELb1ELb1EEEv26Multihead_attention_paramsIT_XT5_EE,"ax",@progbits
	.align	128
        .global         _ZN4mmha33masked_multihead_attention_kernelIfLi96ELi128ELi4ELi32ELi64ELb1ELb1EEEv26Multihead_attention_paramsIT_XT5_EE
        .type           _ZN4mmha33masked_multihead_attention_kernelIfLi96ELi128ELi4ELi32ELi64ELb1ELb1EEEv26Multihead_attention_paramsIT_XT5_EE,@function
        .size           _ZN4mmha33masked_multihead_attention_kernelIfLi96ELi128ELi4ELi32ELi64ELb1ELb1EEEv26Multihead_attention_paramsIT_XT5_EE,(.L_x_3327 - _ZN4mmha33masked_multihead_attention_kernelIfLi96ELi128ELi4ELi32ELi64ELb1ELb1EEEv26Multihead_attention_paramsIT_XT5_EE)
        .other          _ZN4mmha33masked_multihead_attention_kernelIfLi96ELi128ELi4ELi32ELi64ELb1ELb1EEEv26Multihead_attention_paramsIT_XT5_EE,@"STO_CUDA_ENTRY STV_DEFAULT"
_ZN4mmha33masked_multihead_attention_kernelIfLi96ELi128ELi4ELi32ELi64ELb1ELb1EEEv26Multihead_attention_paramsIT_XT5_EE:
.text._ZN4mmha33masked_multihead_attention_kernelIfLi96ELi128ELi4ELi32ELi64ELb1ELb1EEEv26Multihead_attention_paramsIT_XT5_EE:
        /* <DEDUP_REMOVED lines=12> */
.L_x_1311:
[----:B------:R-:W0:Y:S08]  /*00c0*/  LDC R61, c[0x0][0x280] ;  /* 0x0000a000ff3d7b82 */ /* 0x000e300000000800 */
[----:B------:R-:W1:Y:S08]  /*00d0*/  LDC.64 R8, c[0x0][0x2f0] ;  /* 0x0000bc00ff087b82 */ /* 0x000e700000000a00 */
[----:B------:R-:W2:Y:S01]  /*00e0*/  LDC R30, c[0x0][0x29c] ;  /* 0x0000a700ff1e7b82 */ /* 0x000ea20000000800 */
[----:B------:R-:W3:Y:S01]  /*00f0*/  S2R R22, SR_TID.X ;  /* 0x0000000000167919 */ /* 0x000ee20000002100 */
[----:B------:R-:W-:Y:S01]  /*0100*/  IMAD.MOV.U32 R24, RZ, RZ, RZ ;  /* 0x000000ffff187224 */ /* 0x000fe200078e00ff */
[----:B------:R-:W-:Y:S01]  /*0110*/  ULDC UR4, c[0x0][0x288] ;  /* 0x0000a20000047ab9 */ /* 0x000fe20000000800 */
[----:B0-----:R-:W-:Y:S01]  /*0120*/  IABS R5, R61 ;  /* 0x0000003d00057213 */ /* 0x001fe20000000000 */
[----:B------:R-:W0:Y:S03]  /*0130*/  S2R R23, SR_CTAID.X ;  /* 0x0000000000177919 */ /* 0x000e260000002500 */
[----:B------:R-:W4:Y:S01]  /*0140*/  LDC.64 R38, c[0x0][0x2a8] ;  /* 0x0000aa00ff267b82 */ /* 0x000f220000000a00 */
[----:B------:R-:W3:Y:S01]  /*0150*/  I2F.RP R0, R5 ;  /* 0x0000000500007306 */ /* 0x000ee20000209400 */
[----:B-1----:R-:W-:-:S04]  /*0160*/  ISETP.NE.U32.AND P0, PT, R8, RZ, PT ;  /* 0x000000ff0800720c */ /* 0x002fc80003f05070 */
[----:B------:R-:W-:-:S04]  /*0170*/  ISETP.NE.AND.EX P0, PT, R9, RZ, PT, P0 ;  /* 0x000000ff0900720c */ /* 0x000fc80003f05300 */
[----:B--2---:R-:W-:Y:S01]  /*0180*/  ISETP.EQ.AND P3, PT, R30, RZ, P0 ;  /* 0x000000ff1e00720c */ /* 0x004fe20000762270 */
[----:B---3--:R-:W1:-:S12]  /*0190*/  MUFU.RCP R0, R0 ;  /* 0x0000000000007308 */ /* 0x008e580000001000 */
[----:B------:R-:W2:Y:S01]  /*01a0*/  @P3 LDC.64 R8, c[0x0][0x2f0] ;  /* 0x0000bc00ff083b82 */ /* 0x000ea20000000a00 */
[----:B-1----:R-:W-:-:S04]  /*01b0*/  VIADD R2, R0, 0xffffffe ;  /* 0x0ffffffe00027836 */ /* 0x002fc80000000000 */
[----:B------:R1:W3:Y:S02]  /*01c0*/  F2I.FTZ.U32.TRUNC.NTZ R3, R2 ;  /* 0x0000000200037305 */ /* 0x0002e4000021f000 */
[----:B-1----:R-:W-:Y:S02]  /*01d0*/  IMAD.MOV.U32 R2, RZ, RZ, RZ ;  /* 0x000000ffff027224 */ /* 0x002fe400078e00ff */
[----:B---3--:R-:W-:-:S04]  /*01e0*/  IMAD.MOV R4, RZ, RZ, -R3 ;  /* 0x000000ffff047224 */ /* 0x008fc800078e0a03 */
[----:B------:R-:W-:Y:S01]  /*01f0*/  IMAD R7, R4, R5, RZ ;  /* 0x0000000504077224 */ /* 0x000fe200078e02ff */
[----:B------:R-:W-:-:S03]  /*0200*/  IABS R4, R28 ;  /* 0x0000001c00047213 */ /* 0x000fc60000000000 */
[----:B------:R-:W-:Y:S01]  /*0210*/  IMAD.HI.U32 R3, R3, R7, R2 ;  /* 0x0000000703037227 */ /* 0x000fe200078e0002 */
[----:B------:R-:W-:Y:S01]  /*0220*/  BSSY B0, `(.L_x_1312) ;  /* 0x0000038000007945 */ /* 0x000fe20003800000 */
[----:B------:R-:W-:-:S04]  /*0230*/  P2R R2, PR, RZ, 0x8 ;  /* 0x00000008ff027803 */ /* 0x000fc80000000000 */
        /* <DEDUP_REMOVED lines=8> */
[----:B------:R-:W-:Y:S01]  /*02c0*/  LOP3.LUT R0, R28, R61, RZ, 0x3c, !PT ;  /* 0x0000003d1c007212 */ /* 0x000fe200078e3cff */
[----:B------:R-:W1:Y:S03]  /*02d0*/  LDC.64 R4, c[0x0][0x328] ;  /* 0x0000ca00ff047b82 */ /* 0x000e660000000a00 */
[----:B------:R-:W-:-:S05]  /*02e0*/  ISETP.GE.AND P2, PT, R0, RZ, PT ;  /* 0x000000ff0000720c */ /* 0x000fca0003f46270 */
[----:B------:R-:W3:Y:S02]  /*02f0*/  LDC R0, c[0x0][0x278] ;  /* 0x00009e00ff007b82 */ /* 0x000ee40000000800 */
[----:B------:R-:W-:Y:S01]  /*0300*/  @P0 VIADD R26, R26, 0x1 ;  /* 0x000000011a1a0836 */ /* 0x000fe20000000000 */
[----:B------:R-:W-:-:S05]  /*0310*/  ISETP.GT.AND P0, PT, R22, 0x17, PT ;  /* 0x000000171600780c */ /* 0x000fca0003f04270 */
[----:B------:R-:W-:Y:S01]  /*0320*/  @!P2 IMAD.MOV R26, RZ, RZ, -R26 ;  /* 0x000000ffff1aa224 */ /* 0x000fe200078e0a1a */
[----:B------:R-:W-:Y:S01]  /*0330*/  @!P1 LOP3.LUT R26, RZ, R61, RZ, 0x33, !PT ;  /* 0x0000003dff1a9212 */ /* 0x000fe200078e33ff */
[----:B0-----:R-:W-:Y:S02]  /*0340*/  IMAD R19, R28, UR4, R23 ;  /* 0x000000041c137c24 */ /* 0x001fe4000f8e0217 */
[----:B------:R-:W-:Y:S02]  /*0350*/  IMAD R3, R23, 0x60, RZ ;  /* 0x0000006017037824 */ /* 0x000fe400078e02ff */
[----:B--2---:R-:W-:-:S04]  /*0360*/  @P3 IMAD.WIDE R8, R26, 0x4, R8 ;  /* 0x000000041a083825 */ /* 0x004fc800078e0208 */
[----:B-1----:R-:W-:Y:S01]  /*0370*/  IMAD.WIDE R4, R28, 0x4, R4 ;  /* 0x000000041c047825 */ /* 0x002fe200078e0204 */
[----:B------:R0:W5:Y:S03]  /*0380*/  @P3 LDG.E R24, desc[UR36][R8.64] ;  /* 0x0000002408183981 */ /* 0x000166000c1e1900 */
[----:B------:R-:W-:Y:S01]  /*0390*/  IMAD R60, R19, 0x60, RZ ;  /* 0x00000060133c7824 */ /* 0x000fe200078e02ff */
[----:B------:R1:W5:Y:S01]  /*03a0*/  LDG.E R25, desc[UR36][R4.64] ;  /* 0x0000002404197981 */ /* 0x000362000c1e1900 */
[----:B---3--:R-:W-:Y:S01]  /*03b0*/  ISETP.NE.AND P1, PT, R0, RZ, PT ;  /* 0x000000ff0000720c */ /* 0x008fe20003f25270 */
[----:B0-----:R-:W-:Y:S01]  /*03c0*/  IMAD R9, R28, R0, R3 ;  /* 0x000000001c097224 */ /* 0x001fe200078e0203 */
[----:B------:R-:W-:Y:S01]  /*03d0*/  CS2R R6, SRZ ;  /* 0x0000000000067805 */ /* 0x000fe2000001ff00 */
[----:B------:R-:W-:Y:S01]  /*03e0*/  IMAD.SHL.U32 R46, R22, 0x4, RZ ;  /* 0x00000004162e7824 */ /* 0x000fe200078e00ff */
[----:B-1----:R-:W-:-:S02]  /*03f0*/  CS2R R4, SRZ ;  /* 0x0000000000047805 */ /* 0x002fc4000001ff00 */
[----:B------:R-:W-:Y:S01]  /*0400*/  SEL R9, R60, R9, !P1 ;  /* 0x000000093c097207 */ /* 0x000fe20004800000 */
[----:B----4-:R-:W-:Y:S06]  /*0410*/  @P0 BRA `(.L_x_1313) ;  /* 0x0000000000600947 */ /* 0x010fec0003800000 */
[----:B------:R-:W0:Y:S01]  /*0420*/  LDC R0, c[0x0][0x308] ;  /* 0x0000c200ff007b82 */ /* 0x000e220000000800 */
[----:B------:R-:W-:Y:S02]  /*0430*/  IADD3 R5, R9, R46, RZ ;  /* 0x0000002e09057210 */ /* 0x000fe40007ffe0ff */
        /* <DEDUP_REMOVED lines=22> */
.L_x_1313:
[----:B------:R-:W-:Y:S05]  /*05a0*/  BSYNC B0 ;  /* 0x0000000000007941 */ /* 0x000fea0003800000 */
.L_x_1312:
[----:B------:R-:W-:Y:S01]  /*05b0*/  ISETP.LT.AND P2, PT, R22, 0x20, P3 ;  /* 0x000000201600780c */ /* 0x000fe20001f41270 */
[----:B------:R-:W0:Y:S01]  /*05c0*/  LDC R29, c[0x0][0x284] ;  /* 0x0000a100ff1d7b82 */ /* 0x000e220000000800 */
[----:B------:R-:W-:Y:S01]  /*05d0*/  ISETP.NE.U32.AND P3, PT, R38, RZ, PT ;  /* 0x000000ff2600720c */ /* 0x000fe20003f65070 */
[----:B------:R-:W-:Y:S01]  /*05e0*/  ULDC.64 UR6, c[0x0][0x220] ;  /* 0x0000880000067ab9 */ /* 0x000fe20000000a00 */
[----:B------:R-:W-:Y:S01]  /*05f0*/  SHF.R.S32.HI R0, RZ, 0x1f, R28 ;  /* 0x0000001fff007819 */ /* 0x000fe2000001141c */
[----:B-----5:R-:W-:Y:S01]  /*0600*/  VIADD R18, R25, 0xffffffff ;  /* 0xffffffff19127836 */ /* 0x020fe20000000000 */
[----:B------:R-:W-:Y:S01]  /*0610*/  ISETP.NE.AND.EX P3, PT, R39, RZ, PT, P3 ;  /* 0x000000ff2700720c */ /* 0x000fe20003f65330 */
[----:B------:R-:W-:Y:S01]  /*0620*/  IMAD.IADD R44, R60, 0x1, R46 ;  /* 0x000000013c2c7824 */ /* 0x000fe200078e022e */
[----:B------:R-:W-:Y:S01]  /*0630*/  ISETP.EQ.U32.AND P1, PT, RZ, UR6, PT ;  /* 0x00000006ff007c0c */ /* 0x000fe2000bf22070 */
[----:B------:R-:W1:Y:S01]  /*0640*/  @!P0 LDC.64 R20, c[0x0][0x248] ;  /* 0x00009200ff148b82 */ /* 0x000e620000000a00 */
[----:B------:R-:W-:Y:S01]  /*0650*/  @!P0 IMAD.SHL.U32 R9, R18, 0x4, RZ ;  /* 0x0000000412098824 */ /* 0x000fe200078e00ff */
[----:B------:R-:W-:-:S02]  /*0660*/  CS2R R32, SRZ ;  /* 0x0000000000207805 */ /* 0x000fc4000001ff00 */
[----:B------:R-:W-:Y:S01]  /*0670*/  ISETP.EQ.OR.EX P1, PT, RZ, UR7, P0, P1 ;  /* 0x00000007ff007c0c */ /* 0x000fe20008722710 */
[----:B------:R-:W-:Y:S01]  /*0680*/  @P2 IMAD R11, R24, UR4, R23 ;  /* 0x00000004180b2c24 */ /* 0x000fe2000f8e0217 */
[----:B------:R-:W-:Y:S02]  /*0690*/  CS2R R34, SRZ ;  /* 0x0000000000227805 */ /* 0x000fe4000001ff00 */
[----:B------:R-:W-:Y:S01]  /*06a0*/  IADD3 R3, R3, R46, RZ ;  /* 0x0000002e03037210 */ /* 0x000fe20007ffe0ff */
[----:B------:R-:W-:Y:S01]  /*06b0*/  IMAD.MOV.U32 R17, RZ, RZ, RZ ;  /* 0x000000ffff117224 */ /* 0x000fe200078e00ff */
[----:B------:R-:W2:Y:S01]  /*06c0*/  @P2 LDC.64 R12, c[0x0][0x2e0] ;  /* 0x0000b800ff0c2b82 */ /* 0x000ea20000000a00 */
[----:B------:R-:W-:Y:S01]  /*06d0*/  @P2 IMAD R15, R11, 0x60, R46 ;  /* 0x000000600b0f2824 */ /* 0x000fe200078e022e */
[----:B------:R-:W-:Y:S02]  /*06e0*/  @P3 LEA R38, P4, R28, R38, 0x2 ;  /* 0x000000261c263211 */ /* 0x000fe400078810ff */
[----:B------:R-:W-:-:S02]  /*06f0*/  CS2R R10, SRZ ;  /* 0x00000000000a7805 */ /* 0x000fc4000001ff00 */
[----:B------:R-:W-:Y:S02]  /*0700*/  @P3 LEA.HI.X R39, R28, R39, R0, 0x2, P4 ;  /* 0x000000271c273211 */ /* 0x000fe400020f1400 */
[-C--:B0-----:R-:W-:Y:S01]  /*0710*/  IABS R27, R29.reuse ;  /* 0x0000001d001b7213 */ /* 0x081fe20000000000 */
[----:B------:R-:W-:Y:S01]  /*0720*/  @!P0 IMAD R9, R44, R29, R9 ;  /* 0x0000001d2c098224 */ /* 0x000fe200078e0209 */
[----:B------:R-:W0:Y:S01]  /*0730*/  @!P1 LDC.64 R36, c[0x0][0x220] ;  /* 0x00008800ff249b82 */ /* 0x000e220000000a00 */
[----:B------:R-:W5:Y:S01]  /*0740*/  @P3 LDG.E R17, desc[UR36][R38.64] ;  /* 0x0000002426113981 */ /* 0x000f62000c1e1900 */
[----:B--2---:R-:W-:Y:S01]  /*0750*/  @P2 IMAD.WIDE R12, R15, 0x4, R12 ;  /* 0x000000040f0c2825 */ /* 0x004fe200078e020c */
[----:B------:R-:W2:Y:S03]  /*0760*/  I2F.RP R0, R27 ;  /* 0x0000001b00007306 */ /* 0x000ea60000209400 */
[----:B-1----:R-:W-:Y:S01]  /*0770*/  @!P0 IMAD.WIDE R20, R9, 0x4, R20 ;  /* 0x0000000409148825 */ /* 0x002fe200078e0214 */
[----:B------:R-:W-:Y:S01]  /*0780*/  CS2R R8, SRZ ;  /* 0x0000000000087805 */ /* 0x000fe2000001ff00 */
[----:B------:R-:W5:Y:S04]  /*0790*/  @P2 LDG.E.128 R12, desc[UR36][R12.64] ;  /* 0x000000240c0c2981 */ /* 0x000f68000c1e1d00 */
[----:B------:R1:W5:Y:S01]  /*07a0*/  @!P0 LDG.E.128 R32, desc[UR36][R20.64] ;  /* 0x0000002414208981 */ /* 0x000362000c1e1d00 */
[----:B0-----:R-:W-:Y:S01]  /*07b0*/  @!P1 IMAD.WIDE R36, R3, 0x4, R36 ;  /* 0x0000000403249825 */ /* 0x001fe200078e0224 */
[----:B--2---:R-:W0:Y:S04]  /*07c0*/  MUFU.RCP R0, R0 ;  /* 0x0000000000007308 */ /* 0x004e280000001000 */
[----:B------:R2:W5:Y:S01]  /*07d0*/  @!P1 LDG.E.128 R8, desc[UR36][R36.64] ;  /* 0x0000002424089981 */ /* 0x000562000c1e1d00 */
[----:B0-----:R-:W-:-:S04]  /*07e0*/  VIADD R40, R0, 0xffffffe ;  /* 0x0ffffffe00287836 */ /* 0x001fc80000000000 */
[----:B------:R0:W3:Y:S02]  /*07f0*/  F2I.FTZ.U32.TRUNC.NTZ R41, R40 ;  /* 0x0000002800297305 */ /* 0x0000e4000021f000 */
[----:B0-----:R-:W-:Y:S02]  /*0800*/  IMAD.MOV.U32 R40, RZ, RZ, RZ ;  /* 0x000000ffff287224 */ /* 0x001fe400078e00ff */
[----:B---3--:R-:W-:-:S04]  /*0810*/  IMAD.MOV R16, RZ, RZ, -R41 ;  /* 0x000000ffff107224 */ /* 0x008fc800078e0a29 */
[----:B-1----:R-:W-:Y:S01]  /*0820*/  IMAD R21, R16, R27, RZ ;  /* 0x0000001b10157224 */ /* 0x002fe200078e02ff */
[----:B------:R-:W-:-:S03]  /*0830*/  IABS R16, R18 ;  /* 0x0000001200107213 */ /* 0x000fc60000000000 */
[----:B------:R-:W-:Y:S02]  /*0840*/  IMAD.HI.U32 R41, R41, R21, R40 ;  /* 0x0000001529297227 */ /* 0x000fe400078e0028 */
[----:B------:R-:W0:Y:S04]  /*0850*/  LDC R21, c[0x0][0x290] ;  /* 0x0000a400ff157b82 */ /* 0x000e280000000800 */
        /* <DEDUP_REMOVED lines=8> */
[----:B------:R-:W-:Y:S01]  /*08e0*/  ISETP.NE.AND P1, PT, R29, RZ, PT ;  /* 0x000000ff1d00720c */ /* 0x000fe20003f25270 */
[----:B------:R-:W-:Y:S01]  /*08f0*/  IMAD R0, R26, UR4, RZ ;  /* 0x000000041a007c24 */ /* 0x000fe2000f8e02ff */
[----:B------:R-:W-:Y:S02]  /*0900*/  CS2R R38, SRZ ;  /* 0x0000000000267805 */ /* 0x000fe4000001ff00 */
[----:B--2---:R-:W-:Y:S01]  /*0910*/  CS2R R36, SRZ ;  /* 0x0000000000247805 */ /* 0x004fe2000001ff00 */
        /* <DEDUP_REMOVED lines=16> */
.L_x_1315:
[----:B------:R-:W-:Y:S05]  /*0a20*/  BSYNC B0 ;  /* 0x0000000000007941 */ /* 0x000fea0003800000 */
.L_x_1314:
        /* <DEDUP_REMOVED lines=31> */
[----:B0-----:R-:W-:Y:S02]  /*0c20*/  IMAD.MOV.U32 R4, RZ, RZ, RZ ;  /* 0x000000ffff047224 */ /* 0x001fe400078e00ff */
[----:B-1----:R-:W-:-:S04]  /*0c30*/  IMAD.MOV R6, RZ, RZ, -R5 ;  /* 0x000000ffff067224 */ /* 0x002fc800078e0a05 */
[----:B------:R-:W-:Y:S01]  /*0c40*/  IMAD R7, R6, R3, RZ ;  /* 0x0000000306077224 */ /* 0x000fe200078e02ff */
[----:B------:R-:W-:-:S03]  /*0c50*/  MOV R6, R8 ;  /* 0x0000000800067202 */ /* 0x000fc60000000f00 */
        /* <DEDUP_REMOVED lines=27> */
[----:B------:R-:W-:Y:S01]  /*0e10*/  HFMA2.MMA R8, -RZ, RZ, 0, 8.0049037933349609375e-05 ;  /* 0x0000053fff087435 */ /* 0x000fe200000001ff */
[----:B------:R-:W-:Y:S02]  /*0e20*/  IMAD.U32 R6, RZ, RZ, UR4 ;  /* 0x00000004ff067e24 */ /* 0x000fe4000f8e00ff */
[----:B------:R-:W-:-:S02]  /*0e30*/  IMAD.U32 R7, RZ, RZ, UR5 ;  /* 0x00000005ff077e24 */ /* 0x000fc4000f8e00ff */
[----:B------:R-:W-:Y:S02]  /*0e40*/  IMAD.U32 R10, RZ, RZ, UR6 ;  /* 0x00000006ff0a7e24 */ /* 0x000fe4000f8e00ff */
[----:B------:R-:W-:Y:S02]  /*0e50*/  IMAD.U32 R11, RZ, RZ, UR7 ;  /* 0x00000007ff0b7e24 */ /* 0x000fe4000f8e00ff */
[----:B------:R-:W-:Y:S02]  /*0e60*/  IMAD.MOV.U32 R12, RZ, RZ, 0x1 ;  /* 0x00000001ff0c7424 */ /* 0x000fe400078e00ff */
[----:B0-----:R-:W-:-:S07]  /*0e70*/  IMAD.MOV.U32 R13, RZ, RZ, RZ ;  /* 0x000000ffff0d7224 */ /* 0x001fce00078e00ff */
[----:B------:R-:W-:-:S07]  /*0e80*/  LEPC R20, `(.L_x_1318) ;  /* 0x000000001014794e */ /* 0x000fce0000000000 */
[----:B-1----:R-:W-:Y:S05]  /*0e90*/  CALL.ABS.NOINC R14 ;  /* 0x000000000e007343 */ /* 0x002fea0003c00000 */
.L_x_1318:
[----:B------:R-:W0:Y:S01]  /*0ea0*/  S2R R4, SR_CgaCtaId ;  /* 0x0000000000047919 */ /* 0x000e220000008800 */
[----:B------:R-:W1:Y:S01]  /*0eb0*/  LDC R6, c[0x0][0x290] ;  /* 0x0000a400ff067b82 */ /* 0x000e620000000800 */
[----:B------:R-:W-:Y:S02]  /*0ec0*/  MOV R0, 0x400 ;  /* 0x0000040000007802 */ /* 0x000fe40000000f00 */
[----:B------:R-:W-:-:S03]  /*0ed0*/  ISETP.NE.AND P6, PT, R29, RZ, PT ;  /* 0x000000ff1d00720c */ /* 0x000fc60003fc5270 */
[----:B------:R-:W-:Y:S02]  /*0ee0*/  VIADD R3, R0, 0x410 ;  /* 0x0000041000037836 */ /* 0x000fe40000000000 */
[----:B------:R-:W-:-:S03]  /*0ef0*/  IMAD R0, R27, R48, R46 ;  /* 0x000000301b007224 */ /* 0x000fc600078e022e */
[----:B0-----:R-:W-:-:S05]  /*0f00*/  LEA R3, R4, R3, 0x18 ;  /* 0x0000000304037211 */ /* 0x001fca00078ec0ff */
[----:B------:R-:W-:-:S05]  /*0f10*/  IMAD R13, R0, 0x4, R3 ;  /* 0x00000004000d7824 */ /* 0x000fca00078e0203 */
[----:B-1----:R-:W-:Y:S01]  /*0f20*/  LEA R14, R6, R13, 0x2 ;  /* 0x0000000d060e7211 */ /* 0x002fe200078e10ff */
[----:B------:R-:W-:Y:S06]  /*0f30*/  @!P6 BRA `(.L_x_1319) ;  /* 0x00000000000ce947 */ /* 0x000fec0003800000 */
[----:B------:R-:W-:Y:S01]  /*0f40*/  ISETP.NE.AND P5, PT, R30, RZ, PT ;  /* 0x000000ff1e00720c */ /* 0x000fe20003fa5270 */
[----:B------:R0:W-:-:S12]  /*0f50*/  STS.128 [R13], R40 ;  /* 0x000000280d007388 */ /* 0x0001d80000000c00 */
[----:B------:R0:W-:Y:S02]  /*0f60*/  @!P5 STS.128 [R14], R32 ;  /* 0x000000200e00d388 */ /* 0x0001e40000000c00 */
.L_x_1319:
        /* <DEDUP_REMOVED lines=13> */
[----:B------:R-:W-:Y:S02]  /*1040*/  BSSY B1, `(.L_x_1322) ;  /* 0x0000063000017945 */ /* 0x000fe40003800000 */
[----:B------:R-:W-:Y:S01]  /*1050*/  IMAD R20, R27, 0x4, R15 ;  /* 0x000000041b147824 */ /* 0x000fe200078e020f */
        /* <DEDUP_REMOVED lines=40> */
.L_x_1323:
[----:B------:R-:W-:Y:S01]  /*12e0*/  IMAD R21, R6, 0x4, R15 ;  /* 0x0000000406157824 */ /* 0x000fe200078e020f */
[----:B------:R-:W-:Y:S01]  /*12f0*/  LEA.HI R0, R0, R0, RZ, 0x1 ;  /* 0x0000000000007211 */ /* 0x000fe200078f08ff */
[----:B------:R-:W-:Y:S01]  /*1300*/  IMAD R46, R6, 0x4, R20 ;  /* 0x00000004062e7824 */ /* 0x000fe200078e0214 */
[----:B------:R-:W-:Y:S02]  /*1310*/  BSSY B2, `(.L_x_1325) ;  /* 0x0000031000027945 */ /* 0x000fe40003800000 */
[----:B------:R0:W0:Y:S01]  /*1320*/  LDS R32, [R21] ;  /* 0x0000000015207984 */ /* 0x0000220000000800 */
[----:B------:R-:W-:-:S03]  /*1330*/  SHF.L.U32 R0, R0, 0x1, RZ ;  /* 0x0000000100007819 */ /* 0x000fc600000006ff */
[----:B------:R0:W0:Y:S01]  /*1340*/  LDS R34, [R21+0x4] ;  /* 0x0000040015227984 */ /* 0x0000220000000800 */
[----:B------:R-:W-:-:S03]  /*1350*/  LOP3.LUT R5, R0, 0xfffffffc, RZ, 0xc0, !PT ;  /* 0xfffffffc00057812 */ /* 0x000fc600078ec0ff */
[----:B------:R0:W0:Y:S01]  /*1360*/  LDS R33, [R46] ;  /* 0x000000002e217984 */ /* 0x0000220000000800 */
[----:B------:R-:W-:-:S03]  /*1370*/  ISETP.GE.AND P0, PT, R5, R6, PT ;  /* 0x000000060500720c */ /* 0x000fc60003f06270 */
[----:B------:R0:W0:Y:S10]  /*1380*/  LDS R35, [R46+0x4] ;  /* 0x000004002e237984 */ /* 0x0000340000000800 */
        /* <DEDUP_REMOVED lines=41> */
.L_x_1326:
[----:B------:R-:W-:Y:S05]  /*1620*/  BSYNC B2 ;  /* 0x0000000000027941 */ /* 0x000fea0003800000 */
.L_x_1325:
[----:B0-----:R0:W-:Y:S04]  /*1630*/  STS [R21], R32 ;  /* 0x0000002015007388 */ /* 0x0011e80000000800 */
[----:B------:R0:W-:Y:S04]  /*1640*/  STS [R21+0x4], R34 ;  /* 0x0000042215007388 */ /* 0x0001e80000000800 */
[----:B------:R0:W-:Y:S04]  /*1650*/  STS [R46], R33 ;  /* 0x000000212e007388 */ /* 0x0001e80000000800 */
[----:B------:R0:W-:Y:S02]  /*1660*/  STS [R46+0x4], R35 ;  /* 0x000004232e007388 */ /* 0x0001e40000000800 */
.L_x_1324:
[----:B------:R-:W-:Y:S05]  /*1670*/  BSYNC B1 ;  /* 0x0000000000017941 */ /* 0x000fea0003800000 */
.L_x_1322:
[----:B-1----:R1:W-:Y:S04]  /*1680*/  STS [R15], R40 ;  /* 0x000000280f007388 */ /* 0x0023e80000000800 */
[----:B--2---:R1:W-:Y:S04]  /*1690*/  STS [R15+0x4], R42 ;  /* 0x0000042a0f007388 */ /* 0x0043e80000000800 */
[----:B---3--:R1:W-:Y:S04]  /*16a0*/  STS [R20], R41 ;  /* 0x0000002914007388 */ /* 0x0083e80000000800 */
[----:B----4-:R1:W-:Y:S02]  /*16b0*/  STS [R20+0x4], R43 ;  /* 0x0000042b14007388 */ /* 0x0103e40000000800 */
.L_x_1321:
[----:B------:R-:W-:Y:S05]  /*16c0*/  BSYNC B0 ;  /* 0x0000000000007941 */ /* 0x000fea0003800000 */
.L_x_1320:
[----:B------:R-:W-:Y:S06]  /*16d0*/  BAR.SYNC.DEFER_BLOCKING 0x0 ;  /* 0x0000000000007b1d */ /* 0x000fec0000010000 */
[----:B------:R-:W-:Y:S04]  /*16e0*/  BSSY B0, `(.L_x_1327) ;  /* 0x0000005000007945 */ /* 0x000fe80003800000 */
[----:B------:R-:W-:Y:S05]  /*16f0*/  @!P6 BRA `(.L_x_1328) ;  /* 0x00000000000ce947 */ /* 0x000fea0003800000 */
[----:B------:R-:W-:Y:S01]  /*1700*/  ISETP.NE.AND P0, PT, R30, RZ, PT ;  /* 0x000000ff1e00720c */ /* 0x000fe20003f05270 */
[----:B01----:R2:W3:-:S12]  /*1710*/  LDS.128 R40, [R13] ;  /* 0x000000000d287984 */ /* 0x0034d80000000c00 */
[----:B------:R2:W4:Y:S02]  /*1720*/  @!P0 LDS.128 R32, [R14] ;  /* 0x000000000e208984 */ /* 0x0005240000000c00 */
.L_x_1328:
[----:B------:R-:W-:Y:S05]  /*1730*/  BSYNC B0 ;  /* 0x0000000000007941 */ /* 0x000fea0003800000 */
.L_x_1327:
[----:B------:R-:W-:Y:S06]  /*1740*/  BAR.SYNC.DEFER_BLOCKING 0x0 ;  /* 0x0000000000007b1d */ /* 0x000fec0000010000 */
[----:B------:R-:W-:Y:S05]  /*1750*/  BRA `(.L_x_1317) ;  /* 0x0000000400307947 */ /* 0x000fea0003800000 */
.L_x_1316:
        /* <DEDUP_REMOVED lines=35> */
.L_x_1329:
        /* <DEDUP_REMOVED lines=34> */
[----:B0-----:R-:W-:Y:S01]  /*1bb0*/  FMUL.FTZ R0, R32, R6 ;  /* 0x0000000620007220 */ /* 0x001fe20000410000 */
[-C--:B---3--:R-:W-:Y:S01]  /*1bc0*/  FFMA.FTZ R7, R40, R5.reuse, -R7 ;  /* 0x0000000528077223 */ /* 0x088fe20000010807 */
[-C--:B------:R-:W-:Y:S01]  /*1bd0*/  FFMA.FTZ R32, R32, R5.reuse, -R3 ;  /* 0x0000000520207223 */ /* 0x080fe20000010803 */
[-C--:B------:R-:W-:Y:S01]  /*1be0*/  FFMA.FTZ R41, R41, R5.reuse, R8 ;  /* 0x0000000529297223 */ /* 0x080fe20000010008 */
[----:B------:R-:W-:-:S02]  /*1bf0*/  FFMA.FTZ R33, R33, R5, R0 ;  /* 0x0000000521217223 */ /* 0x000fc40000010000 */
[----:B------:R-:W-:-:S07]  /*1c00*/  MOV R40, R7 ;  /* 0x0000000700287202 */ /* 0x000fce0000000f00 */
.L_x_1330:
[----:B------:R-:W-:Y:S05]  /*1c10*/  BSYNC B0 ;  /* 0x0000000000007941 */ /* 0x000fea0003800000 */
.L_x_1317:
        /* <DEDUP_REMOVED lines=11> */
[----:B-----5:R-:W-:-:S03]  /*1cd0*/  ISETP.NE.AND P1, PT, R0, RZ, PT ;  /* 0x000000ff0000720c */ /* 0x020fc60003f25270 */
[----:B------:R-:W-:Y:S01]  /*1ce0*/  VIADD R0, R4, 0x10 ;  /* 0x0000001004007836 */ /* 0x000fe20000000000 */
[----:B------:R-:W-:-:S04]  /*1cf0*/  ISETP.GT.OR P0, PT, R22, 0x17, P1 ;  /* 0x000000171600780c */ /* 0x000fc80000f04670 */
[----:B0-----:R-:W-:Y:S01]  /*1d00*/  LEA R3, R11, R0, 0x18 ;  /* 0x000000000b037211 */ /* 0x001fe200078ec0ff */
[----:B---34-:R-:W-:-:S04]  /*1d10*/  FMUL.FTZ R0, R40, R32 ;  /* 0x0000002028007220 */ /* 0x018fc80000410000 */
[----:B------:R-:W-:Y:S02]  /*1d20*/  @!P1 VIADD R4, R4, 0x210 ;  /* 0x0000021004049836 */ /* 0x000fe40000000000 */
[----:B------:R-:W-:Y:S02]  /*1d30*/  IMAD R3, R22, 0x10, R3 ;  /* 0x0000001016037824 */ /* 0x000fe400078e0203 */
[----:B------:R-:W0:Y:S01]  /*1d40*/  @!P0 LDC.64 R8, c[0x0][0x248] ;  /* 0x00009200ff088b82 */ /* 0x000e220000000a00 */
[----:B------:R-:W-:Y:S02]  /*1d50*/  @!P0 SHF.L.U32 R6, R16, 0x2, RZ ;  /* 0x0000000210068819 */ /* 0x000fe400000006ff */
[----:B------:R-:W-:Y:S01]  /*1d60*/  @!P1 LEA R11, R11, R4, 0x18 ;  /* 0x000000040b0b9211 */ /* 0x000fe200078ec0ff */
[----:B------:R3:W-:Y:S02]  /*1d70*/  STS.128 [R3], R40 ;  /* 0x0000002803007388 */ /* 0x0007e40000000c00 */
[----:B--2---:R-:W-:-:S02]  /*1d80*/  @!P0 IMAD R13, R44, R7, R6 ;  /* 0x000000072c0d8224 */ /* 0x004fc400078e0206 */
[----:B------:R-:W-:-:S05]  /*1d90*/  @!P1 IMAD R11, R22, 0x10, R11 ;  /* 0x00000010160b9824 */ /* 0x000fca00078e020b */
[----:B------:R3:W-:Y:S01]  /*1da0*/  @!P1 STS.128 [R11], R36 ;  /* 0x000000240b009388 */ /* 0x0007e20000000c00 */
[----:B0-----:R-:W-:-:S04]  /*1db0*/  @!P0 IMAD.WIDE R8, R13, 0x4, R8 ;  /* 0x000000040d088825 */ /* 0x001fc800078e0208 */
[----:B------:R-:W-:Y:S01]  /*1dc0*/  FFMA.FTZ R13, R41, R33, R0 ;  /* 0x00000021290d7223 */ /* 0x000fe20000010000 */
[----:B------:R3:W-:Y:S03]  /*1dd0*/  @!P0 STG.E.128 desc[UR36][R8.64], R32 ;  /* 0x0000002008008986 */ /* 0x0007e6000c101d24 */
[----:B------:R-:W-:-:S04]  /*1de0*/  FFMA.FTZ R0, R42, R34, R13 ;  /* 0x000000222a007223 */ /* 0x000fc8000001000d */
[----:B------:R-:W-:Y:S01]  /*1df0*/  FFMA.FTZ R13, R43, R35, R0 ;  /* 0x000000232b0d7223 */ /* 0x000fe20000010000 */
[----:B------:R-:W-:Y:S06]  /*1e00*/  BRA.DIV UR4, `(.L_x_1333) ;  /* 0x00000082047c7947 */ /* 0x000fec000b800000 */
[----:B------:R-:W0:Y:S02]  /*1e10*/  SHFL.BFLY PT, R14, R13, 0x10, 0x1f ;  /* 0x0e001f000d0e7f89 */ /* 0x000e2400000e0000 */
[----:B0-----:R-:W-:-:S05]  /*1e20*/  FADD.FTZ R0, R13, R14 ;  /* 0x0000000e0d007221 */ /* 0x001fca0000010000 */
[----:B------:R-:W3:Y:S02]  /*1e30*/  SHFL.BFLY PT, R14, R0, 0x8, 0x1f ;  /* 0x0d001f00000e7f89 */ /* 0x000ee400000e0000 */
[----:B---3--:R-:W-:-:S05]  /*1e40*/  FADD.FTZ R3, R0, R14 ;  /* 0x0000000e00037221 */ /* 0x008fca0000010000 */
[----:B------:R-:W0:Y:S02]  /*1e50*/  SHFL.BFLY PT, R14, R3, 0x4, 0x1f ;  /* 0x0c801f00030e7f89 */ /* 0x000e2400000e0000 */
[----:B0-----:R-:W-:-:S05]  /*1e60*/  FADD.FTZ R4, R3, R14 ;  /* 0x0000000e03047221 */ /* 0x001fca0000010000 */
[----:B------:R-:W0:Y:S02]  /*1e70*/  SHFL.BFLY PT, R14, R4, 0x2, 0x1f ;  /* 0x0c401f00040e7f89 */ /* 0x000e2400000e0000 */
[----:B0-----:R-:W-:-:S05]  /*1e80*/  FADD.FTZ R6, R4, R14 ;  /* 0x0000000e04067221 */ /* 0x001fca0000010000 */
[----:B------:R0:W2:Y:S02]  /*1e90*/  SHFL.BFLY PT, R14, R6, 0x1, 0x1f ;  /* 0x0c201f00060e7f89 */ /* 0x0000a400000e0000 */
.L_x_1535:
[----:B0-2---:R-:W-:-:S07]  /*1ea0*/  FADD.FTZ R6, R6, R14 ;  /* 0x0000000e06067221 */ /* 0x005fce0000010000 */
.L_x_1332:
[----:B------:R-:W-:Y:S05]  /*1eb0*/  BSYNC B0 ;  /* 0x0000000000007941 */ /* 0x000fea0003800000 */
.L_x_1331:
[----:B------:R-:W5:Y:S01]  /*1ec0*/  S2R R30, SR_CgaCtaId ;  /* 0x00000000001e7919 */ /* 0x000f620000008800 */
[----:B------:R-:W-:Y:S01]  /*1ed0*/  ISETP.NE.AND P0, PT, R22, RZ, PT ;  /* 0x000000ff1600720c */ /* 0x000fe20003f05270 */
[----:B------:R-:W-:Y:S01]  /*1ee0*/  IMAD.IADD R12, R18, 0x1, -R5 ;  /* 0x00000001120c7824 */ /* 0x000fe200078e0a05 */
[----:B01----:R-:W-:Y:S02]  /*1ef0*/  MOV R15, 0x400 ;  /* 0x00000400000f7802 */ /* 0x003fe40000000f00 */
[----:B------:R-:W-:-:S03]  /*1f00*/  MOV R124, 0xff7fffff ;  /* 0xff7fffff007c7802 */ /* 0x000fc60000000f00 */
[----:B------:R-:W-:-:S05]  /*1f10*/  VIADD R3, R15, 0x410 ;  /* 0x000004100f037836 */ /* 0x000fca0000000000 */
[----:B-----5:R-:W-:Y:S01]  /*1f20*/  LEA R3, R30, R3, 0x18 ;  /* 0x000000031e037211 */ /* 0x020fe200078ec0ff */
[----:B------:R-:W-:Y:S06]  /*1f30*/  @P0 BRA `(.L_x_1334) ;  /* 0x0000000000400947 */ /* 0x000fec0003800000 */
[----:B------:R-:W-:Y:S01]  /*1f40*/  ULDC.64 UR4, c[0x0][0x2c8] ;  /* 0x0000b20000047ab9 */ /* 0x000fe20000000a00 */
[----:B------:R-:W-:Y:S01]  /*1f50*/  IMAD R11, R12, 0x4, R3 ;  /* 0x000000040c0b7824 */ /* 0x000fe200078e0203 */
        /* <DEDUP_REMOVED lines=13> */
.L_x_1335:
[----:B------:R0:W-:Y:S02]  /*2030*/  STS [R11], R124 ;  /* 0x0000007c0b007388 */ /* 0x0001e40000000800 */
.L_x_1334:
[----:B------:R-:W-:Y:S05]  /*2040*/  WARPSYNC.ALL ;  /* 0x0000000000007948 */ /* 0x000fea0003800000 */
[----:B------:R-:W-:Y:S01]  /*2050*/  BAR.SYNC.DEFER_BLOCKING 0x0 ;  /* 0x0000000000007b1d */ /* 0x000fe20000010000 */
[----:B------:R-:W-:Y:S01]  /*2060*/  SHF.R.S32.HI R9, RZ, 0x1f, R22 ;  /* 0x0000001fff097819 */ /* 0x000fe20000011416 */
[----:B0-----:R-:W-:Y:S02]  /*2070*/  VIADD R11, R15, 0x10 ;  /* 0x000000100f0b7836 */ /* 0x001fe40000000000 */
[----:B------:R-:W-:Y:S01]  /*2080*/  VIADD R12, R12, 0x7 ;  /* 0x000000070c0c7836 */ /* 0x000fe20000000000 */
[----:B--2---:R-:W-:Y:S01]  /*2090*/  LEA.HI R14, R9, R22, RZ, 0x2 ;  /* 0x00000016090e7211 */ /* 0x004fe200078f10ff */
[----:B------:R-:W-:Y:S01]  /*20a0*/  ULDC UR4, c[0x0][0x29c] ;  /* 0x0000a70000047ab9 */ /* 0x000fe20000000800 */
[----:B------:R-:W-:Y:S01]  /*20b0*/  LEA R11, R30, R11, 0x18 ;  /* 0x0000000b1e0b7211 */ /* 0x000fe200078ec0ff */
[----:B------:R-:W-:Y:S01]  /*20c0*/  UISETP.NE.AND UP0, UPT, UR4, URZ, UPT ;  /* 0x0000003f0400728c */ /* 0x000fe2000bf05270 */
[----:B------:R-:W-:-:S02]  /*20d0*/  LOP3.LUT R9, R14, 0xfffffffc, RZ, 0xc0, !PT ;  /* 0xfffffffc0e097812 */ /* 0x000fc400078ec0ff */
[----:B------:R-:W-:-:S03]  /*20e0*/  SHF.R.S32.HI R13, RZ, 0x1f, R12 ;  /* 0x0000001fff0d7819 */ /* 0x000fc6000001140c */
[----:B------:R-:W-:Y:S01]  /*20f0*/  IMAD.IADD R62, R22, 0x1, -R9 ;  /* 0x00000001163e7824 */ /* 0x000fe200078e0a09 */
[----:B------:R-:W-:Y:S02]  /*2100*/  PLOP3.LUT P1, PT, PT, PT, UP0, 0x80, 0x0 ;  /* 0x000000000000781c */ /* 0x000fe40003f2f008 */
[----:B------:R-:W-:Y:S02]  /*2110*/  LEA.HI R13, R13, R12, RZ, 0x3 ;  /* 0x0000000c0d0d7211 */ /* 0x000fe400078f18ff */
[----:B------:R-:W-:Y:S02]  /*2120*/  LEA R11, R62, R11, 0x2 ;  /* 0x0000000b3e0b7211 */ /* 0x000fe400078e10ff */
[----:B------:R-:W-:Y:S02]  /*2130*/  LOP3.LUT R20, R13, 0xfffffff8, RZ, 0xc0, !PT ;  /* 0xfffffff80d147812 */ /* 0x000fe400078ec0ff */
[----:B------:R-:W-:Y:S01]  /*2140*/  LEA.HI.SX32 R13, R14, R5, 0x1e ;  /* 0x000000050e0d7211 */ /* 0x000fe200078ff2ff */
[----:B------:R0:W1:Y:S02]  /*2150*/  LDS R127, [R11] ;  /* 0x000000000b7f7984 */ /* 0x0000640000000800 */
[----:B------:R-:W-:-:S02]  /*2160*/  IMAD.IADD R20, R20, 0x1, R5 ;  /* 0x0000000114147824 */ /* 0x000fc400078e0205 */
[----:B------:R0:W2:Y:S04]  /*2170*/  LDS R125, [R11+0x10] ;  /* 0x000010000b7d7984 */ /* 0x0000a80000000800 */
        /* <DEDUP_REMOVED lines=30> */
[----:B-12---:R-:W-:Y:S05]  /*2360*/  @P1 BRA `(.L_x_1336) ;  /* 0x00000000008c1947 */ /* 0x006fea0003800000 */
[----:B------:R-:W-:-:S05]  /*2370*/  VIADD R15, R15, 0x210 ;  /* 0x000002100f0f7836 */ /* 0x000fca0000000000 */
[----:B0-----:R-:W-:-:S05]  /*2380*/  LEA R11, R30, R15, 0x18 ;  /* 0x0000000f1e0b7211 */ /* 0x001fca00078ec0ff */
[----:B------:R-:W-:-:S05]  /*2390*/  IMAD R11, R62, 0x4, R11 ;  /* 0x000000043e0b7824 */ /* 0x000fca00078e020b */
[----:B------:R1:W2:Y:S04]  /*23a0*/  LDS R21, [R11] ;  /* 0x000000000b157984 */ /* 0x0002a80000000800 */
        /* <DEDUP_REMOVED lines=10> */
[----:B------:R1:W0:Y:S04]  /*2450*/  LDS R38, [R11+0xb0] ;  /* 0x0000b0000b267984 */ /* 0x0002280000000800 */
[----:B------:R1:W0:Y:S04]  /*2460*/  LDS R39, [R11+0xc0] ;  /* 0x0000c0000b277984 */ /* 0x0002280000000800 */
[----:B---3--:R1:W3:Y:S04]  /*2470*/  LDS R40, [R11+0xd0] ;  /* 0x0000d0000b287984 */ /* 0x0082e80000000800 */
        /* <DEDUP_REMOVED lines=17> */
[----:B--234-:R1:W0:Y:S02]  /*2590*/  LDS R58, [R11+0x1f0] ;  /* 0x0001f0000b3a7984 */ /* 0x01c2240000000800 */
.L_x_1336:
[----:B------:R-:W-:Y:S01]  /*25a0*/  ISETP.GE.AND P0, PT, R13, R20, PT ;  /* 0x000000140d00720c */ /* 0x000fe20003f06270 */
[----:B------:R-:W-:Y:S01]  /*25b0*/  ULDC UR12, c[0x0][0x29c] ;  /* 0x0000a700000c7ab9 */ /* 0x000fe20000000800 */
[----:B------:R-:W-:Y:S01]  /*25c0*/  ULDC UR5, c[0x0][0x288] ;  /* 0x0000a20000057ab9 */ /* 0x000fe20000000800 */
[----:B------:R-:W-:Y:S01]  /*25d0*/  ULDC UR16, c[0x0][0x284] ;  /* 0x0000a10000107ab9 */ /* 0x000fe20000000800 */
[----:B------:R-:W-:Y:S01]  /*25e0*/  ULDC UR13, c[0x0][0x2a0] ;  /* 0x0000a800000d7ab9 */ /* 0x000fe20000000800 */
[----:B------:R-:W-:Y:S01]  /*25f0*/  ULDC.64 UR10, c[0x0][0x248] ;  /* 0x00009200000a7ab9 */ /* 0x000fe20000000a00 */
[----:B------:R-:W-:Y:S01]  /*2600*/  ULDC.64 UR8, c[0x0][0x258] ;  /* 0x0000960000087ab9 */ /* 0x000fe20000000a00 */
[----:B------:R-:W-:Y:S01]  /*2610*/  ULDC.64 UR6, c[0x0][0x2b0] ;  /* 0x0000ac0000067ab9 */ /* 0x000fe20000000a00 */
[----:B------:R-:W-:Y:S01]  /*2620*/  ULDC.64 UR14, c[0x0][0x2c8] ;  /* 0x0000b200000e7ab9 */ /* 0x000fe20000000a00 */
[----:B------:R-:W-:Y:S04]  /*2630*/  BSSY B0, `(.L_x_1337) ;  /* 0x0000486000007945 */ /* 0x000fe80003800000 */
[----:B------:R-:W-:Y:S05]  /*2640*/  @P0 BRA `(.L_x_1338) ;  /* 0x0000004800100947 */ /* 0x000fea0003800000 */
[-C--:B------:R-:W-:Y:S01]  /*2650*/  IABS R59, R7.reuse ;  /* 0x00000007003b7213 */ /* 0x080fe20000000000 */
[----:B------:R-:W2:Y:S01]  /*2660*/  LDC.64 R128, c[0x0][0x2e0] ;  /* 0x0000b800ff807b82 */ /* 0x000ea20000000a00 */
[----:B------:R-:W-:Y:S01]  /*2670*/  ULDC UR4, c[0x0][0x288] ;  /* 0x0000a20000047ab9 */ /* 0x000fe20000000800 */
[----:B------:R-:W-:Y:S01]  /*2680*/  IMAD R61, R61, 0x60, RZ ;  /* 0x000000603d3d7824 */ /* 0x000fe200078e02ff */
[----:B01----:R-:W0:Y:S01]  /*2690*/  I2F.RP R11, R59 ;  /* 0x0000003b000b7306 */ /* 0x003e220000209400 */
[----:B------:R-:W-:Y:S01]  /*26a0*/  IMAD R131, R24, UR4, R23 ;  /* 0x0000000418837c24 */ /* 0x000fe2000f8e0217 */
[----:B------:R-:W-:Y:S01]  /*26b0*/  ULDC UR4, c[0x0][0x298] ;  /* 0x0000a60000047ab9 */ /* 0x000fe20000000800 */
[--C-:B------:R-:W-:Y:S02]  /*26c0*/  IMAD R60, R60, R7, R62.reuse ;  /* 0x000000073c3c7224 */ /* 0x100fe400078e023e */
[----:B------:R-:W1:Y:S01]  /*26d0*/  LDC R66, c[0x0][0x2c0] ;  /* 0x0000b000ff427b82 */ /* 0x000e620000000800 */
[----:B------:R-:W-:-:S02]  /*26e0*/  IMAD R131, R131, 0x60, R62 ;  /* 0x0000006083837824 */ /* 0x000fc400078e023e */
[----:B------:R-:W-:Y:S01]  /*26f0*/  IMAD R61, R61, R7, R62 ;  /* 0x000000073d3d7224 */ /* 0x000fe200078e023e */
[----:B------:R-:W-:Y:S01]  /*2700*/  SHF.R.S32.HI R65, RZ, 0x1f, R60 ;  /* 0x0000001fff417819 */ /* 0x000fe2000001143c */
[----:B------:R-:W-:Y:S02]  /*2710*/  IMAD.MOV.U32 R62, RZ, RZ, RZ ;  /* 0x000000ffff3e7224 */ /* 0x000fe400078e00ff */
[----:B------:R-:W-:Y:S01]  /*2720*/  IMAD R64, R7, 0x60, RZ ;  /* 0x0000006007407824 */ /* 0x000fe200078e02ff */
[----:B------:R-:W-:Y:S01]  /*2730*/  SHF.R.S32.HI R67, RZ, 0x1f, R61 ;  /* 0x0000001fff437819 */ /* 0x000fe2000001143d */
[----:B0-----:R-:W0:Y:S01]  /*2740*/  MUFU.RCP R11, R11 ;  /* 0x0000000b000b7308 */ /* 0x001e220000001000 */
[----:B-1----:R-:W-:Y:S02]  /*2750*/  IADD3 R66, R66, UR4, RZ ;  /* 0x0000000442427c10 */ /* 0x002fe4000fffe0ff */
[----:B0-----:R-:W-:Y:S01]  /*2760*/  IADD3 R63, R11, 0xffffffe, RZ ;  /* 0x0ffffffe0b3f7810 */ /* 0x001fe20007ffe0ff */
[----:B------:R-:W-:-:S02]  /*2770*/  VIADD R11, R131, 0x4 ;  /* 0x00000004830b7836 */ /* 0x000fc40000000000 */
[----:B--2---:R-:W-:-:S03]  /*2780*/  IMAD.WIDE R130, R131, 0x4, R128 ;  /* 0x0000000483827825 */ /* 0x004fc600078e0280 */
[----:B------:R-:W0:Y:S01]  /*2790*/  F2I.FTZ.U32.TRUNC.NTZ R63, R63 ;  /* 0x0000003f003f7305 */ /* 0x000e22000021f000 */
[----:B------:R-:W-:-:S04]  /*27a0*/  IMAD.WIDE R128, R11, 0x4, R128 ;  /* 0x000000040b807825 */ /* 0x000fc800078e0280 */
[----:B0-----:R-:W-:-:S04]  /*27b0*/  IMAD.MOV R12, RZ, RZ, -R63 ;  /* 0x000000ffff0c7224 */ /* 0x001fc800078e0a3f */
[----:B------:R-:W-:-:S04]  /*27c0*/  IMAD R15, R12, R59, RZ ;  /* 0x0000003b0c0f7224 */ /* 0x000fc800078e02ff */
[----:B------:R-:W-:-:S04]  /*27d0*/  IMAD.HI.U32 R62, R63, R15, R62 ;  /* 0x0000000f3f3e7227 */ /* 0x000fc800078e003e */
[----:B------:R-:W-:-:S07]  /*27e0*/  IMAD.MOV.U32 R63, RZ, RZ, R13 ;  /* 0x000000ffff3f7224 */ /* 0x000fce00078e000d */
.L_x_1470:
[----:B------:R-:W-:Y:S01]  /*27f0*/  ISETP.NE.U32.AND P0, PT, RZ, UR6, PT ;  /* 0x00000006ff007c0c */ /* 0x000fe2000bf05070 */
[----:B------:R-:W-:-:S03]  /*2800*/  IMAD.U32 R7, RZ, RZ, UR16 ;  /* 0x00000010ff077e24 */ /* 0x000fc6000f8e00ff */
[----:B------:R-:W-:-:S13]  /*2810*/  ISETP.NE.AND.EX P0, PT, RZ, UR7, PT, P0 ;  /* 0x00000007ff007c0c */ /* 0x000fda000bf05300 */
[----:B------:R-:W-:Y:S01]  /*2820*/  @P0 IMAD R12, R28, R7, RZ ;  /* 0x000000071c0c0224 */ /* 0x000fe200078e02ff */
[----:B-1----:R-:W-:-:S04]  /*2830*/  @P0 SHF.R.S32.HI R11, RZ, 0x1f, R63 ;  /* 0x0000001fff0b0819 */ /* 0x002fc8000001143f */
[--C-:B------:R-:W-:Y:S02]  /*2840*/  @P0 SHF.R.S32.HI R14, RZ, 0x1f, R12.reuse ;  /* 0x0000001fff0e0819 */ /* 0x100fe4000001140c */
[----:B------:R-:W-:-:S04]  /*2850*/  @P0 IADD3 R12, P2, P3, R63, UR6, R12 ;  /* 0x000000063f0c0c10 */ /* 0x000fc8000fb5e00c */
[----:B0-----:R-:W-:-:S06]  /*2860*/  @P0 IADD3.X R13, R11, UR7, R14, P2, P3 ;  /* 0x000000070b0d0c10 */ /* 0x001fcc00097e640e */
        /* <DEDUP_REMOVED lines=8> */
[----:B------:R-:W-:Y:S02]  /*28f0*/  IMAD R14, R133, R14, R15 ;  /* 0x0000000e850e7224 */ /* 0x000fe400078e020f */
[----:B------:R-:W-:-:S03]  /*2900*/  IMAD R15, R28, R7, RZ ;  /* 0x000000071c0f7224 */ /* 0x000fc600078e02ff */
[----:B------:R-:W-:-:S13]  /*2910*/  ISETP.GT.U32.AND P2, PT, R59, R14, PT ;  /* 0x0000000e3b00720c */ /* 0x000fda0003f44070 */
[----:B------:R-:W-:-:S05]  /*2920*/  @!P2 IMAD.IADD R14, R14, 0x1, -R133 ;  /* 0x000000010e0ea824 */ /* 0x000fca00078e0a85 */
[----:B------:R-:W-:-:S13]  /*2930*/  ISETP.GT.U32.AND P2, PT, R59, R14, PT ;  /* 0x0000000e3b00720c */ /* 0x000fda0003f44070 */
[----:B------:R-:W-:-:S05]  /*2940*/  @!P2 IMAD.IADD R14, R14, 0x1, -R133 ;  /* 0x000000010e0ea824 */ /* 0x000fca00078e0a85 */
[----:B0-----:R-:W-:-:S05]  /*2950*/  MOV R12, R14 ;  /* 0x0000000e000c7202 */ /* 0x001fca0000000f00 */
[----:B------:R-:W-:Y:S01]  /*2960*/  @!P3 IMAD.MOV R12, RZ, RZ, -R12 ;  /* 0x000000ffff0cb224 */ /* 0x000fe200078e0a0c */
[----:B------:R-:W-:-:S04]  /*2970*/  @!P4 LOP3.LUT R12, RZ, R7, RZ, 0x33, !PT ;  /* 0x00000007ff0cc212 */ /* 0x000fc800078e33ff */
[----:B------:R-:W-:Y:S02]  /*2980*/  SHF.R.S32.HI R11, RZ, 0x1f, R12 ;  /* 0x0000001fff0b7819 */ /* 0x000fe4000001140c */
[----:B------:R-:W-:-:S04]  /*2990*/  IADD3 R14, P2, R12, R15, RZ ;  /* 0x0000000f0c0e7210 */ /* 0x000fc80007f5e0ff */
[----:B------:R-:W-:Y:S02]  /*29a0*/  LEA.HI.X.SX32 R11, R15, R11, 0x1, P2 ;  /* 0x0000000b0f0b7211 */ /* 0x000fe400010f0eff */
[----:B------:R-:W-:Y:S02]  /*29b0*/  ISETP.GE.AND P2, PT, R63, R18, PT ;  /* 0x000000123f00720c */ /* 0x000fe40003f46270 */
        /* <DEDUP_REMOVED lines=18> */
.L_x_1342:
[----:B------:R-:W-:Y:S05]  /*2ae0*/  BSYNC B2 ;  /* 0x0000000000027941 */ /* 0x000fea0003800000 */
.L_x_1341:
[----:B------:R-:W-:-:S06]  /*2af0*/  UISETP.NE.AND UP0, UPT, UR12, URZ, UPT ;  /* 0x0000003f0c00728c */ /* 0x000fcc000bf05270 */
[----:B------:R-:W-:-:S13]  /*2b00*/  PLOP3.LUT P1, PT, PT, PT, UP0, 0x80, 0x0 ;  /* 0x000000000000781c */ /* 0x000fda0003f2f008 */
[----:B------:R-:W-:Y:S05]  /*2b10*/  @P1 BRA `(.L_x_1340) ;  /* 0x0000000000281947 */ /* 0x000fea0003800000 */
[----:B------:R-:W-:Y:S01]  /*2b20*/  ISETP.NE.AND P5, PT, R2, RZ, PT ;  /* 0x000000ff0200720c */ /* 0x000fe20003fa5270 */
[----:B0-----:R-:W0:-:S12]  /*2b30*/  @!P3 LDC.64 R14, c[0x0][0x248] ;  /* 0x00009200ff0ebb82 */ /* 0x001e180000000a00 */
[----:B------:R-:W2:Y:S01]  /*2b40*/  @P5 LDG.E R11, desc[UR36][R130.64] ;  /* 0x00000024820b5981 */ /* 0x000ea2000c1e1900 */
[----:B------:R-:W-:Y:S01]  /*2b50*/  @!P3 IADD3 R13, P4, R60, R135, RZ ;  /* 0x000000873c0db210 */ /* 0x000fe20007f9e0ff */
[----:B-----5:R-:W-:-:S03]  /*2b60*/  FADD.FTZ R68, R21, R68 ;  /* 0x0000004415447221 */ /* 0x020fc60000010000 */
[----:B------:R-:W-:Y:S02]  /*2b70*/  @!P3 LEA.HI.X.SX32 R126, R135, R65, 0x1, P4 ;  /* 0x00000041877eb211 */ /* 0x000fe400020f0eff */
[----:B0-----:R-:W-:-:S04]  /*2b80*/  @!P3 LEA R14, P4, R13, R14, 0x2 ;  /* 0x0000000e0d0eb211 */ /* 0x001fc800078810ff */
[----:B------:R-:W-:Y:S01]  /*2b90*/  @!P3 LEA.HI.X R15, R13, R15, R126, 0x2, P4 ;  /* 0x0000000f0d0fb211 */ /* 0x000fe200020f147e */
[----:B--2---:R-:W-:-:S05]  /*2ba0*/  @P5 FMUL.FTZ R68, R68, R11 ;  /* 0x0000000b44445220 */ /* 0x004fca0000410000 */
[----:B------:R1:W-:Y:S03]  /*2bb0*/  @!P3 STG.E desc[UR36][R14.64], R68 ;  /* 0x000000440e00b986 */ /* 0x0003e6000c101924 */
.L_x_1340:
[----:B------:R-:W-:Y:S05]  /*2bc0*/  BSYNC B1 ;  /* 0x0000000000017941 */ /* 0x000fea0003800000 */
.L_x_1339:
[----:B------:R-:W-:Y:S04]  /*2bd0*/  BSSY B1, `(.L_x_1343) ;  /* 0x0000022000017945 */ /* 0x000fe80003800000 */
[----:B------:R-:W-:Y:S05]  /*2be0*/  @P2 BRA `(.L_x_1344) ;  /* 0x0000000000802947 */ /* 0x000fea0003800000 */
[----:B------:R-:W-:Y:S01]  /*2bf0*/  IMAD.IADD R11, R12, 0x1, R7 ;  /* 0x000000010c0b7824 */ /* 0x000fe200078e0207 */
[----:B------:R-:W-:Y:S01]  /*2c00*/  BSSY B2, `(.L_x_1345) ;  /* 0x000000e000027945 */ /* 0x000fe20003800000 */
[----:B------:R-:W-:-:S03]  /*2c10*/  IMAD.MOV.U32 R70, RZ, RZ, RZ ;  /* 0x000000ffff467224 */ /* 0x000fc600078e00ff */
[----:B------:R-:W-:-:S04]  /*2c20*/  SHF.L.U32 R135, R11, 0x2, RZ ;  /* 0x000000020b877819 */ /* 0x000fc800000006ff */
[----:B------:R-:W-:-:S13]  /*2c30*/  ISETP.GE.AND P3, PT, R135, R64, PT ;  /* 0x000000408700720c */ /* 0x000fda0003f66270 */
[----:B------:R-:W-:Y:S05]  /*2c40*/  @P3 BRA `(.L_x_1346) ;  /* 0x0000000000243947 */ /* 0x000fea0003800000 */
[----:B------:R-:W2:Y:S02]  /*2c50*/  LDG.E R11, desc[UR36][R132.64] ;  /* 0x00000024840b7981 */ /* 0x000ea4000c1e1900 */
[----:B--2---:R-:W-:-:S04]  /*2c60*/  IMAD R11, R11, UR5, RZ ;  /* 0x000000050b0b7c24 */ /* 0x004fc8000f8e02ff */
[----:B01----:R-:W-:-:S04]  /*2c70*/  IMAD R14, R11, 0x60, RZ ;  /* 0x000000600b0e7824 */ /* 0x003fc800078e02ff */
[----:B------:R-:W-:-:S05]  /*2c80*/  IMAD R14, R14, R7, R135 ;  /* 0x000000070e0e7224 */ /* 0x000fca00078e0287 */
[----:B------:R-:W-:-:S04]  /*2c90*/  IADD3 R11, P1, R61, R14, RZ ;  /* 0x0000000e3d0b7210 */ /* 0x000fc80007f3e0ff */
[----:B------:R-:W-:Y:S02]  /*2ca0*/  LEA.HI.X.SX32 R70, R14, R67, 0x1, P1 ;  /* 0x000000430e467211 */ /* 0x000fe400008f0eff */
[----:B------:R-:W-:-:S04]  /*2cb0*/  LEA R14, P1, R11, UR10, 0x2 ;  /* 0x0000000a0b0e7c11 */ /* 0x000fc8000f8210ff */
[----:B------:R-:W-:-:S05]  /*2cc0*/  LEA.HI.X R15, R11, UR11, R70, 0x2, P1 ;  /* 0x0000000b0b0f7c11 */ /* 0x000fca00088f1446 */
[----:B------:R2:W5:Y:S04]  /*2cd0*/  LDG.E R70, desc[UR36][R14.64] ;  /* 0x000000240e467981 */ /* 0x000568000c1e1900 */
.L_x_1346:
[----:B------:R-:W-:Y:S05]  /*2ce0*/  BSYNC B2 ;  /* 0x0000000000027941 */ /* 0x000fea0003800000 */
.L_x_1345:
[----:B------:R-:W-:-:S06]  /*2cf0*/  UISETP.NE.AND UP0, UPT, UR12, URZ, UPT ;  /* 0x0000003f0c00728c */ /* 0x000fcc000bf05270 */
[----:B------:R-:W-:-:S13]  /*2d00*/  PLOP3.LUT P1, PT, PT, PT, UP0, 0x80, 0x0 ;  /* 0x000000000000781c */ /* 0x000fda0003f2f008 */
[----:B------:R-:W-:Y:S05]  /*2d10*/  @P1 BRA `(.L_x_1344) ;  /* 0x0000000000341947 */ /* 0x000fea0003800000 */
[----:B------:R-:W-:Y:S01]  /*2d20*/  ISETP.NE.AND P5, PT, R2, RZ, PT ;  /* 0x000000ff0200720c */ /* 0x000fe20003fa5270 */
[----:B012---:R-:W0:-:S12]  /*2d30*/  @!P3 LDC.64 R14, c[0x0][0x248] ;  /* 0x00009200ff0ebb82 */ /* 0x007e180000000a00 */
[----:B------:R-:W2:Y:S01]  /*2d40*/  @P5 LDG.E R13, desc[UR36][R128.64] ;  /* 0x00000024800d5981 */ /* 0x000ea2000c1e1900 */
[----:B------:R-:W-:Y:S01]  /*2d50*/  @!P3 IADD3 R126, P4, R60, R135, RZ ;  /* 0x000000873c7eb210 */ /* 0x000fe20007f9e0ff */
[----:B-----5:R-:W-:-:S03]  /*2d60*/  FADD.FTZ R70, R27, R70 ;  /* 0x000000461b467221 */ /* 0x020fc60000010000 */
[----:B------:R-:W-:Y:S01]  /*2d70*/  @!P3 LEA.HI.X.SX32 R134, R135, R65, 0x1, P4 ;  /* 0x000000418786b211 */ /* 0x000fe200020f0eff */
[----:B------:R-:W-:Y:S01]  /*2d80*/  IMAD.MOV.U32 R11, RZ, RZ, R70 ;  /* 0x000000ffff0b7224 */ /* 0x000fe200078e0046 */
[----:B0-----:R-:W-:-:S04]  /*2d90*/  @!P3 LEA R14, P4, R126, R14, 0x2 ;  /* 0x0000000e7e0eb211 */ /* 0x001fc800078810ff */
[----:B------:R-:W-:Y:S01]  /*2da0*/  @!P3 LEA.HI.X R15, R126, R15, R134, 0x2, P4 ;  /* 0x0000000f7e0fb211 */ /* 0x000fe200020f1486 */
[----:B--2---:R-:W-:-:S04]  /*2db0*/  @P5 FMUL.FTZ R11, R70, R13 ;  /* 0x0000000d460b5220 */ /* 0x004fc80000410000 */
[--C-:B------:R-:W-:Y:S01]  /*2dc0*/  IMAD.MOV.U32 R70, RZ, RZ, R11.reuse ;  /* 0x000000ffff467224 */ /* 0x100fe200078e000b */
[----:B------:R0:W-:Y:S01]  /*2dd0*/  @!P3 STG.E desc[UR36][R14.64], R11 ;  /* 0x0000000b0e00b986 */ /* 0x0001e2000c101924 */
[----:B------:R-:W-:-:S07]  /*2de0*/  @!P3 IMAD.MOV.U32 R70, RZ, RZ, R11 ;  /* 0x000000ffff46b224 */ /* 0x000fce00078e000b */
.L_x_1344:
[----:B------:R-:W-:Y:S05]  /*2df0*/  BSYNC B1 ;  /* 0x0000000000017941 */ /* 0x000fea0003800000 */
.L_x_1343:
[----:B------:R-:W-:Y:S04]  /*2e00*/  BSSY B1, `(.L_x_1347) ;  /* 0x000001f000017945 */ /* 0x000fe80003800000 */
[----:B------:R-:W-:Y:S05]  /*2e10*/  @P2 BRA `(.L_x_1348) ;  /* 0x0000000000742947 */ /* 0x000fea0003800000 */
[----:B0-----:R-:W-:Y:S01]  /*2e20*/  LEA R11, R7, R12, 0x1 ;  /* 0x0000000c070b7211 */ /* 0x001fe200078e08ff */
[----:B------:R-:W-:Y:S01]  /*2e30*/  BSSY B2, `(.L_x_1349) ;  /* 0x000000e000027945 */ /* 0x000fe20003800000 */
[----:B------:R-:W-:-:S03]  /*2e40*/  IMAD.MOV.U32 R72, RZ, RZ, RZ ;  /* 0x000000ffff487224 */ /* 0x000fc600078e00ff */
[----:B------:R-:W-:-:S05]  /*2e50*/  IMAD.SHL.U32 R135, R11, 0x4, RZ ;  /* 0x000000040b877824 */ /* 0x000fca00078e00ff */
[----:B------:R-:W-:-:S13]  /*2e60*/  ISETP.GE.AND P3, PT, R135, R64, PT ;  /* 0x000000408700720c */ /* 0x000fda0003f66270 */
[----:B------:R-:W-:Y:S05]  /*2e70*/  @P3 BRA `(.L_x_1350) ;  /* 0x0000000000243947 */ /* 0x000fea0003800000 */
[----:B------:R-:W2:Y:S02]  /*2e80*/  LDG.E R11, desc[UR36][R132.64] ;  /* 0x00000024840b7981 */ /* 0x000ea4000c1e1900 */
[----:B--2---:R-:W-:-:S04]  /*2e90*/  IMAD R11, R11, UR5, RZ ;  /* 0x000000050b0b7c24 */ /* 0x004fc8000f8e02ff */
[----:B-1----:R-:W-:-:S04]  /*2ea0*/  IMAD R14, R11, 0x60, RZ ;  /* 0x000000600b0e7824 */ /* 0x002fc800078e02ff */
[----:B------:R-:W-:-:S05]  /*2eb0*/  IMAD R14, R14, R7, R135 ;  /* 0x000000070e0e7224 */ /* 0x000fca00078e0287 */
[----:B------:R-:W-:-:S04]  /*2ec0*/  IADD3 R11, P1, R61, R14, RZ ;  /* 0x0000000e3d0b7210 */ /* 0x000fc80007f3e0ff */
[----:B------:R-:W-:Y:S02]  /*2ed0*/  LEA.HI.X.SX32 R72, R14, R67, 0x1, P1 ;  /* 0x000000430e487211 */ /* 0x000fe400008f0eff */
[----:B------:R-:W-:-:S04]  /*2ee0*/  LEA R14, P1, R11, UR10, 0x2 ;  /* 0x0000000a0b0e7c11 */ /* 0x000fc8000f8210ff */
[----:B------:R-:W-:-:S05]  /*2ef0*/  LEA.HI.X R15, R11, UR11, R72, 0x2, P1 ;  /* 0x0000000b0b0f7c11 */ /* 0x000fca00088f1448 */
[----:B------:R0:W5:Y:S04]  /*2f00*/  LDG.E R72, desc[UR36][R14.64] ;  /* 0x000000240e487981 */ /* 0x000168000c1e1900 */
.L_x_1350:
[----:B------:R-:W-:Y:S05]  /*2f10*/  BSYNC B2 ;  /* 0x0000000000027941 */ /* 0x000fea0003800000 */
.L_x_1349:
        /* <DEDUP_REMOVED lines=13> */
.L_x_1348:
[----:B------:R-:W-:Y:S05]  /*2ff0*/  BSYNC B1 ;  /* 0x0000000000017941 */ /* 0x000fea0003800000 */
.L_x_1347:
[----:B------:R-:W-:Y:S04]  /*3000*/  BSSY B1, `(.L_x_1351) ;  /* 0x000001f000017945 */ /* 0x000fe80003800000 */
[----:B------:R-:W-:Y:S05]  /*3010*/  @P2 BRA `(.L_x_1352) ;  /* 0x0000000000742947 */ /* 0x000fea0003800000 */
[----:B0-----:R-:W-:Y:S01]  /*3020*/  IMAD R11, R7, 0x3, R12 ;  /* 0x00000003070b7824 */ /* 0x001fe200078e020c */
[----:B------:R-:W-:Y:S01]  /*3030*/  BSSY B2, `(.L_x_1353) ;  /* 0x000000e000027945 */ /* 0x000fe20003800000 */
[----:B------:R-:W-:Y:S02]  /*3040*/  IMAD.MOV.U32 R69, RZ, RZ, RZ ;  /* 0x000000ffff457224 */ /* 0x000fe400078e00ff */
        /* <DEDUP_REMOVED lines=12> */
.L_x_1354:
[----:B------:R-:W-:Y:S05]  /*3110*/  BSYNC B2 ;  /* 0x0000000000027941 */ /* 0x000fea0003800000 */
.L_x_1353:
        /* <DEDUP_REMOVED lines=13> */
.L_x_1352:
[----:B------:R-:W-:Y:S05]  /*31f0*/  BSYNC B1 ;  /* 0x0000000000017941 */ /* 0x000fea0003800000 */
.L_x_1351:
        /* <DEDUP_REMOVED lines=17> */
.L_x_1358:
[----:B------:R-:W-:Y:S05]  /*3310*/  BSYNC B2 ;  /* 0x0000000000027941 */ /* 0x000fea0003800000 */
.L_x_1357:
        /* <DEDUP_REMOVED lines=13> */
.L_x_1356:
[----:B------:R-:W-:Y:S05]  /*33f0*/  BSYNC B1 ;  /* 0x0000000000017941 */ /* 0x000fea0003800000 */
.L_x_1355:
        /* <DEDUP_REMOVED lines=17> */
.L_x_1362:
[----:B------:R-:W-:Y:S05]  /*3510*/  BSYNC B2 ;  /* 0x0000000000027941 */ /* 0x000fea0003800000 */
.L_x_1361:
[----:B------:R-:W-:-:S06]  /*3520*/  UISETP.NE.AND UP0, UPT, UR12, URZ, UPT ;  /* 0x0000003f0c00728c */ /* 0x000fcc000bf05270 */
[----:B------:R-:W-:-:S13]  /*3530*/  PLOP3.LUT P1, PT, PT, PT, UP0, 0x80, 0x0 ;  /* 0x000000000000781c */ /* 0x000fda0003f2f008 */
[----:B------:R-:W-:Y:S05]  /*3540*/  @P1 BRA `(.L_x_1360) ;  /* 0x0000000000281947 */ /* 0x000fea0003800000 */
[----:B------:R-:W-:Y:S01]  /*3550*/  ISETP.NE.AND P5, PT, R2, RZ, PT ;  /* 0x000000ff0200720c */ /* 0x000fe20003fa5270 */
[----:B012---:R-:W0:-:S12]  /*3560*/  @!P3 LDC.64 R14, c[0x0][0x248] ;  /* 0x00009200ff0ebb82 */ /* 0x007e180000000a00 */
[----:B------:R-:W2:Y:S01]  /*3570*/  @P5 LDG.E R126, desc[UR36][R128.64+0x40] ;  /* 0x00004024807e5981 */ /* 0x000ea2000c1e1900 */
[----:B------:R-:W-:Y:S01]  /*3580*/  @!P3 IADD3 R11, P4, R60, R13, RZ ;  /* 0x0000000d3c0bb210 */ /* 0x000fe20007f9e0ff */
[----:B----45:R-:W-:-:S03]  /*3590*/  FADD.FTZ R71, R32, R71 ;  /* 0x0000004720477221 */ /* 0x030fc60000010000 */
[----:B------:R-:W-:Y:S02]  /*35a0*/  @!P3 LEA.HI.X.SX32 R134, R13, R65, 0x1, P4 ;  /* 0x000000410d86b211 */ /* 0x000fe400020f0eff */
[----:B0-----:R-:W-:-:S04]  /*35b0*/  @!P3 LEA R14, P4, R11, R14, 0x2 ;  /* 0x0000000e0b0eb211 */ /* 0x001fc800078810ff */
[----:B------:R-:W-:Y:S01]  /*35c0*/  @!P3 LEA.HI.X R15, R11, R15, R134, 0x2, P4 ;  /* 0x0000000f0b0fb211 */ /* 0x000fe200020f1486 */
[----:B--2---:R-:W-:-:S05]  /*35d0*/  @P5 FMUL.FTZ R71, R71, R126 ;  /* 0x0000007e47475220 */ /* 0x004fca0000410000 */
[----:B------:R0:W-:Y:S03]  /*35e0*/  @!P3 STG.E desc[UR36][R14.64], R71 ;  /* 0x000000470e00b986 */ /* 0x0001e6000c101924 */
.L_x_1360:
[----:B------:R-:W-:Y:S05]  /*35f0*/  BSYNC B1 ;  /* 0x0000000000017941 */ /* 0x000fea0003800000 */
.L_x_1359:
[----:B------:R-:W-:Y:S04]  /*3600*/  BSSY B1, `(.L_x_1363) ;  /* 0x000001f000017945 */ /* 0x000fe80003800000 */
[----:B------:R-:W-:Y:S05]  /*3610*/  @P2 BRA `(.L_x_1364) ;  /* 0x0000000000742947 */ /* 0x000fea0003800000 */
[----:B0-----:R-:W-:Y:S01]  /*3620*/  IMAD R11, R7, 0x6, R12 ;  /* 0x00000006070b7824 */ /* 0x001fe200078e020c */
[----:B------:R-:W-:Y:S01]  /*3630*/  BSSY B2, `(.L_x_1365) ;  /* 0x000000e000027945 */ /* 0x000fe20003800000 */
[----:B------:R-:W-:-:S03]  /*3640*/  IMAD.MOV.U32 R76, RZ, RZ, RZ ;  /* 0x000000ffff4c7224 */ /* 0x000fc600078e00ff */
[----:B------:R-:W-:-:S04]  /*3650*/  SHF.L.U32 R135, R11, 0x2, RZ ;  /* 0x000000020b877819 */ /* 0x000fc800000006ff */
        /* <DEDUP_REMOVED lines=11> */
.L_x_1366:
[----:B------:R-:W-:Y:S05]  /*3710*/  BSYNC B2 ;  /* 0x0000000000027941 */ /* 0x000fea0003800000 */
.L_x_1365:
        /* <DEDUP_REMOVED lines=13> */
.L_x_1364:
[----:B------:R-:W-:Y:S05]  /*37f0*/  BSYNC B1 ;  /* 0x0000000000017941 */ /* 0x000fea0003800000 */
.L_x_1363:
        /* <DEDUP_REMOVED lines=17> */
.L_x_1370:
[----:B------:R-:W-:Y:S05]  /*3910*/  BSYNC B2 ;  /* 0x0000000000027941 */ /* 0x000fea0003800000 */
.L_x_1369:
        /* <DEDUP_REMOVED lines=13> */
.L_x_1368:
[----:B------:R-:W-:Y:S05]  /*39f0*/  BSYNC B1 ;  /* 0x0000000000017941 */ /* 0x000fea0003800000 */
.L_x_1367:
        /* <DEDUP_REMOVED lines=17> */
.L_x_1374:
[----:B------:R-:W-:Y:S05]  /*3b10*/  BSYNC B2 ;  /* 0x0000000000027941 */ /* 0x000fea0003800000 */
.L_x_1373:
        /* <DEDUP_REMOVED lines=13> */
.L_x_1372:
[----:B------:R-:W-:Y:S05]  /*3bf0*/  BSYNC B1 ;  /* 0x0000000000017941 */ /* 0x000fea0003800000 */
.L_x_1371:
        /* <DEDUP_REMOVED lines=17> */
.L_x_1378:
[----:B------:R-:W-:Y:S05]  /*3d10*/  BSYNC B2 ;  /* 0x0000000000027941 */ /* 0x000fea0003800000 */
.L_x_1377:
        /* <DEDUP_REMOVED lines=13> */
.L_x_1376:
[----:B------:R-:W-:Y:S05]  /*3df0*/  BSYNC B1 ;  /* 0x0000000000017941 */ /* 0x000fea0003800000 */
.L_x_1375:
[----:B------:R-:W-:Y:S04]  /*3e00*/  BSSY B1, `(.L_x_1379) ;  /* 0x000001f000017945 */ /* 0x000fe80003800000 */
[----:B------:R-:W-:Y:S05]  /*3e10*/  @P2 BRA `(.L_x_1380) ;  /* 0x0000000000742947 */ /* 0x000fea0003800000 */
[----:B0-----:R-:W-:Y:S01]  /*3e20*/  IMAD R11, R7, 0xa, R12 ;  /* 0x0000000a070b7824 */ /* 0x001fe200078e020c */
[----:B------:R-:W-:Y:S01]  /*3e30*/  BSSY B2, `(.L_x_1381) ;  /* 0x000000e000027945 */ /* 0x000fe20003800000 */
[----:B------:R-:W-:Y:S02]  /*3e40*/  HFMA2.MMA R80, -RZ, RZ, 0, 0 ;  /* 0x00000000ff507435 */ /* 0x000fe400000001ff */
        /* <DEDUP_REMOVED lines=12> */
.L_x_1382:
[----:B------:R-:W-:Y:S05]  /*3f10*/  BSYNC B2 ;  /* 0x0000000000027941 */ /* 0x000fea0003800000 */
.L_x_1381:
        /* <DEDUP_REMOVED lines=13> */
.L_x_1380:
[----:B------:R-:W-:Y:S05]  /*3ff0*/  BSYNC B1 ;  /* 0x0000000000017941 */ /* 0x000fea0003800000 */
.L_x_1379:
        /* <DEDUP_REMOVED lines=17> */
.L_x_1386:
[----:B------:R-:W-:Y:S05]  /*4110*/  BSYNC B2 ;  /* 0x0000000000027941 */ /* 0x000fea0003800000 */
.L_x_1385:
        /* <DEDUP_REMOVED lines=13> */
.L_x_1384:
[----:B------:R-:W-:Y:S05]  /*41f0*/  BSYNC B1 ;  /* 0x0000000000017941 */ /* 0x000fea0003800000 */
.L_x_1383:
        /* <DEDUP_REMOVED lines=17> */
.L_x_1390:
[----:B------:R-:W-:Y:S05]  /*4310*/  BSYNC B2 ;  /* 0x0000000000027941 */ /* 0x000fea0003800000 */
.L_x_1389:
        /* <DEDUP_REMOVED lines=13> */
.L_x_1388:
[----:B------:R-:W-:Y:S05]  /*43f0*/  BSYNC B1 ;  /* 0x0000000000017941 */ /* 0x000fea0003800000 */
.L_x_1387:
        /* <DEDUP_REMOVED lines=17> */
.L_x_1394:
[----:B------:R-:W-:Y:S05]  /*4510*/  BSYNC B2 ;  /* 0x0000000000027941 */ /* 0x000fea0003800000 */
.L_x_1393:
[----:B------:R-:W-:-:S06]  /*4520*/  UISETP.NE.AND UP0, UPT, UR12, URZ, UPT ;  /* 0x0000003f0c00728c */ /* 0x000fcc000bf05270 */
[----:B------:R-:W-:-:S13]  /*4530*/  PLOP3.LUT P1, PT, PT, PT, UP0, 0x80, 0x0 ;  /* 0x000000000000781c */ /* 0x000fda0003f2f008 */
[----:B------:R-:W-:Y:S05]  /*4540*/  @P1 BRA `(.L_x_1392) ;  /* 0x0000000000281947 */ /* 0x000fea0003800000 */
[----:B------:R-:W-:Y:S01]  /*4550*/  ISETP.NE.AND P5, PT, R2, RZ, PT ;  /* 0x000000ff0200720c */ /* 0x000fe20003fa5270 */
[----:B012---:R-:W0:-:S12]  /*4560*/  @!P3 LDC.64 R14, c[0x0][0x248] ;  /* 0x00009200ff0ebb82 */ /* 0x007e180000000a00 */
[----:B------:R-:W2:Y:S01]  /*4570*/  @P5 LDG.E R126, desc[UR36][R128.64+0xc0] ;  /* 0x0000c024807e5981 */ /* 0x000ea2000c1e1900 */
[----:B------:R-:W-:Y:S01]  /*4580*/  @!P3 IADD3 R11, P4, R60, R13, RZ ;  /* 0x0000000d3c0bb210 */ /* 0x000fe20007f9e0ff */
[----:B---3-5:R-:W-:-:S03]  /*4590*/  FADD.FTZ R79, R40, R79 ;  /* 0x0000004f284f7221 */ /* 0x028fc60000010000 */
[----:B------:R-:W-:Y:S02]  /*45a0*/  @!P3 LEA.HI.X.SX32 R134, R13, R65, 0x1, P4 ;  /* 0x000000410d86b211 */ /* 0x000fe400020f0eff */
[----:B0-----:R-:W-:-:S04]  /*45b0*/  @!P3 LEA R14, P4, R11, R14, 0x2 ;  /* 0x0000000e0b0eb211 */ /* 0x001fc800078810ff */
[----:B------:R-:W-:Y:S01]  /*45c0*/  @!P3 LEA.HI.X R15, R11, R15, R134, 0x2, P4 ;  /* 0x0000000f0b0fb211 */ /* 0x000fe200020f1486 */
[----:B--2---:R-:W-:-:S05]  /*45d0*/  @P5 FMUL.FTZ R79, R79, R126 ;  /* 0x0000007e4f4f5220 */ /* 0x004fca0000410000 */
[----:B------:R0:W-:Y:S03]  /*45e0*/  @!P3 STG.E desc[UR36][R14.64], R79 ;  /* 0x0000004f0e00b986 */ /* 0x0001e6000c101924 */
.L_x_1392:
[----:B------:R-:W-:Y:S05]  /*45f0*/  BSYNC B1 ;  /* 0x0000000000017941 */ /* 0x000fea0003800000 */
.L_x_1391:
        /* <DEDUP_REMOVED lines=17> */
.L_x_1398:
[----:B------:R-:W-:Y:S05]  /*4710*/  BSYNC B2 ;  /* 0x0000000000027941 */ /* 0x000fea0003800000 */
.L_x_1397:
        /* <DEDUP_REMOVED lines=13> */
.L_x_1396:
[----:B------:R-:W-:Y:S05]  /*47f0*/  BSYNC B1 ;  /* 0x0000000000017941 */ /* 0x000fea0003800000 */
.L_x_1395:
[----:B------:R-:W-:Y:S04]  /*4800*/  BSSY B1, `(.L_x_1399) ;  /* 0x000001f000017945 */ /* 0x000fe80003800000 */
[----:B------:R-:W-:Y:S05]  /*4810*/  @P2 BRA `(.L_x_1400) ;  /* 0x0000000000742947 */ /* 0x000fea0003800000 */
[----:B0-----:R-:W-:Y:S01]  /*4820*/  IMAD R11, R7, 0xf, R12 ;  /* 0x0000000f070b7824 */ /* 0x001fe200078e020c */
[----:B------:R-:W-:Y:S01]  /*4830*/  BSSY B2, `(.L_x_1401) ;  /* 0x000000e000027945 */ /* 0x000fe20003800000 */
[----:B------:R-:W-:Y:S02]  /*4840*/  MOV R81, RZ ;  /* 0x000000ff00517202 */ /* 0x000fe40000000f00 */
        /* <DEDUP_REMOVED lines=12> */
.L_x_1402:
[----:B------:R-:W-:Y:S05]  /*4910*/  BSYNC B2 ;  /* 0x0000000000027941 */ /* 0x000fea0003800000 */
.L_x_1401:
        /* <DEDUP_REMOVED lines=13> */
.L_x_1400:
[----:B------:R-:W-:Y:S05]  /*49f0*/  BSYNC B1 ;  /* 0x0000000000017941 */ /* 0x000fea0003800000 */
.L_x_1399:
        /* <DEDUP_REMOVED lines=17> */
.L_x_1406:
[----:B------:R-:W-:Y:S05]  /*4b10*/  BSYNC B2 ;  /* 0x0000000000027941 */ /* 0x000fea0003800000 */
.L_x_1405:
        /* <DEDUP_REMOVED lines=13> */
.L_x_1404:
[----:B------:R-:W-:Y:S05]  /*4bf0*/  BSYNC B1 ;  /* 0x0000000000017941 */ /* 0x000fea0003800000 */
.L_x_1403:
        /* <DEDUP_REMOVED lines=17> */
.L_x_1410:
[----:B------:R-:W-:Y:S05]  /*4d10*/  BSYNC B2 ;  /* 0x0000000000027941 */ /* 0x000fea0003800000 */
.L_x_1409:
        /* <DEDUP_REMOVED lines=13> */
.L_x_1408:
[----:B------:R-:W-:Y:S05]  /*4df0*/  BSYNC B1 ;  /* 0x0000000000017941 */ /* 0x000fea0003800000 */
.L_x_1407:
        /* <DEDUP_REMOVED lines=17> */
.L_x_1414:
[----:B------:R-:W-:Y:S05]  /*4f10*/  BSYNC B2 ;  /* 0x0000000000027941 */ /* 0x000fea0003800000 */
.L_x_1413:
        /* <DEDUP_REMOVED lines=13> */
.L_x_1412:
[----:B------:R-:W-:Y:S05]  /*4ff0*/  BSYNC B1 ;  /* 0x0000000000017941 */ /* 0x000fea0003800000 */
.L_x_1411:
        /* <DEDUP_REMOVED lines=17> */
.L_x_1418:
[----:B------:R-:W-:Y:S05]  /*5110*/  BSYNC B2 ;  /* 0x0000000000027941 */ /* 0x000fea0003800000 */
.L_x_1417:
        /* <DEDUP_REMOVED lines=13> */
.L_x_1416:
[----:B------:R-:W-:Y:S05]  /*51f0*/  BSYNC B1 ;  /* 0x0000000000017941 */ /* 0x000fea0003800000 */
.L_x_1415:
        /* <DEDUP_REMOVED lines=17> */
.L_x_1422:
[----:B------:R-:W-:Y:S05]  /*5310*/  BSYNC B2 ;  /* 0x0000000000027941 */ /* 0x000fea0003800000 */
.L_x_1421:
        /* <DEDUP_REMOVED lines=13> */
.L_x_1420:
[----:B------:R-:W-:Y:S05]  /*53f0*/  BSYNC B1 ;  /* 0x0000000000017941 */ /* 0x000fea0003800000 */
.L_x_1419:
        /* <DEDUP_REMOVED lines=17> */
.L_x_1426:
[----:B------:R-:W-:Y:S05]  /*5510*/  BSYNC B2 ;  /* 0x0000000000027941 */ /* 0x000fea0003800000 */
.L_x_1425:
        /* <DEDUP_REMOVED lines=13> */
.L_x_1424:
[----:B------:R-:W-:Y:S05]  /*55f0*/  BSYNC B1 ;  /* 0x0000000000017941 */ /* 0x000fea0003800000 */
.L_x_1423:
        /* <DEDUP_REMOVED lines=17> */
.L_x_1430:
[----:B------:R-:W-:Y:S05]  /*5710*/  BSYNC B2 ;  /* 0x0000000000027941 */ /* 0x000fea0003800000 */
.L_x_1429:
        /* <DEDUP_REMOVED lines=13> */
.L_x_1428:
[----:B------:R-:W-:Y:S05]  /*57f0*/  BSYNC B1 ;  /* 0x0000000000017941 */ /* 0x000fea0003800000 */
.L_x_1427:
        /* <DEDUP_REMOVED lines=17> */
.L_x_1434:
[----:B------:R-:W-:Y:S05]  /*5910*/  BSYNC B2 ;  /* 0x0000000000027941 */ /* 0x000fea0003800000 */
.L_x_1433:
        /* <DEDUP_REMOVED lines=13> */
.L_x_1432:
[----:B------:R-:W-:Y:S05]  /*59f0*/  BSYNC B1 ;  /* 0x0000000000017941 */ /* 0x000fea0003800000 */
.L_x_1431:
        /* <DEDUP_REMOVED lines=17> */
.L_x_1438:
[----:B------:R-:W-:Y:S05]  /*5b10*/  BSYNC B2 ;  /* 0x0000000000027941 */ /* 0x000fea0003800000 */
.L_x_1437:
        /* <DEDUP_REMOVED lines=13> */
.L_x_1436:
[----:B------:R-:W-:Y:S05]  /*5bf0*/  BSYNC B1 ;  /* 0x0000000000017941 */ /* 0x000fea0003800000 */
.L_x_1435:
        /* <DEDUP_REMOVED lines=17> */
.L_x_1442:
[----:B------:R-:W-:Y:S05]  /*5d10*/  BSYNC B2 ;  /* 0x0000000000027941 */ /* 0x000fea0003800000 */
.L_x_1441:
        /* <DEDUP_REMOVED lines=13> */
.L_x_1440:
[----:B------:R-:W-:Y:S05]  /*5df0*/  BSYNC B1 ;  /* 0x0000000000017941 */ /* 0x000fea0003800000 */
.L_x_1439:
        /* <DEDUP_REMOVED lines=17> */
.L_x_1446:
[----:B------:R-:W-:Y:S05]  /*5f10*/  BSYNC B2 ;  /* 0x0000000000027941 */ /* 0x000fea0003800000 */
.L_x_1445:
        /* <DEDUP_REMOVED lines=13> */
.L_x_1444:
[----:B------:R-:W-:Y:S05]  /*5ff0*/  BSYNC B1 ;  /* 0x0000000000017941 */ /* 0x000fea0003800000 */
.L_x_1443:
        /* <DEDUP_REMOVED lines=17> */
.L_x_1450:
[----:B------:R-:W-:Y:S05]  /*6110*/  BSYNC B2 ;  /* 0x0000000000027941 */ /* 0x000fea0003800000 */
.L_x_1449:
        /* <DEDUP_REMOVED lines=13> */
.L_x_1448:
[----:B------:R-:W-:Y:S05]  /*61f0*/  BSYNC B1 ;  /* 0x0000000000017941 */ /* 0x000fea0003800000 */
.L_x_1447:
        /* <DEDUP_REMOVED lines=17> */
.L_x_1454:
[----:B------:R-:W-:Y:S05]  /*6310*/  BSYNC B2 ;  /* 0x0000000000027941 */ /* 0x000fea0003800000 */
.L_x_1453:
        /* <DEDUP_REMOVED lines=13> */
.L_x_1452:
[----:B------:R-:W-:Y:S05]  /*63f0*/  BSYNC B1 ;  /* 0x0000000000017941 */ /* 0x000fea0003800000 */
.L_x_1451:
        /* <DEDUP_REMOVED lines=17> */
.L_x_1458:
[----:B------:R-:W-:Y:S05]  /*6510*/  BSYNC B2 ;  /* 0x0000000000027941 */ /* 0x000fea0003800000 */
.L_x_1457:
        /* <DEDUP_REMOVED lines=13> */
.L_x_1456:
[----:B------:R-:W-:Y:S05]  /*65f0*/  BSYNC B1 ;  /* 0x0000000000017941 */ /* 0x000fea0003800000 */
.L_x_1455:
        /* <DEDUP_REMOVED lines=17> */
.L_x_1462:
[----:B------:R-:W-:Y:S05]  /*6710*/  BSYNC B2 ;  /* 0x0000000000027941 */ /* 0x000fea0003800000 */
.L_x_1461:
        /* <DEDUP_REMOVED lines=13> */
.L_x_1460:
[----:B------:R-:W-:Y:S05]  /*67f0*/  BSYNC B1 ;  /* 0x0000000000017941 */ /* 0x000fea0003800000 */
.L_x_1459:
        /* <DEDUP_REMOVED lines=8> */
[----:B------:R-:W0:Y:S02]  /*6880*/  LDG.E R132, desc[UR36][R132.64] ;  /* 0x0000002484847981 */ /* 0x000e24000c1e1900 */
[----:B0-----:R-:W-:-:S04]  /*6890*/  IMAD R11, R132, UR5, RZ ;  /* 0x00000005840b7c24 */ /* 0x001fc8000f8e02ff */
[----:B------:R-:W-:-:S04]  /*68a0*/  IMAD R12, R11, 0x60, RZ ;  /* 0x000000600b0c7824 */ /* 0x000fc800078e02ff */
[----:B------:R-:W-:-:S05]  /*68b0*/  IMAD R12, R12, R7, R135 ;  /* 0x000000070c0c7224 */ /* 0x000fca00078e0287 */
[----:B------:R-:W-:-:S04]  /*68c0*/  IADD3 R11, P1, R61, R12, RZ ;  /* 0x0000000c3d0b7210 */ /* 0x000fc80007f3e0ff */
[----:B-12---:R-:W-:Y:S02]  /*68d0*/  LEA.HI.X.SX32 R14, R12, R67, 0x1, P1 ;  /* 0x000000430c0e7211 */ /* 0x006fe400008f0eff */
[----:B------:R-:W-:-:S04]  /*68e0*/  LEA R12, P1, R11, UR10, 0x2 ;  /* 0x0000000a0b0c7c11 */ /* 0x000fc8000f8210ff */
[----:B------:R-:W-:-:S05]  /*68f0*/  LEA.HI.X R13, R11, UR11, R14, 0x2, P1 ;  /* 0x0000000b0b0d7c11 */ /* 0x000fca00088f140e */
[----:B------:R0:W5:Y:S04]  /*6900*/  LDG.E R99, desc[UR36][R12.64] ;  /* 0x000000240c637981 */ /* 0x000168000c1e1900 */
.L_x_1466:
[----:B------:R-:W-:Y:S05]  /*6910*/  BSYNC B2 ;  /* 0x0000000000027941 */ /* 0x000fea0003800000 */
.L_x_1465:
        /* <DEDUP_REMOVED lines=13> */
.L_x_1464:
[----:B------:R-:W-:Y:S05]  /*69f0*/  BSYNC B1 ;  /* 0x0000000000017941 */ /* 0x000fea0003800000 */
.L_x_1463:
[----:B0----5:R-:W-:Y:S01]  /*6a00*/  FMUL.FTZ R12, R125, R70 ;  /* 0x000000467d0c7220 */ /* 0x021fe20000410000 */
[----:B------:R-:W-:Y:S01]  /*6a10*/  UMOV UR4, 0xffffffff ;  /* 0xffffffff00047882 */ /* 0x000fe20000000000 */
[----:B------:R-:W-:Y:S02]  /*6a20*/  LOP3.LUT P2, RZ, R22, 0x3, RZ, 0xc0, !PT ;  /* 0x0000000316ff7812 */ /* 0x000fe4000784c0ff */
[----:B------:R-:W-:-:S04]  /*6a30*/  FFMA.FTZ R12, R127, R68, R12 ;  /* 0x000000447f0c7223 */ /* 0x000fc8000001000c */
        /* <DEDUP_REMOVED lines=29> */
[----:B------:R-:W-:Y:S01]  /*6c10*/  FFMA.FTZ R13, R10, R99, R13 ;  /* 0x000000630a0d7223 */ /* 0x000fe2000001000d */
[----:B------:R-:W-:Y:S06]  /*6c20*/  BRA.DIV UR4, `(.L_x_1467) ;  /* 0x0000003604707947 */ /* 0x000fec000b800000 */
[----:B-12---:R-:W0:Y:S02]  /*6c30*/  SHFL.BFLY PT, R14, R13, 0x2, 0x1f ;  /* 0x0c401f000d0e7f89 */ /* 0x006e2400000e0000 */
[----:B0-----:R-:W-:-:S05]  /*6c40*/  FADD.FTZ R13, R13, R14 ;  /* 0x0000000e0d0d7221 */ /* 0x001fca0000010000 */
[----:B------:R0:W1:Y:S02]  /*6c50*/  SHFL.BFLY PT, R14, R13, 0x1, 0x1f ;  /* 0x0c201f000d0e7f89 */ /* 0x00006400000e0000 */
.L_x_1539:
[----:B------:R-:W-:Y:S01]  /*6c60*/  ISETP.GE.OR P2, PT, R63, R18, P2 ;  /* 0x000000123f00720c */ /* 0x000fe20001746670 */
        /* <DEDUP_REMOVED lines=12> */
[----:B--2---:R-:W-:-:S04]  /*6d30*/  @P3 IMAD R126, R23, R132, R25 ;  /* 0x00000084177e3224 */ /* 0x004fc800078e0219 */
[----:B------:R-:W-:-:S04]  /*6d40*/  @P3 VIADD R126, R126, 0xffffffff ;  /* 0xffffffff7e7e3836 */ /* 0x000fc80000000000 */
[----:B------:R-:W-:-:S04]  /*6d50*/  @P3 IMAD R133, R126, R132, R63 ;  /* 0x000000847e853224 */ /* 0x000fc800078e023f */
[----:B0-----:R-:W-:-:S06]  /*6d60*/  @P3 IMAD.WIDE R12, R133, 0x4, R12 ;  /* 0x00000004850c3825 */ /* 0x001fcc00078e020c */
[----:B------:R-:W2:Y:S01]  /*6d70*/  @P3 LDG.E R12, desc[UR36][R12.64] ;  /* 0x000000240c0c3981 */ /* 0x000ea2000c1e1900 */
[----:B-1----:R-:W-:-:S06]  /*6d80*/  @P2 IMAD.WIDE R14, R23, 0x4, R14 ;  /* 0x00000004170e2825 */ /* 0x002fcc00078e020e */
[----:B------:R-:W5:Y:S01]  /*6d90*/  @P2 LDG.E R14, desc[UR36][R14.64] ;  /* 0x000000240e0e2981 */ /* 0x000f62000c1e1900 */
[C---:B------:R-:W-:Y:S02]  /*6da0*/  @P2 ISETP.GE.AND P4, PT, R63.reuse, R66, PT ;  /* 0x000000423f00220c */ /* 0x040fe40003f86270 */
[----:B------:R-:W-:Y:S02]  /*6db0*/  @P2 IADD3 R133, R63, 0x1, -R25 ;  /* 0x000000013f852810 */ /* 0x000fe40007ffe819 */
[----:B------:R-:W-:-:S04]  /*6dc0*/  @P2 SEL R126, R17, RZ, !P4 ;  /* 0x000000ff117e2207 */ /* 0x000fc80006000000 */
[----:B------:R-:W-:Y:S01]  /*6dd0*/  @P2 IADD3 R126, R126, R133, RZ ;  /* 0x000000857e7e2210 */ /* 0x000fe20007ffe0ff */
[----:B------:R-:W-:-:S03]  /*6de0*/  IMAD.IADD R132, R63, 0x1, -R5 ;  /* 0x000000013f847824 */ /* 0x000fc600078e0a05 */
[----:B------:R-:W-:Y:S01]  /*6df0*/  @P2 I2FP.F32.S32 R126, R126 ;  /* 0x0000007e007e2245 */ /* 0x000fe20000201400 */
[----:B------:R-:W-:Y:S02]  /*6e00*/  IMAD R132, R132, 0x4, R3 ;  /* 0x0000000484847824 */ /* 0x000fe400078e0203 */
[----:B--2---:R-:W-:-:S04]  /*6e10*/  @P3 FADD.FTZ R11, R11, R12 ;  /* 0x0000000c0b0b3221 */ /* 0x004fc80000010000 */
[----:B-----5:R-:W-:-:S05]  /*6e20*/  @P2 FFMA.FTZ R11, R126, R14, R11 ;  /* 0x0000000e7e0b2223 */ /* 0x020fca000001000b */
[----:B------:R1:W-:Y:S01]  /*6e30*/  STS [R132], R11 ;  /* 0x0000000b84007388 */ /* 0x0003e20000000800 */
[----:B------:R-:W-:-:S07]  /*6e40*/  @!P0 FMNMX.FTZ R124, R124, R11, !PT ;  /* 0x0000000b7c7c8209 */ /* 0x000fce0007810000 */
.L_x_1469:
[----:B------:R-:W-:Y:S05]  /*6e50*/  BSYNC B1 ;  /* 0x0000000000017941 */ /* 0x000fea0003800000 */
.L_x_1468:
[----:B------:R-:W-:-:S05]  /*6e60*/  VIADD R63, R63, 0x10 ;  /* 0x000000103f3f7836 */ /* 0x000fca0000000000 */
[----:B------:R-:W-:-:S13]  /*6e70*/  ISETP.GE.AND P0, PT, R63, R20, PT ;  /* 0x000000143f00720c */ /* 0x000fda0003f06270 */
[----:B------:R-:W-:Y:S05]  /*6e80*/  @!P0 BRA `(.L_x_1470) ;  /* 0xffffffb800588947 */ /* 0x000fea000383ffff */
.L_x_1338:
[----:B------:R-:W-:Y:S05]  /*6e90*/  BSYNC B0 ;  /* 0x0000000000007941 */ /* 0x000fea0003800000 */
.L_x_1337:
[----:B------:R-:W-:Y:S01]  /*6ea0*/  UMOV UR4, 0xffffffff ;  /* 0xffffffff00047882 */ /* 0x000fe20000000000 */
[----:B0-----:R-:W-:Y:S02]  /*6eb0*/  SHF.R.S32.HI R9, RZ, 0x1f, R22 ;  /* 0x0000001fff097819 */ /* 0x001fe40000011416 */
[----:B------:R-:W-:Y:S05]  /*6ec0*/  BRA.DIV UR4, `(.L_x_1471) ;  /* 0x0000003604087947 */ /* 0x000fea000b800000 */
[----:B------:R-:W0:Y:S02]  /*6ed0*/  SHFL.BFLY PT, R14, R124, 0x10, 0x1f ;  /* 0x0e001f007c0e7f89 */ /* 0x000e2400000e0000 */
[----:B0-----:R-:W-:-:S05]  /*6ee0*/  FMNMX.FTZ R13, R14, R124, !PT ;  /* 0x0000007c0e0d7209 */ /* 0x001fca0007810000 */
[----:B------:R-:W0:Y:S02]  /*6ef0*/  SHFL.BFLY PT, R14, R13, 0x8, 0x1f ;  /* 0x0d001f000d0e7f89 */ /* 0x000e2400000e0000 */
[----:B0-----:R-:W-:-:S05]  /*6f00*/  FMNMX.FTZ R0, R13, R14, !PT ;  /* 0x0000000e0d007209 */ /* 0x001fca0007810000 */
[----:B------:R0:W2:Y:S02]  /*6f10*/  SHFL.BFLY PT, R14, R0, 0x4, 0x1f ;  /* 0x0c801f00000e7f89 */ /* 0x0000a400000e0000 */
.L_x_1544:
[----:B------:R-:W-:Y:S01]  /*6f20*/  LEA.HI R30, R9, R22, RZ, 0x5 ;  /* 0x00000016091e7211 */ /* 0x000fe200078f28ff */
[----:B------:R-:W-:Y:S05]  /*6f30*/  WARPSYNC.ALL ;  /* 0x0000000000007948 */ /* 0x000fea0003800000 */
[----:B------:R-:W-:Y:S02]  /*6f40*/  LOP3.LUT R9, R30, 0xffffffe0, RZ, 0xc0, !PT ;  /* 0xffffffe01e097812 */ /* 0x000fe400078ec0ff */
[----:B-12---:R-:W-:-:S03]  /*6f50*/  FMNMX.FTZ R11, R0, R14, !PT ;  /* 0x0000000e000b7209 */ /* 0x006fc60007810000 */
[----:B------:R-:W-:-:S05]  /*6f60*/  IMAD.IADD R4, R22, 0x1, -R9 ;  /* 0x0000000116047824 */ /* 0x000fca00078e0a09 */
[----:B------:R-:W-:-:S13]  /*6f70*/  ISETP.NE.AND P0, PT, R4, RZ, PT ;  /* 0x000000ff0400720c */ /* 0x000fda0003f05270 */
[----:B------:R-:W1:Y:S01]  /*6f80*/  @!P0 S2R R8, SR_CgaCtaId ;  /* 0x0000000000088919 */ /* 0x000e620000008800 */
[----:B------:R-:W-:Y:S02]  /*6f90*/  @!P0 MOV R9, 0x400 ;  /* 0x0000040000098802 */ /* 0x000fe40000000f00 */
[----:B------:R-:W-:Y:S02]  /*6fa0*/  @!P0 SHF.R.S32.HI R6, RZ, 0x5, R30 ;  /* 0x00000005ff068819 */ /* 0x000fe4000001141e */
[----:B-1----:R-:W-:-:S04]  /*6fb0*/  @!P0 LEA R9, R8, R9, 0x18 ;  /* 0x0000000908098211 */ /* 0x002fc800078ec0ff */
[----:B------:R-:W-:-:S05]  /*6fc0*/  @!P0 LEA R6, R6, R9, 0x2 ;  /* 0x0000000906068211 */ /* 0x000fca00078e10ff */
[----:B------:R1:W-:Y:S01]  /*6fd0*/  @!P0 STS [R6], R11 ;  /* 0x0000000b06008388 */ /* 0x0003e20000000800 */
[----:B------:R-:W-:Y:S01]  /*6fe0*/  BAR.SYNC.DEFER_BLOCKING 0x0 ;  /* 0x0000000000007b1d */ /* 0x000fe20000010000 */
[----:B------:R-:W-:Y:S01]  /*6ff0*/  ISETP.GT.AND P0, PT, R4, 0x1, PT ;  /* 0x000000010400780c */ /* 0x000fe20003f04270 */
[----:B-1----:R-:W-:Y:S02]  /*7000*/  IMAD.IADD R11, R22, 0x1, R5 ;  /* 0x00000001160b7824 */ /* 0x002fe400078e0205 */
[----:B------:R-:W-:Y:S02]  /*7010*/  IMAD.MOV.U32 R8, RZ, RZ, RZ ;  /* 0x000000ffff087224 */ /* 0x000fe400078e00ff */
[----:B------:R-:W-:Y:S01]  /*7020*/  BSSY B0, `(.L_x_1472) ;  /* 0x000007f000007945 */ /* 0x000fe20003800000 */
[----:B------:R-:W-:-:S07]  /*7030*/  ISETP.GE.AND P2, PT, R11, R25, PT ;  /* 0x000000190b00720c */ /* 0x000fce0003f46270 */
[----:B------:R-:W1:Y:S01]  /*7040*/  @!P0 S2R R9, SR_CgaCtaId ;  /* 0x0000000000098919 */ /* 0x000e620000008800 */
[----:B0-----:R-:W-:-:S04]  /*7050*/  @!P0 MOV R0, 0x400 ;  /* 0x0000040000008802 */ /* 0x001fc80000000f00 */
[----:B-1----:R-:W-:Y:S01]  /*7060*/  @!P0 LEA R9, R9, R0, 0x18 ;  /* 0x0000000009098211 */ /* 0x002fe200078ec0ff */
[----:B------:R-:W-:-:S04]  /*7070*/  IMAD.MOV.U32 R0, RZ, RZ, -0x800001 ;  /* 0xff7fffffff007424 */ /* 0x000fc800078e00ff */
[----:B------:R-:W-:-:S05]  /*7080*/  @!P0 IMAD R6, R4, 0x4, R9 ;  /* 0x0000000404068824 */ /* 0x000fca00078e0209 */
[----:B------:R-:W0:Y:S04]  /*7090*/  @!P0 LDS R0, [R6] ;  /* 0x0000000006008984 */ /* 0x000e280000000800 */
[----:B0-----:R-:W0:Y:S02]  /*70a0*/  SHFL.BFLY PT, R9, R0, 0x1, 0x1f ;  /* 0x0c201f0000097f89 */ /* 0x001e2400000e0000 */
        /* <DEDUP_REMOVED lines=13> */
[----:B------:R-:W-:Y:S01]  /*7180*/  SHF.R.S32.HI R7, RZ, 0x1f, R11 ;  /* 0x0000001fff077819 */ /* 0x000fe2000001140b */
[----:B0-----:R-:W-:Y:S01]  /*7190*/  IMAD.MOV.U32 R9, RZ, RZ, R6 ;  /* 0x000000ffff097224 */ /* 0x001fe200078e0006 */
[----:B------:R-:W-:Y:S01]  /*71a0*/  ISETP.NE.U32.AND P0, PT, RZ, UR4, PT ;  /* 0x00000004ff007c0c */ /* 0x000fe2000bf05070 */
[----:B------:R-:W-:Y:S01]  /*71b0*/  IMAD R12, R22, 0x4, R3 ;  /* 0x00000004160c7824 */ /* 0x000fe200078e0203 */
[----:B------:R-:W-:Y:S02]  /*71c0*/  SHF.R.S32.HI R8, RZ, 0x1f, R14 ;  /* 0x0000001fff087819 */ /* 0x000fe4000001140e */
[----:B------:R-:W-:Y:S02]  /*71d0*/  IADD3 R14, P3, P4, R14, UR4, R11 ;  /* 0x000000040e0e7c10 */ /* 0x000fe4000fc7e00b */
[----:B------:R-:W-:-:S02]  /*71e0*/  ISETP.NE.AND.EX P0, PT, RZ, UR5, PT, P0 ;  /* 0x00000005ff007c0c */ /* 0x000fc4000bf05300 */
[----:B------:R-:W-:Y:S01]  /*71f0*/  IADD3.X R7, R8, UR5, R7, P3, P4 ;  /* 0x0000000508077c10 */ /* 0x000fe20009fe8407 */
[----:B------:R-:W-:Y:S01]  /*7200*/  IMAD.MOV.U32 R8, RZ, RZ, RZ ;  /* 0x000000ffff087224 */ /* 0x000fe200078e00ff */
[----:B------:R-:W-:-:S09]  /*7210*/  MOV R10, R11 ;  /* 0x0000000b000a7202 */ /* 0x000fd20000000f00 */
.L_x_1479:
[----:B------:R-:W-:Y:S04]  /*7220*/  BSSY B2, `(.L_x_1476) ;  /* 0x000000b000027945 */ /* 0x000fe80003800000 */
[----:B0-----:R-:W-:Y:S05]  /*7230*/  @!P0 BRA `(.L_x_1477) ;  /* 0x0000000000148947 */ /* 0x001fea0003800000 */
[----:B------:R-:W-:-:S06]  /*7240*/  IMAD.MOV.U32 R6, RZ, RZ, R14 ;  /* 0x000000ffff067224 */ /* 0x000fcc00078e000e */
[----:B------:R-:W2:Y:S01]  /*7250*/  LDG.E.U8 R6, desc[UR36][R6.64] ;  /* 0x0000002406067981 */ /* 0x000ea2000c1e1100 */
[----:B------:R-:W-:Y:S01]  /*7260*/  IMAD.MOV.U32 R13, RZ, RZ, RZ ;  /* 0x000000ffff0d7224 */ /* 0x000fe200078e00ff */
[----:B--2---:R-:W-:-:S13]  /*7270*/  ISETP.NE.AND P3, PT, R6, RZ, PT ;  /* 0x000000ff0600720c */ /* 0x004fda0003f65270 */
[----:B------:R-:W-:Y:S05]  /*7280*/  @P3 BRA `(.L_x_1478) ;  /* 0x0000000000103947 */ /* 0x000fea0003800000 */
.L_x_1477:
[----:B------:R-:W1:Y:S02]  /*7290*/  LDS R6, [R12] ;  /* 0x000000000c067984 */ /* 0x000e640000000800 */
[----:B-1----:R-:W-:-:S04]  /*72a0*/  FADD.FTZ R6, -R15, R6 ;  /* 0x000000060f067221 */ /* 0x002fc80000010100 */
[----:B------:R-:W-:-:S04]  /*72b0*/  FMUL.FTZ R6, R6, 1.4426950216293334961 ;  /* 0x3fb8aa3b06067820 */ /* 0x000fc80000410000 */
[----:B------:R0:W2:Y:S03]  /*72c0*/  MUFU.EX2 R13, R6 ;  /* 0x00000006000d7308 */ /* 0x0000a60000000800 */
.L_x_1478:
[----:B------:R-:W-:Y:S05]  /*72d0*/  BSYNC B2 ;  /* 0x0000000000027941 */ /* 0x000fea0003800000 */
.L_x_1476:
[----:B------:R-:W-:Y:S01]  /*72e0*/  VIADD R9, R9, 0xffffffff ;  /* 0xffffffff09097836 */ /* 0x000fe20000000000 */
[----:B------:R-:W-:Y:S01]  /*72f0*/  IADD3 R14, P4, R14, 0x40, RZ ;  /* 0x000000400e0e7810 */ /* 0x000fe20007f9e0ff */
[----:B--2---:R2:W-:Y:S01]  /*7300*/  STS [R12], R13 ;  /* 0x0000000d0c007388 */ /* 0x0045e20000000800 */
[----:B------:R-:W-:Y:S01]  /*7310*/  FADD.FTZ R8, R13, R8 ;  /* 0x000000080d087221 */ /* 0x000fe20000010000 */
[----:B------:R-:W-:Y:S01]  /*7320*/  VIADD R10, R10, 0x40 ;  /* 0x000000400a0a7836 */ /* 0x000fe20000000000 */
[----:B------:R-:W-:Y:S01]  /*7330*/  ISETP.NE.AND P3, PT, R9, RZ, PT ;  /* 0x000000ff0900720c */ /* 0x000fe20003f65270 */
[----:B------:R-:W-:Y:S01]  /*7340*/  IMAD.X R7, RZ, RZ, R7, P4 ;  /* 0x000000ffff077224 */ /* 0x000fe200020e0607 */
[----:B--2---:R-:W-:-:S11]  /*7350*/  IADD3 R12, R12, 0x100, RZ ;  /* 0x000001000c0c7810 */ /* 0x004fd60007ffe0ff */
[----:B------:R-:W-:Y:S05]  /*7360*/  @P3 BRA `(.L_x_1479) ;  /* 0xfffffffc00ac3947 */ /* 0x000fea000383ffff */
.L_x_1475:
[----:B------:R-:W-:Y:S05]  /*7370*/  BSYNC B1 ;  /* 0x0000000000017941 */ /* 0x000fea0003800000 */
.L_x_1474:
[----:B------:R-:W-:-:S13]  /*7380*/  ISETP.GE.U32.AND P0, PT, R0, 0xc0, PT ;  /* 0x000000c00000780c */ /* 0x000fda0003f06070 */
[----:B------:R-:W-:Y:S05]  /*7390*/  @!P0 BRA `(.L_x_1473) ;  /* 0x00000004001c8947 */ /* 0x000fea0003800000 */
[----:B------:R-:W-:Y:S01]  /*73a0*/  ULDC UR4, c[0x0][0x284] ;  /* 0x0000a10000047ab9 */ /* 0x000fe20000000800 */
[----:B------:R-:W-:Y:S01]  /*73b0*/  LEA R0, R10, 0x200, 0x2 ;  /* 0x000002000a007811 */ /* 0x000fe200078e10ff */
[----:B------:R-:W-:Y:S01]  /*73c0*/  IMAD R7, R28, UR4, RZ ;  /* 0x000000041c077c24 */ /* 0x000fe2000f8e02ff */
[----:B------:R-:W-:Y:S01]  /*73d0*/  ULDC.64 UR6, c[0x0][0x2b0] ;  /* 0x0000ac0000067ab9 */ /* 0x000fe20000000a00 */
[----:B0-----:R-:W-:Y:S02]  /*73e0*/  SHF.R.S32.HI R6, RZ, 0x1f, R10 ;  /* 0x0000001fff067819 */ /* 0x001fe4000001140a */
[----:B------:R-:W-:Y:S01]  /*73f0*/  ISETP.NE.U32.AND P0, PT, RZ, UR6, PT ;  /* 0x00000006ff007c0c */ /* 0x000fe2000bf05070 */
[----:B------:R-:W-:Y:S01]  /*7400*/  IMAD R0, R5, -0x4, R0 ;  /* 0xfffffffc05007824 */ /* 0x000fe200078e0200 */
[--C-:B------:R-:W-:Y:S02]  /*7410*/  IADD3 R12, P3, P4, R10, UR6, R7.reuse ;  /* 0x000000060a0c7c10 */ /* 0x100fe4000fc7e007 */
[----:B------:R-:W-:Y:S01]  /*7420*/  SHF.R.S32.HI R7, RZ, 0x1f, R7 ;  /* 0x0000001fff077819 */ /* 0x000fe20000011407 */
[----:B------:R-:W-:Y:S01]  /*7430*/  IMAD.IADD R0, R3, 0x1, R0 ;  /* 0x0000000103007824 */ /* 0x000fe200078e0200 */
[----:B------:R-:W-:-:S02]  /*7440*/  ISETP.NE.AND.EX P0, PT, RZ, UR7, PT, P0 ;  /* 0x00000007ff007c0c */ /* 0x000fc4000bf05300 */
[----:B------:R-:W-:-:S11]  /*7450*/  IADD3.X R7, R6, UR7, R7, P3, P4 ;  /* 0x0000000706077c10 */ /* 0x000fd60009fe8407 */
.L_x_1492:
[----:B------:R-:W-:Y:S01]  /*7460*/  BSSY B1, `(.L_x_1480) ;  /* 0x000000b000017945 */ /* 0x000fe20003800000 */
[----:B------:R-:W-:-:S03]  /*7470*/  IMAD.MOV.U32 R6, RZ, RZ, R12 ;  /* 0x000000ffff067224 */ /* 0x000fc600078e000c */
[----:B------:R-:W-:Y:S05]  /*7480*/  @!P0 BRA `(.L_x_1481) ;  /* 0x0000000000108947 */ /* 0x000fea0003800000 */
[----:B------:R-:W2:Y:S02]  /*7490*/  LDG.E.U8 R9, desc[UR36][R6.64] ;  /* 0x0000002406097981 */ /* 0x000ea4000c1e1100 */
[----:B--2---:R-:W-:-:S13]  /*74a0*/  ISETP.NE.AND P3, PT, R9, RZ, PT ;  /* 0x000000ff0900720c */ /* 0x004fda0003f65270 */
[----:B------:R-:W-:Y:S01]  /*74b0*/  @P3 IMAD.MOV.U32 R9, RZ, RZ, RZ ;  /* 0x000000ffff093224 */ /* 0x000fe200078e00ff */
[----:B------:R-:W-:Y:S06]  /*74c0*/  @P3 BRA `(.L_x_1482) ;  /* 0x0000000000103947 */ /* 0x000fec0003800000 */
.L_x_1481:
[----:B------:R-:W1:Y:S02]  /*74d0*/  LDS R9, [R0+-0x200] ;  /* 0xfffe000000097984 */ /* 0x000e640000000800 */
[----:B-1----:R-:W-:-:S04]  /*74e0*/  FADD.FTZ R9, -R15, R9 ;  /* 0x000000090f097221 */ /* 0x002fc80000010100 */
[----:B------:R-:W-:-:S06]  /*74f0*/  FMUL.FTZ R9, R9, 1.4426950216293334961 ;  /* 0x3fb8aa3b09097820 */ /* 0x000fcc0000410000 */
[----:B------:R-:W0:Y:S02]  /*7500*/  MUFU.EX2 R9, R9 ;  /* 0x0000000900097308 */ /* 0x000e240000000800 */
.L_x_1482:
[----:B------:R-:W-:Y:S05]  /*7510*/  BSYNC B1 ;  /* 0x0000000000017941 */ /* 0x000fea0003800000 */
.L_x_1480:
[----:B0-----:R0:W-:Y:S01]  /*7520*/  STS [R0+-0x200], R9 ;  /* 0xfffe000900007388 */ /* 0x0011e20000000800 */
[----:B------:R-:W-:Y:S01]  /*7530*/  BSSY B1, `(.L_x_1483) ;  /* 0x000000b000017945 */ /* 0x000fe20003800000 */
[----:B------:R-:W-:-:S03]  /*7540*/  FADD.FTZ R12, R9, R8 ;  /* 0x00000008090c7221 */ /* 0x000fc60000010000 */
[----:B------:R-:W-:Y:S05]  /*7550*/  @!P0 BRA `(.L_x_1484) ;  /* 0x0000000000108947 */ /* 0x000fea0003800000 */
[----:B------:R-:W2:Y:S02]  /*7560*/  LDG.E.U8 R8, desc[UR36][R6.64+0x40] ;  /* 0x0000402406087981 */ /* 0x000ea4000c1e1100 */
[----:B--2---:R-:W-:-:S13]  /*7570*/  ISETP.NE.AND P3, PT, R8, RZ, PT ;  /* 0x000000ff0800720c */ /* 0x004fda0003f65270 */
[----:B0-----:R-:W-:Y:S01]  /*7580*/  @P3 MOV R9, RZ ;  /* 0x000000ff00093202 */ /* 0x001fe20000000f00 */
[----:B------:R-:W-:Y:S06]  /*7590*/  @P3 BRA `(.L_x_1485) ;  /* 0x0000000000103947 */ /* 0x000fec0003800000 */
.L_x_1484:
[----:B------:R-:W1:Y:S02]  /*75a0*/  LDS R8, [R0+-0x100] ;  /* 0xffff000000087984 */ /* 0x000e640000000800 */
[----:B-1----:R-:W-:-:S04]  /*75b0*/  FADD.FTZ R8, -R15, R8 ;  /* 0x000000080f087221 */ /* 0x002fc80000010100 */
[----:B------:R-:W-:-:S04]  /*75c0*/  FMUL.FTZ R8, R8, 1.4426950216293334961 ;  /* 0x3fb8aa3b08087820 */ /* 0x000fc80000410000 */
[----:B0-----:R0:W2:Y:S03]  /*75d0*/  MUFU.EX2 R9, R8 ;  /* 0x0000000800097308 */ /* 0x0010a60000000800 */
.L_x_1485:
[----:B------:R-:W-:Y:S05]  /*75e0*/  BSYNC B1 ;  /* 0x0000000000017941 */ /* 0x000fea0003800000 */
.L_x_1483:
        /* <DEDUP_REMOVED lines=8> */
.L_x_1487:
[----:B0-----:R-:W1:Y:S02]  /*7670*/  LDS R8, [R0] ;  /* 0x0000000000087984 */ /* 0x001e640000000800 */
[----:B-1----:R-:W-:-:S04]  /*7680*/  FADD.FTZ R8, -R15, R8 ;  /* 0x000000080f087221 */ /* 0x002fc80000010100 */
[----:B------:R-:W-:-:S04]  /*7690*/  FMUL.FTZ R8, R8, 1.4426950216293334961 ;  /* 0x3fb8aa3b08087820 */ /* 0x000fc80000410000 */
[----:B--2---:R0:W2:Y:S03]  /*76a0*/  MUFU.EX2 R9, R8 ;  /* 0x0000000800097308 */ /* 0x0040a60000000800 */
.L_x_1488:
[----:B------:R-:W-:Y:S05]  /*76b0*/  BSYNC B1 ;  /* 0x0000000000017941 */ /* 0x000fea0003800000 */
.L_x_1486:
[----:B--2---:R2:W-:Y:S01]  /*76c0*/  STS [R0], R9 ;  /* 0x0000000900007388 */ /* 0x0045e20000000800 */
[----:B------:R-:W-:Y:S01]  /*76d0*/  BSSY B1, `(.L_x_1489) ;  /* 0x000000b000017945 */ /* 0x000fe20003800000 */
[----:B------:R-:W-:-:S03]  /*76e0*/  FADD.FTZ R14, R12, R9 ;  /* 0x000000090c0e7221 */ /* 0x000fc60000010000 */
[----:B------:R-:W-:Y:S05]  /*76f0*/  @!P0 BRA `(.L_x_1490) ;  /* 0x0000000000108947 */ /* 0x000fea0003800000 */
[----:B0-----:R-:W5:Y:S02]  /*7700*/  LDG.E.U8 R8, desc[UR36][R6.64+0xc0] ;  /* 0x0000c02406087981 */ /* 0x001f64000c1e1100 */
[----:B-----5:R-:W-:-:S13]  /*7710*/  ISETP.NE.AND P3, PT, R8, RZ, PT ;  /* 0x000000ff0800720c */ /* 0x020fda0003f65270 */
[----:B--2---:R-:W-:Y:S01]  /*7720*/  @P3 IMAD.MOV.U32 R9, RZ, RZ, RZ ;  /* 0x000000ffff093224 */ /* 0x004fe200078e00ff */
[----:B------:R-:W-:Y:S06]  /*7730*/  @P3 BRA `(.L_x_1491) ;  /* 0x0000000000103947 */ /* 0x000fec0003800000 */
.L_x_1490:
[----:B0-----:R-:W1:Y:S02]  /*7740*/  LDS R8, [R0+0x100] ;  /* 0x0001000000087984 */ /* 0x001e640000000800 */
[----:B-1----:R-:W-:-:S04]  /*7750*/  FADD.FTZ R8, -R15, R8 ;  /* 0x000000080f087221 */ /* 0x002fc80000010100 */
[----:B------:R-:W-:-:S04]  /*7760*/  FMUL.FTZ R8, R8, 1.4426950216293334961 ;  /* 0x3fb8aa3b08087820 */ /* 0x000fc80000410000 */
[----:B--2---:R0:W2:Y:S03]  /*7770*/  MUFU.EX2 R9, R8 ;  /* 0x0000000800097308 */ /* 0x0040a60000000800 */
.L_x_1491:
[----:B------:R-:W-:Y:S05]  /*7780*/  BSYNC B1 ;  /* 0x0000000000017941 */ /* 0x000fea0003800000 */
.L_x_1489:
[----:B------:R-:W-:Y:S01]  /*7790*/  VIADD R10, R10, 0x100 ;  /* 0x000001000a0a7836 */ /* 0x000fe20000000000 */
[----:B------:R-:W-:Y:S01]  /*77a0*/  IADD3 R12, P4, R6, 0x100, RZ ;  /* 0x00000100060c7810 */ /* 0x000fe20007f9e0ff */
[----:B--2---:R2:W-:Y:S01]  /*77b0*/  STS [R0+0x100], R9 ;  /* 0x0001000900007388 */ /* 0x0045e20000000800 */
[----:B0-----:R-:W-:Y:S02]  /*77c0*/  FADD.FTZ R8, R14, R9 ;  /* 0x000000090e087221 */ /* 0x001fe40000010000 */
[----:B------:R-:W-:Y:S01]  /*77d0*/  ISETP.GE.AND P3, PT, R10, R25, PT ;  /* 0x000000190a00720c */ /* 0x000fe20003f66270 */
[----:B------:R-:W-:Y:S01]  /*77e0*/  IMAD.X R7, RZ, RZ, R7, P4 ;  /* 0x000000ffff077224 */ /* 0x000fe200020e0607 */
[----:B--2---:R-:W-:-:S11]  /*77f0*/  IADD3 R0, R0, 0x400, RZ ;  /* 0x0000040000007810 */ /* 0x004fd60007ffe0ff */
[----:B------:R-:W-:Y:S05]  /*7800*/  @!P3 BRA `(.L_x_1492) ;  /* 0xfffffffc0014b947 */ /* 0x000fea000383ffff */
.L_x_1473:
[----:B------:R-:W-:Y:S05]  /*7810*/  BSYNC B0 ;  /* 0x0000000000007941 */ /* 0x000fea0003800000 */
.L_x_1472:
[----:B------:R-:W2:Y:S01]  /*7820*/  SHFL.BFLY PT, R7, R8, 0x10, 0x1f ;  /* 0x0e001f0008077f89 */ /* 0x000ea200000e0000 */
[----:B------:R-:W-:Y:S01]  /*7830*/  LOP3.LUT P0, R10, R22, 0x1f, RZ, 0xc0, !PT ;  /* 0x0000001f160a7812 */ /* 0x000fe2000780c0ff */
[----:B------:R-:W-:-:S03]  /*7840*/  ULDC.U8 UR4, c[0x0][0x31c] ;  /* 0x0000c70000047ab9 */ /* 0x000fc60000000000 */
[----:B------:R-:W-:-:S09]  /*7850*/  ISETP.GT.U32.AND P3, PT, R10, 0x1, PT ;  /* 0x000000010a00780c */ /* 0x000fd20003f64070 */
[----:B-1----:R-:W1:Y:S04]  /*7860*/  @!P0 S2R R15, SR_CgaCtaId ;  /* 0x00000000000f8919 */ /* 0x002e680000008800 */
[----:B------:R-:W5:Y:S01]  /*7870*/  @!P3 S2R R17, SR_CgaCtaId ;  /* 0x000000000011b919 */ /* 0x000f620000008800 */
[----:B--2---:R-:W-:Y:S01]  /*7880*/  FADD.FTZ R7, R7, R8 ;  /* 0x0000000807077221 */ /* 0x004fe20000010000 */
[----:B------:R-:W-:-:S04]  /*7890*/  @!P0 MOV R8, 0x400 ;  /* 0x0000040000088802 */ /* 0x000fc80000000f00 */
[----:B------:R-:W2:Y:S02]  /*78a0*/  SHFL.BFLY PT, R0, R7, 0x8, 0x1f ;  /* 0x0d001f0007007f89 */ /* 0x000ea400000e0000 */
[----:B--2---:R-:W-:Y:S01]  /*78b0*/  FADD.FTZ R0, R7, R0 ;  /* 0x0000000007007221 */ /* 0x004fe20000010000 */
[----:B------:R-:W-:-:S04]  /*78c0*/  @!P0 SHF.R.U32.HI R7, RZ, 0x3, R22 ;  /* 0x00000003ff078819 */ /* 0x000fc80000011616 */
[----:B0-----:R-:W0:Y:S01]  /*78d0*/  SHFL.BFLY PT, R9, R0, 0x4, 0x1f ;  /* 0x0c801f0000097f89 */ /* 0x001e2200000e0000 */
[----:B------:R-:W-:Y:S01]  /*78e0*/  @!P0 LOP3.LUT R7, R7, 0x1ffffffc, RZ, 0xc0, !PT ;  /* 0x1ffffffc07078812 */ /* 0x000fe200078ec0ff */
[----:B0-----:R-:W-:Y:S01]  /*78f0*/  FADD.FTZ R9, R0, R9 ;  /* 0x0000000900097221 */ /* 0x001fe20000010000 */
[----:B-1----:R-:W-:Y:S02]  /*7900*/  @!P0 LEA R0, R15, R8, 0x18 ;  /* 0x000000080f008211 */ /* 0x002fe400078ec0ff */
[----:B------:R-:W-:Y:S02]  /*7910*/  @!P3 MOV R8, 0x400 ;  /* 0x000004000008b802 */ /* 0x000fe40000000f00 */
[----:B------:R-:W0:Y:S01]  /*7920*/  SHFL.BFLY PT, R6, R9, 0x2, 0x1f ;  /* 0x0c401f0009067f89 */ /* 0x000e2200000e0000 */
[----:B------:R-:W-:Y:S01]  /*7930*/  @!P0 IMAD.IADD R0, R0, 0x1, R7 ;  /* 0x0000000100008824 */ /* 0x000fe200078e0207 */
        /* <DEDUP_REMOVED lines=22> */
.L_x_1493:
[----:B------:R-:W-:Y:S04]  /*7aa0*/  BSSY B0, `(.L_x_1494) ;  /* 0x0000041000007945 */ /* 0x000fe80003800000 */
[----:B------:R-:W-:Y:S05]  /*7ab0*/  @P2 BRA `(.L_x_1495) ;  /* 0x0000000000fc2947 */ /* 0x000fea0003800000 */
[----:B------:R-:W-:Y:S01]  /*7ac0*/  LOP3.LUT R0, RZ, R5, RZ, 0x33, !PT ;  /* 0x00000005ff007212 */ /* 0x000fe200078e33ff */
[----:B------:R-:W-:Y:S03]  /*7ad0*/  BSSY B1, `(.L_x_1496) ;  /* 0x000001a000017945 */ /* 0x000fe60003800000 */
[----:B------:R-:W-:-:S04]  /*7ae0*/  IADD3 R0, -R22, R25, R0 ;  /* 0x0000001916007210 */ /* 0x000fc80007ffe100 */
[C---:B------:R-:W-:Y:S02]  /*7af0*/  LEA.HI R8, R0.reuse, 0x1, RZ, 0x1a ;  /* 0x0000000100087811 */ /* 0x040fe400078fd0ff */
[----:B------:R-:W-:Y:S02]  /*7b00*/  ISETP.GE.U32.AND P2, PT, R0, 0xc0, PT ;  /* 0x000000c00000780c */ /* 0x000fe40003f46070 */
[----:B0-----:R-:W-:-:S13]  /*7b10*/  LOP3.LUT P3, R9, R8, 0x3, RZ, 0xc0, !PT ;  /* 0x0000000308097812 */ /* 0x001fda000786c0ff */
        /* <DEDUP_REMOVED lines=8> */
.L_x_1498:
[----:B--2---:R-:W1:Y:S01]  /*7ba0*/  LDS R8, [R10] ;  /* 0x000000000a087984 */ /* 0x004e620000000800 */
[----:B------:R-:W-:Y:S02]  /*7bb0*/  @P0 IMAD.MOV.U32 R9, RZ, RZ, R13 ;  /* 0x000000ffff090224 */ /* 0x000fe400078e000d */
[----:B------:R-:W-:Y:S02]  /*7bc0*/  VIADD R0, R0, 0xffffffff ;  /* 0xffffffff00007836 */ /* 0x000fe40000000000 */
[----:B------:R-:W-:-:S03]  /*7bd0*/  VIADD R11, R11, 0x40 ;  /* 0x000000400b0b7836 */ /* 0x000fc60000000000 */
[----:B------:R-:W-:Y:S01]  /*7be0*/  ISETP.NE.AND P4, PT, R0, RZ, PT ;  /* 0x000000ff0000720c */ /* 0x000fe20003f85270 */
[----:B-1----:R-:W-:Y:S01]  /*7bf0*/  FMUL.FTZ R17, R8, R15 ;  /* 0x0000000f08117220 */ /* 0x002fe20000410000 */
[----:B------:R-:W-:Y:S02]  /*7c00*/  @P0 MOV R8, R12 ;  /* 0x0000000c00080202 */ /* 0x000fe40000000f00 */
[----:B------:R-:W-:Y:S02]  /*7c10*/  IADD3 R12, P3, R12, 0x100, RZ ;  /* 0x000001000c0c7810 */ /* 0x000fe40007f7e0ff */
[----:B------:R0:W-:Y:S03]  /*7c20*/  STS [R10], R17 ;  /* 0x000000110a007388 */ /* 0x0001e60000000800 */
[----:B------:R-:W-:Y:S01]  /*7c30*/  IMAD.X R13, RZ, RZ, R13, P3 ;  /* 0x000000ffff0d7224 */ /* 0x000fe200018e060d */
[----:B------:R2:W-:Y:S01]  /*7c40*/  @P0 STG.E desc[UR36][R8.64], R17 ;  /* 0x0000001108000986 */ /* 0x0005e2000c101924 */
[----:B0-----:R-:W-:-:S02]  /*7c50*/  IADD3 R10, R10, 0x100, RZ ;  /* 0x000001000a0a7810 */ /* 0x001fc40007ffe0ff */
[----:B------:R-:W-:Y:S05]  /*7c60*/  @P4 BRA `(.L_x_1498) ;  /* 0xfffffffc00cc4947 */ /* 0x000fea000383ffff */
.L_x_1497:
[----:B------:R-:W-:Y:S05]  /*7c70*/  BSYNC B1 ;  /* 0x0000000000017941 */ /* 0x000fea0003800000 */
.L_x_1496:
[----:B------:R-:W-:Y:S05]  /*7c80*/  @!P2 BRA `(.L_x_1495) ;  /* 0x000000000088a947 */ /* 0x000fea0003800000 */
[----:B------:R-:W-:Y:S01]  /*7c90*/  IADD3 R13, P0, R11, R6, RZ ;  /* 0x000000060b0d7210 */ /* 0x000fe20007f1e0ff */
[----:B------:R-:W-:Y:S01]  /*7ca0*/  IMAD.SHL.U32 R0, R5, 0x4, RZ ;  /* 0x0000000405007824 */ /* 0x000fe200078e00ff */
[----:B------:R-:W-:Y:S01]  /*7cb0*/  ULDC.64 UR6, c[0x0][0x310] ;  /* 0x0000c40000067ab9 */ /* 0x000fe20000000a00 */
[----:B------:R-:W-:Y:S02]  /*7cc0*/  ISETP.NE.AND P3, PT, RZ, UR4, PT ;  /* 0x00000004ff007c0c */ /* 0x000fe4000bf65270 */
[----:B------:R-:W-:Y:S01]  /*7cd0*/  LEA R12, P2, R13, UR6, 0x2 ;  /* 0x000000060d0c7c11 */ /* 0x000fe2000f8410ff */
[C---:B------:R-:W-:Y:S01]  /*7ce0*/  IMAD R0, R11.reuse, 0x4, -R0 ;  /* 0x000000040b007824 */ /* 0x040fe200078e0a00 */
[----:B------:R-:W-:-:S03]  /*7cf0*/  LEA.HI.X.SX32 R6, R11, R7, 0x1, P0 ;  /* 0x000000070b067211 */ /* 0x000fc600000f0eff */
[----:B------:R-:W-:Y:S01]  /*7d00*/  IMAD.IADD R0, R3, 0x1, R0 ;  /* 0x0000000103007824 */ /* 0x000fe200078e0200 */
[----:B------:R-:W-:-:S07]  /*7d10*/  LEA.HI.X R13, R13, UR7, R6, 0x2, P2 ;  /* 0x000000070d0d7c11 */ /* 0x000fce00090f1406 */
.L_x_1499:
[----:B------:R-:W1:Y:S01]  /*7d20*/  LDS R6, [R0+0x300] ;  /* 0x0003000000067984 */ /* 0x000e620000000800 */
[----:B------:R-:W-:Y:S01]  /*7d30*/  MOV R7, R13 ;  /* 0x0000000d00077202 */ /* 0x000fe20000000f00 */
[----:B------:R-:W-:Y:S02]  /*7d40*/  VIADD R11, R11, 0x100 ;  /* 0x000001000b0b7836 */ /* 0x000fe40000000000 */
[----:B--2---:R-:W0:Y:S03]  /*7d50*/  LDS R8, [R0] ;  /* 0x0000000000087984 */ /* 0x004e260000000800 */
[----:B------:R-:W-:Y:S01]  /*7d60*/  ISETP.GE.AND P0, PT, R11, R25, PT ;  /* 0x000000190b00720c */ /* 0x000fe20003f06270 */
        /* <DEDUP_REMOVED lines=18> */
[----:B0-----:R-:W-:Y:S01]  /*7e90*/  IMAD.MOV.U32 R0, RZ, RZ, R8 ;  /* 0x000000ffff007224 */ /* 0x001fe200078e0008 */
[----:B------:R-:W-:Y:S06]  /*7ea0*/  @!P0 BRA `(.L_x_1499) ;  /* 0xfffffffc009c8947 */ /* 0x000fec000383ffff */
.L_x_1495:
[----:B------:R-:W-:Y:S05]  /*7eb0*/  BSYNC B0 ;  /* 0x0000000000007941 */ /* 0x000fea0003800000 */
.L_x_1494:
[----:B------:R-:W5:Y:S01]  /*7ec0*/  S2R R19, SR_CTAID.X ;  /* 0x0000000000137919 */ /* 0x000f620000002500 */
[----:B----4-:R-:W4:Y:S01]  /*7ed0*/  LDC.64 R32, c[0x0][0x280] ;  /* 0x0000a000ff207b82 */ /* 0x010f220000000a00 */
[----:B------:R-:W-:Y:S01]  /*7ee0*/  LEA.HI R0, R18, R18, RZ, 0x1 ;  /* 0x0000001212007211 */ /* 0x000fe200078f08ff */
[----:B------:R-:W-:Y:S01]  /*7ef0*/  ULDC UR6, c[0x0][0x288] ;  /* 0x0000a20000067ab9 */ /* 0x000fe20000000800 */
[----:B------:R-:W-:Y:S01]  /*7f00*/  SHF.R.S32.HI R30, RZ, 0x5, R30 ;  /* 0x00000005ff1e7819 */ /* 0x000fe2000001141e */
[----:B------:R-:W-:Y:S01]  /*7f10*/  UMOV UR4, 0x400 ;  /* 0x0000040000047882 */ /* 0x000fe20000000000 */
[----:B------:R-:W-:Y:S01]  /*7f20*/  LOP3.LUT R7, R0, 0xfffffffe, RZ, 0xc0, !PT ;  /* 0xfffffffe00077812 */ /* 0x000fe200078ec0ff */
[----:B------:R-:W-:Y:S01]  /*7f30*/  IMAD R26, R26, UR6, RZ ;  /* 0x000000061a1a7c24 */ /* 0x000fe2000f8e02ff */
[----:B------:R-:W-:Y:S01]  /*7f40*/  ISETP.GT.OR P2, PT, R4, 0x17, P1 ;  /* 0x000000170400780c */ /* 0x000fe20000f44670 */
[----:B------:R-:W3:Y:S01]  /*7f50*/  S2UR UR5, SR_CgaCtaId ;  /* 0x00000000000579c3 */ /* 0x000ee20000008800 */
[----:B------:R-:W-:Y:S01]  /*7f60*/  IADD3 R7, R18, -R7, RZ ;  /* 0x8000000712077210 */ /* 0x000fe20007ffe0ff */
[----:B------:R-:W-:Y:S01]  /*7f70*/  UIADD3 UR4, UR4, 0x210, URZ ;  /* 0x0000021004047890 */ /* 0x000fe2000fffe03f */
[----:B------:R-:W-:Y:S01]  /*7f80*/  IMAD.SHL.U32 R20, R4, 0x4, RZ ;  /* 0x0000000404147824 */ /* 0x000fe200078e00ff */
[----:B------:R-:W-:Y:S01]  /*7f90*/  BSSY B0, `(.L_x_1500) ;  /* 0x000001c000007945 */ /* 0x000fe20003800000 */
[CC--:B------:R-:W-:Y:S01]  /*7fa0*/  ISETP.NE.OR P2, PT, R30.reuse, R7.reuse, P2 ;  /* 0x000000071e00720c */ /* 0x0c0fe20001745670 */
[----:B-1----:R-:W-:Y:S01]  /*7fb0*/  IMAD.MOV.U32 R15, RZ, RZ, RZ ;  /* 0x000000ffff0f7224 */ /* 0x002fe200078e00ff */
[----:B------:R-:W-:-:S02]  /*7fc0*/  ISETP.NE.AND P0, PT, R30, R7, PT ;  /* 0x000000071e00720c */ /* 0x000fc40003f05270 */
[----:B------:R-:W-:Y:S02]  /*7fd0*/  CS2R R10, SRZ ;  /* 0x00000000000a7805 */ /* 0x000fe4000001ff00 */
[----:B------:R-:W-:Y:S02]  /*7fe0*/  ISETP.GT.AND P3, PT, R4, 0x17, PT ;  /* 0x000000170400780c */ /* 0x000fe40003f64270 */
[----:B0-2---:R-:W-:Y:S01]  /*7ff0*/  CS2R R8, SRZ ;  /* 0x0000000000087805 */ /* 0x005fe2000001ff00 */
[----:B----4-:R-:W-:Y:S02]  /*8000*/  IMAD R21, R33, 0x60, RZ ;  /* 0x0000006021157824 */ /* 0x010fe400078e02ff */
[--C-:B-----5:R-:W-:Y:S01]  /*8010*/  IMAD R29, R26, R32, R19.reuse ;  /* 0x000000201a1d7224 */ /* 0x120fe200078e0213 */
[----:B---3--:R-:W-:Y:S01]  /*8020*/  ULEA UR4, UR5, UR4, 0x18 ;  /* 0x0000000405047291 */ /* 0x008fe2000f8ec03f */
[----:B------:R-:W-:Y:S02]  /*8030*/  IMAD R17, R28, UR6, R19 ;  /* 0x000000061c117c24 */ /* 0x000fe4000f8e0213 */
[----:B------:R-:W-:-:S02]  /*8040*/  IMAD R29, R29, R21, R20 ;  /* 0x000000151d1d7224 */ /* 0x000fc400078e0214 */
        /* <DEDUP_REMOVED lines=15> */
.L_x_1502:
[----:B-----5:R0:W-:Y:S02]  /*8140*/  STS.128 [R27], R8 ;  /* 0x000000081b007388 */ /* 0x0201e40000000c00 */
.L_x_1501:
[----:B------:R-:W-:Y:S05]  /*8150*/  BSYNC B0 ;  /* 0x0000000000007941 */ /* 0x000fea0003800000 */
.L_x_1500:
[----:B------:R-:W-:Y:S01]  /*8160*/  BAR.SYNC.DEFER_BLOCKING 0x0 ;  /* 0x0000000000007b1d */ /* 0x000fe20000010000 */
[----:B------:R-:W-:Y:S01]  /*8170*/  IMAD.MOV.U32 R14, RZ, RZ, RZ ;  /* 0x000000ffff0e7224 */ /* 0x000fe200078e00ff */
[----:B------:R-:W-:-:S04]  /*8180*/  CS2R R12, SRZ ;  /* 0x00000000000c7805 */ /* 0x000fc8000001ff00 */
[----:B------:R-:W-:Y:S04]  /*8190*/  BSSY B0, `(.L_x_1503) ;  /* 0x0000180000007945 */ /* 0x000fe80003800000 */
[----:B------:R-:W-:Y:S05]  /*81a0*/  @P3 BRA `(.L_x_1504) ;  /* 0x0000001400f83947 */ /* 0x000fea0003800000 */
[----:B------:R-:W-:Y:S01]  /*81b0*/  IMAD.IADD R31, R30, 0x1, R5 ;  /* 0x000000011e1f7824 */ /* 0x000fe200078e0205 */
[----:B------:R-:W-:Y:S01]  /*81c0*/  VIMNMX R50, R18, R33, PT ;  /* 0x0000002112327248 */ /* 0x000fe20003fe0100 */
[----:B------:R-:W-:Y:S01]  /*81d0*/  ULDC.64 UR4, c[0x0][0x250] ;  /* 0x0000940000047ab9 */ /* 0x000fe20000000a00 */
[----:B------:R-:W-:Y:S01]  /*81e0*/  BSSY B1, `(.L_x_1505) ;  /* 0x0000095000017945 */ /* 0x000fe20003800000 */
[----:B------:R-:W-:Y:S01]  /*81f0*/  IMAD R0, R31, 0x60, RZ ;  /* 0x000000601f007824 */ /* 0x000fe200078e02ff */
[----:B------:R-:W-:Y:S01]  /*8200*/  MOV R44, UR4 ;  /* 0x00000004002c7c02 */ /* 0x000fe20008000f00 */
[----:B------:R-:W-:Y:S01]  /*8210*/  IMAD.U32 R39, RZ, RZ, UR5 ;  /* 0x00000005ff277e24 */ /* 0x000fe2000f8e00ff */
[----:B------:R-:W-:Y:S01]  /*8220*/  CS2R R14, SRZ ;  /* 0x00000000000e7805 */ /* 0x000fe2000001ff00 */
[----:B------:R-:W-:Y:S01]  /*8230*/  IMAD R38, R30, 0x4, R3 ;  /* 0x000000041e267824 */ /* 0x000fe200078e0203 */
[----:B------:R-:W-:Y:S02]  /*8240*/  IADD3 R7, P2, R21, R0, RZ ;  /* 0x0000000015077210 */ /* 0x000fe40007f5e0ff */
[----:B------:R-:W-:-:S02]  /*8250*/  CS2R R12, SRZ ;  /* 0x00000000000c7805 */ /* 0x000fc4000001ff00 */
[----:B------:R-:W-:Y:S02]  /*8260*/  LEA.HI.X.SX32 R0, R0, R23, 0x1, P2 ;  /* 0x0000001700007211 */ /* 0x000fe400010f0eff */
[----:B------:R-:W-:Y:S02]  /*8270*/  ISETP.GE.AND P2, PT, R31, R50, PT ;  /* 0x000000321f00720c */ /* 0x000fe40003f46270 */
[----:B------:R-:W-:-:S04]  /*8280*/  LEA R6, P4, R7, R44, 0x2 ;  /* 0x0000002c07067211 */ /* 0x000fc800078810ff */
[----:B------:R-:W-:-:S07]  /*8290*/  LEA.HI.X R7, R7, R39, R0, 0x2, P4 ;  /* 0x0000002707077211 */ /* 0x000fce00020f1400 */
[----:B------:R-:W-:Y:S05]  /*82a0*/  @P2 BRA `(.L_x_1506) ;  /* 0x0000000800202947 */ /* 0x000fea0003800000 */
[----:B------:R-:W-:Y:S01]  /*82b0*/  IMAD.MOV R13, RZ, RZ, -R25 ;  /* 0x000000ffff0d7224 */ /* 0x000fe200078e0a19 */
[----:B------:R-:W-:Y:S01]  /*82c0*/  LOP3.LUT R12, RZ, R33, RZ, 0x33, !PT ;  /* 0x00000021ff0c7212 */ /* 0x000fe200078e33ff */
[----:B------:R-:W1:Y:S01]  /*82d0*/  LDC.64 R36, c[0x0][0x2e8] ;  /* 0x0000ba00ff247b82 */ /* 0x000e620000000a00 */
[----:B------:R-:W-:Y:S01]  /*82e0*/  IADD3 R0, -R5, -0x2, -R30 ;  /* 0xfffffffe05007810 */ /* 0x000fe20007ffe91e */
[----:B------:R-:W-:Y:S01]  /*82f0*/  IMAD R15, R24, UR6, R19 ;  /* 0x00000006180f7c24 */ /* 0x000fe2000f8e0213 */
[----:B------:R-:W-:Y:S01]  /*8300*/  VIMNMX R13, R12, R13, !PT ;  /* 0x0000000d0c0d7248 */ /* 0x000fe20007fe0100 */
[----:B------:R-:W-:Y:S01]  /*8310*/  BSSY B2, `(.L_x_1507) ;  /* 0x000002f000027945 */ /* 0x000fe20003800000 */
[----:B------:R-:W-:-:S03]  /*8320*/  MOV R45, R31 ;  /* 0x0000001f002d7202 */ /* 0x000fc60000000f00 */
[----:B------:R-:W-:Y:S02]  /*8330*/  IMAD.IADD R32, R0, 0x1, -R13 ;  /* 0x0000000100207824 */ /* 0x000fe400078e0a0d */
        /* <DEDUP_REMOVED lines=27> */
[----:B------:R-:W-:Y:S01]  /*84f0*/  ISETP.NE.AND P5, PT, R2, RZ, PT ;  /* 0x000000ff0200720c */ /* 0x000fe20003fa5270 */
        /* <DEDUP_REMOVED lines=11> */
.L_x_1509:
[C---:B--2--5:R-:W-:Y:S01]  /*85b0*/  FFMA.FTZ R12, R0.reuse, R40, RZ ;  /* 0x00000028000c7223 */ /* 0x064fe200000100ff */
[C---:B------:R-:W-:Y:S01]  /*85c0*/  FFMA.FTZ R13, R0.reuse, R41, RZ ;  /* 0x00000029000d7223 */ /* 0x040fe200000100ff */
[C---:B------:R-:W-:Y:S01]  /*85d0*/  FFMA.FTZ R14, R0.reuse, R42, RZ ;  /* 0x0000002a000e7223 */ /* 0x040fe200000100ff */
[----:B------:R-:W-:Y:S01]  /*85e0*/  FFMA.FTZ R15, R0, R43, RZ ;  /* 0x0000002b000f7223 */ /* 0x000fe200000100ff */
[----:B------:R-:W-:-:S07]  /*85f0*/  VIADD R45, R31, 0x2 ;  /* 0x000000021f2d7836 */ /* 0x000fce0000000000 */
.L_x_1508:
[----:B------:R-:W-:Y:S05]  /*8600*/  BSYNC B2 ;  /* 0x0000000000027941 */ /* 0x000fea0003800000 */
.L_x_1507:
        /* <DEDUP_REMOVED lines=10> */
[----:B------:R-:W-:Y:S01]  /*86b0*/  ULDC.64 UR4, c[0x0][0x258] ;  /* 0x0000960000047ab9 */ /* 0x000fe20000000a00 */
[----:B------:R-:W-:Y:S01]  /*86c0*/  IMAD R32, R5, -0x4, R32 ;  /* 0xfffffffc05207824 */ /* 0x000fe200078e0220 */
[----:B------:R-:W-:Y:S01]  /*86d0*/  LEA.HI.X.SX32 R34, R34, R0, 0x1, P1 ;  /* 0x0000000022227211 */ /* 0x000fe200008f0eff */
[----:B------:R-:W-:Y:S01]  /*86e0*/  IMAD R0, R33, UR6, RZ ;  /* 0x0000000621007c24 */ /* 0x000fe2000f8e02ff */
[----:B------:R-:W-:Y:S01]  /*86f0*/  LEA R46, P2, R47, UR4, 0x2 ;  /* 0x000000042f2e7c11 */ /* 0x000fe2000f8410ff */
[----:B------:R-:W-:Y:S01]  /*8700*/  IMAD.IADD R52, R3, 0x1, R32 ;  /* 0x0000000103347824 */ /* 0x000fe200078e0220 */
[----:B------:R-:W-:Y:S01]  /*8710*/  PLOP3.LUT P1, PT, PT, PT, UP0, 0x80, 0x0 ;  /* 0x000000000000781c */ /* 0x000fe20003f2f008 */
[----:B------:R-:W-:Y:S01]  /*8720*/  IMAD R0, R0, 0x60, RZ ;  /* 0x0000006000007824 */ /* 0x000fe200078e02ff */
[----:B------:R-:W-:-:S11]  /*8730*/  LEA.HI.X R47, R47, UR5, R34, 0x2, P2 ;  /* 0x000000052f2f7c11 */ /* 0x000fd600090f1422 */
.L_x_1512:
[----:B-1----:R-:W3:Y:S01]  /*8740*/  LDG.E R32, desc[UR36][R46.64] ;  /* 0x000000242e207981 */ /* 0x002ee2000c1e1900 */
[----:B------:R-:W-:Y:S01]  /*8750*/  IADD3 R33, P4, R21, R51, RZ ;  /* 0x0000003315217210 */ /* 0x000fe20007f9e0ff */
[----:B--2---:R-:W-:Y:S01]  /*8760*/  IMAD.MOV.U32 R44, RZ, RZ, R60 ;  /* 0x000000ffff2c7224 */ /* 0x004fe200078e003c */
[----:B------:R-:W-:Y:S01]  /*8770*/  ISETP.NE.AND P5, PT, R2, RZ, PT ;  /* 0x000000ff0200720c */ /* 0x000fe20003fa5270 */
[----:B------:R-:W-:Y:S01]  /*8780*/  IMAD.MOV.U32 R39, RZ, RZ, R61 ;  /* 0x000000ffff277224 */ /* 0x000fe200078e003d */
[----:B------:R-:W-:Y:S02]  /*8790*/  LEA.HI.X.SX32 R34, R51, R23, 0x1, P4 ;  /* 0x0000001733227211 */ /* 0x000fe400020f0eff */
[----:B------:R-:W-:-:S04]  /*87a0*/  LEA R48, P4, R33, R44, 0x2 ;  /* 0x0000002c21307211 */ /* 0x000fc800078810ff */
[----:B------:R-:W-:Y:S01]  /*87b0*/  LEA.HI.X R49, R33, R39, R34, 0x2, P4 ;  /* 0x0000002721317211 */ /* 0x000fe200020f1422 */
[----:B---3--:R-:W-:-:S05]  /*87c0*/  IMAD R32, R0, R32, R51 ;  /* 0x0000002000207224 */ /* 0x008fca00078e0233 */
[----:B------:R-:W-:-:S04]  /*87d0*/  IADD3 R35, P2, R29, R32, RZ ;  /* 0x000000201d237210 */ /* 0x000fc80007f5e0ff */
[----:B-1----:R-:W-:Y:S02]  /*87e0*/  LEA.HI.X.SX32 R40, R32, R26, 0x1, P2 ;  /* 0x0000001a20287211 */ /* 0x002fe400010f0eff */
[----:B------:R-:W-:-:S04]  /*87f0*/  LEA R32, P2, R35, R44, 0x2 ;  /* 0x0000002c23207211 */ /* 0x000fc800078410ff */
[----:B------:R-:W-:-:S06]  /*8800*/  LEA.HI.X R33, R35, R39, R40, 0x2, P2 ;  /* 0x0000002723217211 */ /* 0x000fcc00010f1428 */
[----:B------:R-:W5:Y:S01]  /*8810*/  LDG.E.128 R32, desc[UR36][R32.64] ;  /* 0x0000002420207981 */ /* 0x000f62000c1e1d00 */
[----:B------:R-:W-:Y:S05]  /*8820*/  @P1 BRA `(.L_x_1510) ;  /* 0x00000000002c1947 */ /* 0x000fea0003800000 */
[----:B------:R-:W2:Y:S04]  /*8830*/  @P5 LDG.E.128 R56, desc[UR36][R36.64] ;  /* 0x0000002424385981 */ /* 0x000ea8000c1e1d00 */
[----:B------:R-:W1:Y:S02]  /*8840*/  LDS.128 R40, [R27] ;  /* 0x000000001b287984 */ /* 0x000e640000000c00 */
        /* <DEDUP_REMOVED lines=9> */
.L_x_1510:
[----:B------:R-:W2:Y:S04]  /*88e0*/  LDG.E R40, desc[UR36][R46.64+0x8] ;  /* 0x000008242e287981 */ /* 0x000ea8000c1e1900 */
[----:B------:R-:W3:Y:S01]  /*88f0*/  LDS R53, [R52+-0x8] ;  /* 0xfffff80034357984 */ /* 0x000ee20000000800 */
[----:B--2---:R-:W-:-:S05]  /*8900*/  IMAD R40, R0, R40, R51 ;  /* 0x0000002800287224 */ /* 0x004fca00078e0233 */
[----:B------:R-:W-:-:S04]  /*8910*/  IADD3 R40, R40, 0xc0, RZ ;  /* 0x000000c028287810 */ /* 0x000fc80007ffe0ff */
[----:B------:R-:W-:-:S04]  /*8920*/  IADD3 R41, P2, R29, R40, RZ ;  /* 0x000000281d297210 */ /* 0x000fc80007f5e0ff */
[----:B------:R-:W-:Y:S02]  /*8930*/  LEA.HI.X.SX32 R42, R40, R26, 0x1, P2 ;  /* 0x0000001a282a7211 */ /* 0x000fe400010f0eff */
[----:B------:R-:W-:-:S04]  /*8940*/  LEA R40, P2, R41, R44, 0x2 ;  /* 0x0000002c29287211 */ /* 0x000fc800078410ff */
[----:B------:R-:W-:-:S06]  /*8950*/  LEA.HI.X R41, R41, R39, R42, 0x2, P2 ;  /* 0x0000002729297211 */ /* 0x000fcc00010f142a */
[----:B------:R-:W5:Y:S02]  /*8960*/  LDG.E.128 R40, desc[UR36][R40.64] ;  /* 0x0000002428287981 */ /* 0x000f64000c1e1d00 */
[C---:B---3-5:R-:W-:Y:S01]  /*8970*/  FFMA.FTZ R54, R53.reuse, R32, R12 ;  /* 0x0000002035367223 */ /* 0x068fe2000001000c */
[C---:B------:R-:W-:Y:S01]  /*8980*/  FFMA.FTZ R56, R53.reuse, R33, R13 ;  /* 0x0000002135387223 */ /* 0x040fe2000001000d */
[C---:B------:R-:W-:Y:S01]  /*8990*/  FFMA.FTZ R55, R53.reuse, R34, R14 ;  /* 0x0000002235377223 */ /* 0x040fe2000001000e */
[----:B------:R-:W-:Y:S01]  /*89a0*/  FFMA.FTZ R58, R53, R35, R15 ;  /* 0x00000023353a7223 */ /* 0x000fe2000001000f */
[----:B------:R-:W-:Y:S06]  /*89b0*/  @P1 BRA `(.L_x_1511) ;  /* 0x00000000002c1947 */ /* 0x000fec0003800000 */
[----:B------:R-:W2:Y:S04]  /*89c0*/  @P5 LDG.E.128 R12, desc[UR36][R36.64] ;  /* 0x00000024240c5981 */ /* 0x000ea8000c1e1d00 */
[----:B-1----:R-:W1:Y:S02]  /*89d0*/  LDS.128 R32, [R27] ;  /* 0x000000001b207984 */ /* 0x002e640000000c00 */
        /* <DEDUP_REMOVED lines=9> */
.L_x_1511:
[----:B------:R3:W4:Y:S01]  /*8a70*/  LDS R15, [R52] ;  /* 0x00000000340f7984 */ /* 0x0007220000000800 */
[----:B------:R-:W-:Y:S01]  /*8a80*/  IADD3 R46, P2, R46, 0x10, RZ ;  /* 0x000000102e2e7810 */ /* 0x000fe20007f5e0ff */
[----:B------:R-:W-:Y:S02]  /*8a90*/  VIADD R45, R45, 0x4 ;  /* 0x000000042d2d7836 */ /* 0x000fe40000000000 */
[----:B------:R-:W-:Y:S02]  /*8aa0*/  VIADD R51, R51, 0x180 ;  /* 0x0000018033337836 */ /* 0x000fe40000000000 */
[----:B------:R-:W-:Y:S01]  /*8ab0*/  IMAD.X R47, RZ, RZ, R47, P2 ;  /* 0x000000ffff2f7224 */ /* 0x000fe200010e062f */
[----:B------:R-:W-:Y:S01]  /*8ac0*/  ISETP.GE.AND P2, PT, R45, R50, PT ;  /* 0x000000322d00720c */ /* 0x000fe20003f46270 */
[----:B---3--:R-:W-:Y:S02]  /*8ad0*/  VIADD R52, R52, 0x10 ;  /* 0x0000001034347836 */ /* 0x008fe40000000000 */
[C---:B----4-:R-:W-:Y:S01]  /*8ae0*/  FFMA.FTZ R12, R15.reuse, R40, R54 ;  /* 0x000000280f0c7223 */ /* 0x050fe20000010036 */
[C---:B------:R-:W-:Y:S01]  /*8af0*/  FFMA.FTZ R13, R15.reuse, R41, R56 ;  /* 0x000000290f0d7223 */ /* 0x040fe20000010038 */
[C---:B------:R-:W-:Y:S01]  /*8b00*/  FFMA.FTZ R14, R15.reuse, R42, R55 ;  /* 0x0000002a0f0e7223 */ /* 0x040fe20000010037 */
[----:B------:R-:W-:-:S07]  /*8b10*/  FFMA.FTZ R15, R15, R43, R58 ;  /* 0x0000002b0f0f7223 */ /* 0x000fce000001003a */
[----:B------:R-:W-:Y:S05]  /*8b20*/  @!P2 BRA `(.L_x_1512) ;  /* 0xfffffffc0004a947 */ /* 0x000fea000383ffff */
.L_x_1506:
[----:B------:R-:W-:Y:S05]  /*8b30*/  BSYNC B1 ;  /* 0x0000000000017941 */ /* 0x000fea0003800000 */
.L_x_1505:
[----:B------:R-:W-:-:S13]  /*8b40*/  ISETP.GE.AND P2, PT, R31, R18, PT ;  /* 0x000000121f00720c */ /* 0x000fda0003f46270 */
[----:B------:R-:W-:Y:S05]  /*8b50*/  @P2 BRA `(.L_x_1504) ;  /* 0x0000000c008c2947 */ /* 0x000fea0003800000 */
[----:B------:R-:W3:Y:S01]  /*8b60*/  LDC R37, c[0x0][0x288] ;  /* 0x0000a200ff257b82 */ /* 0x000ee20000000800 */
[----:B------:R-:W-:Y:S01]  /*8b70*/  IADD3 R0, -R30, -0x2, R25 ;  /* 0xfffffffe1e007810 */ /* 0x000fe20007ffe119 */
[----:B------:R-:W-:Y:S03]  /*8b80*/  BSSY B1, `(.L_x_1513) ;  /* 0x000004a000017945 */ /* 0x000fe60003800000 */
[----:B------:R-:W-:-:S03]  /*8b90*/  IADD3 R0, R0, -R5, RZ ;  /* 0x8000000500007210 */ /* 0x000fc60007ffe0ff */
[----:B-1----:R-:W1:Y:S01]  /*8ba0*/  LDC.64 R32, c[0x0][0x2e8] ;  /* 0x0000ba00ff207b82 */ /* 0x002e620000000a00 */
[----:B------:R-:W-:Y:S01]  /*8bb0*/  LOP3.LUT P2, RZ, R0, 0x2, RZ, 0xc0, !PT ;  /* 0x0000000200ff7812 */ /* 0x000fe2000784c0ff */
[----:B---3--:R-:W-:-:S04]  /*8bc0*/  IMAD R35, R24, R37, R19 ;  /* 0x0000002518237224 */ /* 0x008fc800078e0213 */
[----:B------:R-:W-:-:S04]  /*8bd0*/  IMAD R35, R35, 0x60, R20 ;  /* 0x0000006023237824 */ /* 0x000fc800078e0214 */
[----:B-1----:R-:W-:-:S04]  /*8be0*/  IMAD.WIDE R32, R35, 0x4, R32 ;  /* 0x0000000423207825 */ /* 0x002fc800078e0220 */
[----:B------:R-:W-:Y:S05]  /*8bf0*/  @P2 BRA `(.L_x_1514) ;  /* 0x0000000400082947 */ /* 0x000fea0003800000 */
[----:B--2---:R-:W1:Y:S01]  /*8c00*/  LDC R41, c[0x0][0x284] ;  /* 0x0000a100ff297b82 */ /* 0x004e620000000800 */
[----:B------:R-:W-:Y:S01]  /*8c10*/  BSSY B2, `(.L_x_1515) ;  /* 0x000003f000027945 */ /* 0x000fe20003800000 */
[----:B-1----:R-:W-:-:S13]  /*8c20*/  ISETP.GE.AND P2, PT, R31, R41, PT ;  /* 0x000000291f00720c */ /* 0x002fda0003f46270 */
        /* <DEDUP_REMOVED lines=10> */
[----:B-1----:R-:W-:-:S04]  /*8cd0*/  IMAD.MOV R34, RZ, RZ, -R35 ;  /* 0x000000ffff227224 */ /* 0x002fc800078e0a23 */
[----:B------:R-:W-:Y:S02]  /*8ce0*/  IMAD R45, R34, R43, RZ ;  /* 0x0000002b222d7224 */ /* 0x000fe400078e02ff */
[----:B------:R-:W-:-:S04]  /*8cf0*/  IMAD.MOV.U32 R34, RZ, RZ, RZ ;  /* 0x000000ffff227224 */ /* 0x000fc800078e00ff */
        /* <DEDUP_REMOVED lines=8> */
[----:B------:R-:W-:Y:S02]  /*8d80*/  @!P1 IMAD.IADD R34, R34, 0x1, -R43 ;  /* 0x0000000122229824 */ /* 0x000fe400078e0a2b */
[----:B------:R-:W-:Y:S02]  /*8d90*/  IMAD R43, R28, R41, RZ ;  /* 0x000000291c2b7224 */ /* 0x000fe400078e02ff */
        /* <DEDUP_REMOVED lines=11> */
[----:B------:R-:W-:Y:S02]  /*8e50*/  IMAD R37, R37, R41, R36 ;  /* 0x0000002925257224 */ /* 0x000fe400078e0224 */
[----:B------:R1:W2:Y:S02]  /*8e60*/  LDS R41, [R38] ;  /* 0x0000000026297984 */ /* 0x0002a40000000800 */
        /* <DEDUP_REMOVED lines=8> */
[----:B-12---:R-:W-:Y:S05]  /*8ef0*/  @P1 BRA `(.L_x_1517) ;  /* 0x0000000000301947 */ /* 0x006fea0003800000 */
[----:B------:R-:W-:Y:S01]  /*8f00*/  ISETP.NE.AND P5, PT, R2, RZ, PT ;  /* 0x000000ff0200720c */ /* 0x000fe20003fa5270 */
        /* <DEDUP_REMOVED lines=11> */
.L_x_1517:
[C---:B-----5:R-:W-:Y:S01]  /*8fc0*/  FFMA.FTZ R12, R41.reuse, R44, R12 ;  /* 0x0000002c290c7223 */ /* 0x060fe2000001000c */
[C---:B------:R-:W-:Y:S01]  /*8fd0*/  FFMA.FTZ R13, R41.reuse, R45, R13 ;  /* 0x0000002d290d7223 */ /* 0x040fe2000001000d */
[C---:B------:R-:W-:Y:S01]  /*8fe0*/  FFMA.FTZ R14, R41.reuse, R46, R14 ;  /* 0x0000002e290e7223 */ /* 0x040fe2000001000e */
[----:B------:R-:W-:-:S07]  /*8ff0*/  FFMA.FTZ R15, R41, R47, R15 ;  /* 0x0000002f290f7223 */ /* 0x000fce000001000f */
.L_x_1516:
[----:B------:R-:W-:Y:S05]  /*9000*/  BSYNC B2 ;  /* 0x0000000000027941 */ /* 0x000fea0003800000 */
.L_x_1515:
[----:B------:R-:W-:-:S07]  /*9010*/  IADD3 R31, R31, 0x2, RZ ;  /* 0x000000021f1f7810 */ /* 0x000fce0007ffe0ff */
.L_x_1514:
[----:B------:R-:W-:Y:S05]  /*9020*/  BSYNC B1 ;  /* 0x0000000000017941 */ /* 0x000fea0003800000 */
.L_x_1513:
[----:B------:R-:W-:-:S13]  /*9030*/  LOP3.LUT P2, RZ, R0, 0xfffffffe, RZ, 0xc0, !PT ;  /* 0xfffffffe00ff7812 */ /* 0x000fda000784c0ff */
[----:B------:R-:W-:Y:S05]  /*9040*/  @!P2 BRA `(.L_x_1504) ;  /* 0x000000080050a947 */ /* 0x000fea0003800000 */
[----:B------:R-:W-:Y:S02]  /*9050*/  IMAD.SHL.U32 R0, R5, 0x4, RZ ;  /* 0x0000000405007824 */ /* 0x000fe400078e00ff */
[----:B--2---:R-:W-:Y:S02]  /*9060*/  IMAD.MOV.U32 R40, RZ, RZ, 0x60 ;  /* 0x00000060ff287424 */ /* 0x004fe400078e00ff */
[C---:B------:R-:W-:Y:S02]  /*9070*/  IMAD R0, R31.reuse, 0x4, -R0 ;  /* 0x000000041f007824 */ /* 0x040fe400078e0a00 */
[----:B------:R-:W-:Y:S02]  /*9080*/  IMAD.MOV.U32 R41, RZ, RZ, RZ ;  /* 0x000000ffff297224 */ /* 0x000fe400078e00ff */
[----:B------:R-:W-:Y:S01]  /*9090*/  IMAD R40, R31, R40, 0xc0 ;  /* 0x000000c01f287424 */ /* 0x000fe200078e0228 */
[----:B------:R-:W-:-:S07]  /*90a0*/  IADD3 R42, R3, R0, RZ ;  /* 0x00000000032a7210 */ /* 0x000fce0007ffe0ff */
.L_x_1524:
[----:B------:R-:W2:Y:S01]  /*90b0*/  LDC R53, c[0x0][0x284] ;  /* 0x0000a100ff357b82 */ /* 0x000ea20000000800 */
[----:B------:R-:W-:Y:S01]  /*90c0*/  VIADD R0, R40, 0xffffff40 ;  /* 0xffffff4028007836 */ /* 0x000fe20000000000 */
[----:B------:R-:W-:Y:S01]  /*90d0*/  BSSY B1, `(.L_x_1518) ;  /* 0x0000045000017945 */ /* 0x000fe20003800000 */
[----:B------:R-:W-:-:S03]  /*90e0*/  IMAD.IADD R52, R42, 0x1, R41 ;  /* 0x000000012a347824 */ /* 0x000fc600078e0229 */
[----:B-1----:R-:W-:Y:S02]  /*90f0*/  IADD3 R7, P2, R21, R0, RZ ;  /* 0x0000000015077210 */ /* 0x002fe40007f5e0ff */
[----:B------:R-:W1:Y:S02]  /*9100*/  LDC.64 R34, c[0x0][0x250] ;  /* 0x00009400ff227b82 */ /* 0x000e640000000a00 */
[----:B------:R-:W-:Y:S02]  /*9110*/  LEA.HI.X.SX32 R0, R0, R23, 0x1, P2 ;  /* 0x0000001700007211 */ /* 0x000fe400010f0eff */
[----:B--2---:R-:W-:Y:S02]  /*9120*/  ISETP.GE.AND P2, PT, R31, R53, PT ;  /* 0x000000351f00720c */ /* 0x004fe40003f46270 */
[----:B-1----:R-:W-:-:S04]  /*9130*/  LEA R6, P4, R7, R34, 0x2 ;  /* 0x0000002207067211 */ /* 0x002fc800078810ff */
[----:B------:R-:W-:-:S07]  /*9140*/  LEA.HI.X R7, R7, R35, R0, 0x2, P4 ;  /* 0x0000002307077211 */ /* 0x000fce00020f1400 */
[----:B------:R-:W-:Y:S05]  /*9150*/  @!P2 BRA `(.L_x_1519) ;  /* 0x0000000000f0a947 */ /* 0x000fea0003800000 */
[----:B------:R-:W-:Y:S01]  /*9160*/  IABS R39, R53 ;  /* 0x0000003500277213 */ /* 0x000fe20000000000 */
[----:B------:R-:W-:Y:S01]  /*9170*/  HFMA2.MMA R36, -RZ, RZ, 0, 0 ;  /* 0x00000000ff247435 */ /* 0x000fe200000001ff */
[----:B------:R-:W-:Y:S01]  /*9180*/  ISETP.GE.AND P2, PT, R31, RZ, PT ;  /* 0x000000ff1f00720c */ /* 0x000fe20003f46270 */
[----:B------:R-:W-:Y:S01]  /*9190*/  ULDC.64 UR4, c[0x0][0x258] ;  /* 0x0000960000047ab9 */ /* 0x000fe20000000a00 */
[----:B------:R-:W1:Y:S01]  /*91a0*/  I2F.RP R38, R39 ;  /* 0x0000002700267306 */ /* 0x000e620000209400 */
[----:B------:R-:W-:-:S07]  /*91b0*/  ISETP.NE.AND P4, PT, R53, RZ, PT ;  /* 0x000000ff3500720c */ /* 0x000fce0003f85270 */
[----:B-1----:R-:W1:Y:S02]  /*91c0*/  MUFU.RCP R38, R38 ;  /* 0x0000002600267308 */ /* 0x002e640000001000 */
[----:B-1----:R-:W-:-:S06]  /*91d0*/  VIADD R43, R38, 0xffffffe ;  /* 0x0ffffffe262b7836 */ /* 0x002fcc0000000000 */
[----:B------:R1:W2:Y:S02]  /*91e0*/  F2I.FTZ.U32.TRUNC.NTZ R37, R43 ;  /* 0x0000002b00257305 */ /* 0x0002a4000021f000 */
[----:B-1----:R1:W3:Y:S01]  /*91f0*/  LDS R43, [R52] ;  /* 0x00000000342b7984 */ /* 0x0022e20000000800 */
[----:B--2---:R-:W-:-:S04]  /*9200*/  IMAD.MOV R0, RZ, RZ, -R37 ;  /* 0x000000ffff007224 */ /* 0x004fc800078e0a25 */
[----:B------:R-:W-:Y:S01]  /*9210*/  IMAD R45, R0, R39, RZ ;  /* 0x00000027002d7224 */ /* 0x000fe200078e02ff */
[----:B------:R-:W-:-:S03]  /*9220*/  IABS R0, R31 ;  /* 0x0000001f00007213 */ /* 0x000fc60000000000 */
[----:B------:R-:W-:-:S04]  /*9230*/  IMAD.HI.U32 R45, R37, R45, R36 ;  /* 0x0000002d252d7227 */ /* 0x000fc800078e0024 */
[----:B------:R-:W-:-:S04]  /*9240*/  IMAD.MOV.U32 R36, RZ, RZ, R0 ;  /* 0x000000ffff247224 */ /* 0x000fc800078e0000 */
[----:B------:R-:W-:-:S04]  /*9250*/  IMAD.HI.U32 R0, R45, R36, RZ ;  /* 0x000000242d007227 */ /* 0x000fc800078e00ff */
[----:B------:R-:W-:-:S04]  /*9260*/  IMAD.MOV R37, RZ, RZ, -R0 ;  /* 0x000000ffff257224 */ /* 0x000fc800078e0a00 */
[----:B------:R-:W-:-:S05]  /*9270*/  IMAD R0, R39, R37, R36 ;  /* 0x0000002527007224 */ /* 0x000fca00078e0224 */
[----:B------:R-:W-:-:S13]  /*9280*/  ISETP.GT.U32.AND P1, PT, R39, R0, PT ;  /* 0x000000002700720c */ /* 0x000fda0003f24070 */
[----:B------:R-:W-:-:S05]  /*9290*/  @!P1 IMAD.IADD R0, R0, 0x1, -R39 ;  /* 0x0000000100009824 */ /* 0x000fca00078e0a27 */
        /* <DEDUP_REMOVED lines=23> */
[----:B-1-3--:R-:W-:Y:S05]  /*9410*/  @P1 BRA `(.L_x_1520) ;  /* 0x0000000000301947 */ /* 0x00afea0003800000 */
        /* <DEDUP_REMOVED lines=12> */
.L_x_1520:
[C---:B-----5:R-:W-:Y:S01]  /*94e0*/  FFMA.FTZ R12, R43.reuse, R44, R12 ;  /* 0x0000002c2b0c7223 */ /* 0x060fe2000001000c */
[C---:B------:R-:W-:Y:S01]  /*94f0*/  FFMA.FTZ R13, R43.reuse, R45, R13 ;  /* 0x0000002d2b0d7223 */ /* 0x040fe2000001000d */
[C---:B------:R-:W-:Y:S01]  /*9500*/  FFMA.FTZ R14, R43.reuse, R46, R14 ;  /* 0x0000002e2b0e7223 */ /* 0x040fe2000001000e */
[----:B------:R-:W-:-:S07]  /*9510*/  FFMA.FTZ R15, R43, R47, R15 ;  /* 0x0000002f2b0f7223 */ /* 0x000fce000001000f */
.L_x_1519:
[----:B------:R-:W-:Y:S05]  /*9520*/  BSYNC B1 ;  /* 0x0000000000017941 */ /* 0x000fea0003800000 */
.L_x_1518:
[----:B------:R-:W-:Y:S01]  /*9530*/  VIADD R38, R31, 0x2 ;  /* 0x000000021f267836 */ /* 0x000fe20000000000 */
[----:B------:R-:W-:Y:S04]  /*9540*/  BSSY B1, `(.L_x_1521) ;  /* 0x000003f000017945 */ /* 0x000fe80003800000 */
[----:B------:R-:W-:-:S13]  /*9550*/  ISETP.GE.AND P2, PT, R38, R53, PT ;  /* 0x000000352600720c */ /* 0x000fda0003f46270 */
[----:B------:R-:W-:Y:S05]  /*9560*/  @!P2 BRA `(.L_x_1522) ;  /* 0x0000000000f0a947 */ /* 0x000fea0003800000 */
[----:B------:R-:W-:Y:S01]  /*9570*/  IABS R39, R53 ;  /* 0x0000003500277213 */ /* 0x000fe20000000000 */
[----:B------:R-:W-:Y:S01]  /*9580*/  IMAD.MOV.U32 R36, RZ, RZ, RZ ;  /* 0x000000ffff247224 */ /* 0x000fe200078e00ff */
[----:B------:R-:W-:Y:S01]  /*9590*/  ISETP.GE.AND P2, PT, R38, RZ, PT ;  /* 0x000000ff2600720c */ /* 0x000fe20003f46270 */
[----:B------:R-:W-:Y:S01]  /*95a0*/  ULDC.64 UR4, c[0x0][0x258] ;  /* 0x0000960000047ab9 */ /* 0x000fe20000000a00 */
[----:B------:R-:W2:Y:S01]  /*95b0*/  I2F.RP R43, R39 ;  /* 0x00000027002b7306 */ /* 0x000ea20000209400 */
[----:B------:R-:W-:-:S07]  /*95c0*/  ISETP.NE.AND P4, PT, R53, RZ, PT ;  /* 0x000000ff3500720c */ /* 0x000fce0003f85270 */
[----:B--2---:R-:W1:Y:S02]  /*95d0*/  MUFU.RCP R43, R43 ;  /* 0x0000002b002b7308 */ /* 0x004e640000001000 */
[----:B-1----:R-:W-:Y:S02]  /*95e0*/  VIADD R44, R43, 0xffffffe ;  /* 0x0ffffffe2b2c7836 */ /* 0x002fe40000000000 */
[----:B------:R1:W2:Y:S04]  /*95f0*/  LDS R43, [R52+0x8] ;  /* 0x00000800342b7984 */ /* 0x0002a80000000800 */
[----:B------:R-:W3:Y:S02]  /*9600*/  F2I.FTZ.U32.TRUNC.NTZ R37, R44 ;  /* 0x0000002c00257305 */ /* 0x000ee4000021f000 */
[----:B---3--:R-:W-:-:S04]  /*9610*/  IMAD.MOV R0, RZ, RZ, -R37 ;  /* 0x000000ffff007224 */ /* 0x008fc800078e0a25 */
        /* <DEDUP_REMOVED lines=10> */
[----:B------:R-:W-:Y:S02]  /*96c0*/  @!P1 IMAD.IADD R0, R0, 0x1, -R39 ;  /* 0x0000000100009824 */ /* 0x000fe400078e0a27 */
[-C--:B------:R-:W-:Y:S02]  /*96d0*/  IMAD R39, R28, R53.reuse, RZ ;  /* 0x000000351c277224 */ /* 0x080fe400078e02ff */
        /* <DEDUP_REMOVED lines=33> */
.L_x_1523:
[C---:B-----5:R-:W-:Y:S01]  /*98f0*/  FFMA.FTZ R12, R43.reuse, R44, R12 ;  /* 0x0000002c2b0c7223 */ /* 0x060fe2000001000c */
[C---:B------:R-:W-:Y:S01]  /*9900*/  FFMA.FTZ R13, R43.reuse, R45, R13 ;  /* 0x0000002d2b0d7223 */ /* 0x040fe2000001000d */
[C---:B------:R-:W-:Y:S01]  /*9910*/  FFMA.FTZ R14, R43.reuse, R46, R14 ;  /* 0x0000002e2b0e7223 */ /* 0x040fe2000001000e */
[----:B------:R-:W-:-:S07]  /*9920*/  FFMA.FTZ R15, R43, R47, R15 ;  /* 0x0000002f2b0f7223 */ /* 0x000fce000001000f */
.L_x_1522:
[----:B------:R-:W-:Y:S05]  /*9930*/  BSYNC B1 ;  /* 0x0000000000017941 */ /* 0x000fea0003800000 */
.L_x_1521:
[----:B------:R-:W-:Y:S01]  /*9940*/  IADD3 R31, R31, 0x4, RZ ;  /* 0x000000041f1f7810 */ /* 0x000fe20007ffe0ff */
[----:B------:R-:W-:Y:S02]  /*9950*/  VIADD R41, R41, 0x10 ;  /* 0x0000001029297836 */ /* 0x000fe40000000000 */
[----:B------:R-:W-:Y:S01]  /*9960*/  VIADD R40, R40, 0x180 ;  /* 0x0000018028287836 */ /* 0x000fe20000000000 */
[----:B------:R-:W-:-:S13]  /*9970*/  ISETP.GE.AND P2, PT, R31, R18, PT ;  /* 0x000000121f00720c */ /* 0x000fda0003f46270 */
[----:B------:R-:W-:Y:S05]  /*9980*/  @!P2 BRA `(.L_x_1524) ;  /* 0xfffffff400c8a947 */ /* 0x000fea000383ffff */
.L_x_1504:
[----:B------:R-:W-:Y:S05]  /*9990*/  BSYNC B0 ;  /* 0x0000000000007941 */ /* 0x000fea0003800000 */
.L_x_1503:
        /* <DEDUP_REMOVED lines=9> */
[----:B------:R-:W-:-:S05]  /*9a30*/  LEA.HI.X R7, R3, R29, R0, 0x2, P0 ;  /* 0x0000001d03077211 */ /* 0x000fca00000f1400 */
[----:B------:R1:W5:Y:S01]  /*9a40*/  LDG.E.128 R32, desc[UR36][R6.64] ;  /* 0x0000002406207981 */ /* 0x000362000c1e1d00 */
[----:B------:R-:W-:Y:S04]  /*9a50*/  BSSY B1, `(.L_x_1527) ;  /* 0x0000017000017945 */ /* 0x000fe80003800000 */
[----:B------:R-:W-:Y:S05]  /*9a60*/  @P1 BRA `(.L_x_1528) ;  /* 0x0000000000541947 */ /* 0x000fea0003800000 */
[----:B------:R-:W-:-:S13]  /*9a70*/  ISETP.NE.AND P2, PT, R2, RZ, PT ;  /* 0x000000ff0200720c */ /* 0x000fda0003f45270 */
[----:B------:R-:W3:Y:S08]  /*9a80*/  @P2 LDC R0, c[0x0][0x288] ;  /* 0x0000a200ff002b82 */ /* 0x000ef00000000800 */
[----:B------:R-:W4:Y:S01]  /*9a90*/  @P2 LDC.64 R2, c[0x0][0x2e8] ;  /* 0x0000ba00ff022b82 */ /* 0x000f220000000a00 */
[----:B---3--:R-:W-:-:S04]  /*9aa0*/  @P2 IMAD R19, R24, R0, R19 ;  /* 0x0000000018132224 */ /* 0x008fc800078e0213 */
[----:B-1----:R-:W-:-:S04]  /*9ab0*/  @P2 IMAD R7, R19, 0x60, R20 ;  /* 0x0000006013072824 */ /* 0x002fc800078e0214 */
[----:B----4-:R-:W-:-:S05]  /*9ac0*/  @P2 IMAD.WIDE R6, R7, 0x4, R2 ;  /* 0x0000000407062825 */ /* 0x010fca00078e0202 */
[----:B0-----:R-:W3:Y:S01]  /*9ad0*/  @P2 LDG.E.128 R24, desc[UR36][R6.64] ;  /* 0x0000002406182981 */ /* 0x001ee2000c1e1d00 */
        /* <DEDUP_REMOVED lines=9> */
[----:B---3--:R-:W-:Y:S01]  /*9b70*/  @P2 FMUL.FTZ R32, R32, R24 ;  /* 0x0000001820202220 */ /* 0x008fe20000410000 */
[----:B------:R-:W-:Y:S01]  /*9b80*/  @P2 FMUL.FTZ R33, R33, R25 ;  /* 0x0000001921212220 */ /* 0x000fe20000410000 */
[----:B------:R-:W-:Y:S01]  /*9b90*/  @P2 FMUL.FTZ R34, R34, R26 ;  /* 0x0000001a22222220 */ /* 0x000fe20000410000 */
[----:B------:R-:W-:-:S05]  /*9ba0*/  @P2 FMUL.FTZ R35, R35, R27 ;  /* 0x0000001b23232220 */ /* 0x000fca0000410000 */
[----:B------:R3:W-:Y:S02]  /*9bb0*/  STG.E.128 desc[UR36][R2.64], R32 ;  /* 0x0000002002007986 */ /* 0x0007e4000c101d24 */
.L_x_1528:
[----:B------:R-:W-:Y:S05]  /*9bc0*/  BSYNC B1 ;  /* 0x0000000000017941 */ /* 0x000fea0003800000 */
.L_x_1527:
[----:B------:R-:W4:Y:S01]  /*9bd0*/  S2UR UR5, SR_CgaCtaId ;  /* 0x00000000000579c3 */ /* 0x000f220000008800 */
[----:B------:R-:W-:Y:S01]  /*9be0*/  UMOV UR4, 0x400 ;  /* 0x0000040000047882 */ /* 0x000fe20000000000 */
[----:B------:R-:W-:Y:S01]  /*9bf0*/  IMAD.IADD R18, R18, 0x1, -R5 ;  /* 0x0000000112127824 */ /* 0x000fe200078e0a05 */
[----:B------:R-:W-:-:S04]  /*9c00*/  UIADD3 UR4, UR4, 0x410, URZ ;  /* 0x0000041004047890 */ /* 0x000fc8000fffe03f */
[----:B----4-:R-:W-:-:S06]  /*9c10*/  ULEA UR4, UR5, UR4, 0x18 ;  /* 0x0000000405047291 */ /* 0x010fcc000f8ec03f */
[----:B---3--:R-:W-:-:S05]  /*9c20*/  MOV R3, UR4 ;  /* 0x0000000400037c02 */ /* 0x008fca0008000f00 */
[----:B------:R-:W-:-:S06]  /*9c30*/  IMAD R5, R18, 0x4, R3 ;  /* 0x0000000412057824 */ /* 0x000fcc00078e0203 */
[----:B------:R-:W3:Y:S02]  /*9c40*/  LDS R5, [R5] ;  /* 0x0000000005057984 */ /* 0x000ee40000000800 */
[C---:B---3-5:R-:W-:Y:S01]  /*9c50*/  FFMA.FTZ R12, R5.reuse, R32, R12 ;  /* 0x00000020050c7223 */ /* 0x068fe2000001000c */
[C---:B------:R-:W-:Y:S01]  /*9c60*/  FFMA.FTZ R13, R5.reuse, R33, R13 ;  /* 0x00000021050d7223 */ /* 0x040fe2000001000d */
[C---:B------:R-:W-:Y:S01]  /*9c70*/  FFMA.FTZ R14, R5.reuse, R34, R14 ;  /* 0x00000022050e7223 */ /* 0x040fe2000001000e */
[----:B------:R-:W-:-:S07]  /*9c80*/  FFMA.FTZ R15, R5, R35, R15 ;  /* 0x00000023050f7223 */ /* 0x000fce000001000f */
.L_x_1526:
[----:B------:R-:W-:Y:S05]  /*9c90*/  BSYNC B0 ;  /* 0x0000000000007941 */ /* 0x000fea0003800000 */
.L_x_1525:
[----:B------:R-:W-:Y:S01]  /*9ca0*/  VIADD R0, R22, 0x1f ;  /* 0x0000001f16007836 */ /* 0x000fe20000000000 */
[----:B------:R-:W-:Y:S04]  /*9cb0*/  BAR.SYNC.DEFER_BLOCKING 0x0 ;  /* 0x0000000000007b1d */ /* 0x000fe80000010000 */
[----:B------:R-:W-:Y:S02]  /*9cc0*/  ISETP.GT.U32.OR P0, PT, R0, 0x3e, P3 ;  /* 0x0000003e0000780c */ /* 0x000fe40001f04470 */
[----:B------:R-:W-:Y:S11]  /*9cd0*/  @P3 BRA `(.L_x_1529) ;  /* 0x0000000000383947 */ /* 0x000ff60003800000 */
[----:B------:R-:W-:Y:S01]  /*9ce0*/  LOP3.LUT R0, R22, 0xffffffe0, RZ, 0xc0, !PT ;  /* 0xffffffe016007812 */ /* 0x000fe200078ec0ff */
[----:B------:R-:W-:Y:S01]  /*9cf0*/  IMAD R30, R30, 0x60, R20 ;  /* 0x000000601e1e7824 */ /* 0x000fe200078e0214 */
[----:B------:R-:W-:Y:S05]  /*9d00*/  WARPSYNC.ALL ;  /* 0x0000000000007948 */ /* 0x000fea0003800000 */
[----:B------:R-:W-:Y:S01]  /*9d10*/  ISETP.NE.AND P1, PT, R0, 0x20, PT ;  /* 0x000000200000780c */ /* 0x000fe20003f25270 */
[----:B------:R-:W-:Y:S01]  /*9d20*/  IMAD R30, R30, 0x4, R3 ;  /* 0x000000041e1e7824 */ /* 0x000fe200078e0203 */
[----:B------:R-:W-:-:S11]  /*9d30*/  ISETP.GT.AND P2, PT, R22, 0x1f, PT ;  /* 0x0000001f1600780c */ /* 0x000fd60003f44270 */
[----:B------:R-:W-:Y:S01]  /*9d40*/  @!P1 STS.128 [R30+-0x180], R12 ;  /* 0xfffe800c1e009388 */ /* 0x000fe20000000c00 */
[----:B------:R-:W-:Y:S06]  /*9d50*/  BAR.SYNC.DEFER_BLOCKING 0x0 ;  /* 0x0000000000007b1d */ /* 0x000fec0000010000 */
[----:B-1----:R-:W1:Y:S02]  /*9d60*/  @!P2 LDS.128 R4, [R30] ;  /* 0x000000001e04a984 */ /* 0x002e640000000c00 */
[----:B-1----:R-:W-:Y:S01]  /*9d70*/  @!P2 FADD.FTZ R12, R12, R4 ;  /* 0x000000040c0ca221 */ /* 0x002fe20000010000 */
[----:B------:R-:W-:Y:S01]  /*9d80*/  @!P2 FADD.FTZ R13, R13, R5 ;  /* 0x000000050d0da221 */ /* 0x000fe20000010000 */
[----:B------:R-:W-:Y:S01]  /*9d90*/  @!P2 FADD.FTZ R14, R14, R6 ;  /* 0x000000060e0ea221 */ /* 0x000fe20000010000 */
[----:B------:R-:W-:Y:S01]  /*9da0*/  @!P2 FADD.FTZ R15, R15, R7 ;  /* 0x000000070f0fa221 */ /* 0x000fe20000010000 */
[----:B------:R-:W-:Y:S06]  /*9db0*/  BAR.SYNC.DEFER_BLOCKING 0x0 ;  /* 0x0000000000007b1d */ /* 0x000fec0000010000 */
.L_x_1529:
[----:B------:R-:W-:Y:S05]  /*9dc0*/  @P0 EXIT ;  /* 0x000000000000094d */ /* 0x000fea0003800000 */
[----:B------:R-:W3:Y:S02]  /*9dd0*/  LDC R0, c[0x0][0x308] ;  /* 0x0000c200ff007b82 */ /* 0x000ee40000000800 */
[----:B---3--:R-:W-:-:S13]  /*9de0*/  ISETP.NE.AND P0, PT, R0, 0x2, PT ;  /* 0x000000020000780c */ /* 0x008fda0003f05270 */
[----:B------:R-:W3:Y:S01]  /*9df0*/  @P0 LDC.64 R2, c[0x0][0x210] ;  /* 0x00008400ff020b82 */ /* 0x000ee20000000a00 */
[----:B------:R-:W-:-:S04]  /*9e00*/  @P0 IMAD R5, R17, 0x60, R20 ;  /* 0x0000006011050824 */ /* 0x000fc800078e0214 */
[----:B---3--:R-:W-:-:S05]  /*9e10*/  @P0 IMAD.WIDE R2, R5, 0x4, R2 ;  /* 0x0000000405020825 */ /* 0x008fca00078e0202 */
[----:B------:R3:W-:Y:S01]  /*9e20*/  @P0 STG.E.128 desc[UR36][R2.64], R12 ;  /* 0x0000000c02000986 */ /* 0x0007e2000c101d24 */
[----:B------:R-:W-:Y:S05]  /*9e30*/  @P0 EXIT ;  /* 0x000000000000094d */ /* 0x000fea0003800000 */
[----:B---3--:R-:W3:Y:S01]  /*9e40*/  LDC.64 R2, c[0x0][0x300] ;  /* 0x0000c000ff027b82 */ /* 0x008ee20000000a00 */
[----:B------:R-:W-:Y:S01]  /*9e50*/  IMAD R17, R17, 0x60, R20 ;  /* 0x0000006011117824 */ /* 0x000fe200078e0214 */
[----:B------:R-:W-:Y:S01]  /*9e60*/  ULDC.64 UR4, c[0x0][0x210] ;  /* 0x0000840000047ab9 */ /* 0x000fe20000000a00 */
[----:B---3--:R-:W3:Y:S02]  /*9e70*/  LDG.E R2, desc[UR36][R2.64] ;  /* 0x0000002402027981 */ /* 0x008ee4000c1e1900 */
[C---:B---3--:R-:W-:Y:S01]  /*9e80*/  FMUL.FTZ R12, R2.reuse, R12 ;  /* 0x0000000c020c7220 */ /* 0x048fe20000410000 */
[C---:B------:R-:W-:Y:S01]  /*9e90*/  FMUL.FTZ R13, R2.reuse, R13 ;  /* 0x0000000d020d7220 */ /* 0x040fe20000410000 */
[C---:B------:R-:W-:Y:S01]  /*9ea0*/  FMUL.FTZ R14, R2.reuse, R14 ;  /* 0x0000000e020e7220 */ /* 0x040fe20000410000 */
[----:B------:R-:W-:-:S03]  /*9eb0*/  FMUL.FTZ R15, R2, R15 ;  /* 0x0000000f020f7220 */ /* 0x000fc60000410000 */
[----:B------:R-:W3:Y:S08]  /*9ec0*/  F2I.S8.NTZ R12, R12 ;  /* 0x0000000c000c7305 */ /* 0x000ef00000202100 */
[----:B------:R-:W4:Y:S01]  /*9ed0*/  F2I.S8.NTZ R13, R13 ;  /* 0x0000000d000d7305 */ /* 0x000f220000202100 */
[----:B---3--:R-:W-:-:S07]  /*9ee0*/  PRMT R0, R12, 0x8880, RZ ;  /* 0x000088800c007816 */ /* 0x008fce00000000ff */
[----:B------:R-:W3:Y:S01]  /*9ef0*/  F2I.S8.NTZ R14, R14 ;  /* 0x0000000e000e7305 */ /* 0x000ee20000202100 */
[----:B------:R-:W-:Y:S02]  /*9f00*/  PRMT R0, R0, 0x7710, RZ ;  /* 0x0000771000007816 */ /* 0x000fe400000000ff */
[----:B----4-:R-:W-:-:S05]  /*9f10*/  PRMT R4, R13, 0x8880, RZ ;  /* 0x000088800d047816 */ /* 0x010fca00000000ff */
[----:B------:R-:W4:Y:S01]  /*9f20*/  F2I.S8.NTZ R15, R15 ;  /* 0x0000000f000f7305 */ /* 0x000f220000202100 */
[----:B------:R-:W-:Y:S02]  /*9f30*/  LOP3.LUT R3, R0, 0xff, RZ, 0xc0, !PT ;  /* 0x000000ff00037812 */ /* 0x000fe400078ec0ff */
[----:B------:R-:W-:Y:S02]  /*9f40*/  PRMT R2, R4, 0x7710, RZ ;  /* 0x0000771004027816 */ /* 0x000fe400000000ff */
[----:B---3--:R-:W-:Y:S02]  /*9f50*/  PRMT R0, R14, 0x8880, RZ ;  /* 0x000088800e007816 */ /* 0x008fe400000000ff */
        /* <DEDUP_REMOVED lines=10> */
.L_x_1333:
[----:B---3--:R-:W-:Y:S01]  /*a000*/  HFMA2.MMA R11, -RZ, RZ, 0, 1.847743988037109375e-06 ;  /* 0x0000001fff0b7435 */ /* 0x008fe200000001ff */
[----:B------:R-:W-:Y:S02]  /*a010*/  IMAD.MOV.U32 R12, RZ, RZ, 0x10 ;  /* 0x00000010ff0c7424 */ /* 0x000fe400078e00ff */
[----:B-1----:R-:W-:-:S08]  /*a020*/  IMAD.MOV.U32 R15, RZ, RZ, -0x1 ;  /* 0xffffffffff0f7424 */ /* 0x002fd000078e00ff */
[----:B------:R-:W-:Y:S05]  /*a030*/  WARPSYNC.COLLECTIVE R15, `(.L_x_1530) ;  /* 0x000000000f087348 */ /* 0x000fea0003c00000 */
[----:B------:R0:W1:Y:S02]  /*a040*/  SHFL.BFLY P6, R14, R13, R12, R11 ;  /* 0x0c00000c0d0e7389 */ /* 0x00006400000c000b */
[----:B01----:R-:W-:Y:S01]  /*a050*/  ENDCOLLECTIVE ;  /* 0x000000000000791b */ /* 0x003fe20003800000 */
.L_x_1530:
[----:B------:R-:W-:Y:S02]  /*a060*/  IMAD.MOV.U32 R12, RZ, RZ, 0x8 ;  /* 0x00000008ff0c7424 */ /* 0x000fe400078e00ff */
[----:B------:R-:W-:-:S04]  /*a070*/  FADD.FTZ R0, R13, R14 ;  /* 0x0000000e0d007221 */ /* 0x000fc80000010000 */
[----:B------:R-:W-:-:S07]  /*a080*/  IMAD.MOV.U32 R13, RZ, RZ, R0 ;  /* 0x000000ffff0d7224 */ /* 0x000fce00078e0000 */
[----:B------:R-:W-:Y:S05]  /*a090*/  WARPSYNC.COLLECTIVE R15, `(.L_x_1531) ;  /* 0x000000000f087348 */ /* 0x000fea0003c00000 */
[----:B------:R0:W1:Y:S02]  /*a0a0*/  SHFL.BFLY P6, R14, R13, R12, R11 ;  /* 0x0c00000c0d0e7389 */ /* 0x00006400000c000b */
[----:B01----:R-:W-:Y:S01]  /*a0b0*/  ENDCOLLECTIVE ;  /* 0x000000000000791b */ /* 0x003fe20003800000 */
.L_x_1531:
[----:B------:R-:W-:Y:S01]  /*a0c0*/  MOV R12, 0x4 ;  /* 0x00000004000c7802 */ /* 0x000fe20000000f00 */
[----:B------:R-:W-:-:S04]  /*a0d0*/  FADD.FTZ R3, R0, R14 ;  /* 0x0000000e00037221 */ /* 0x000fc80000010000 */
[----:B------:R-:W-:-:S07]  /*a0e0*/  IMAD.MOV.U32 R13, RZ, RZ, R3 ;  /* 0x000000ffff0d7224 */ /* 0x000fce00078e0003 */
[----:B------:R-:W-:Y:S05]  /*a0f0*/  WARPSYNC.COLLECTIVE R15, `(.L_x_1532) ;  /* 0x000000000f087348 */ /* 0x000fea0003c00000 */
[----:B------:R0:W1:Y:S02]  /*a100*/  SHFL.BFLY P6, R14, R13, R12, R11 ;  /* 0x0c00000c0d0e7389 */ /* 0x00006400000c000b */
[----:B01----:R-:W-:Y:S01]  /*a110*/  ENDCOLLECTIVE ;  /* 0x000000000000791b */ /* 0x003fe20003800000 */
.L_x_1532:
[----:B------:R-:W-:Y:S02]  /*a120*/  IMAD.MOV.U32 R12, RZ, RZ, 0x2 ;  /* 0x00000002ff0c7424 */ /* 0x000fe400078e00ff */
[----:B------:R-:W-:-:S04]  /*a130*/  FADD.FTZ R4, R3, R14 ;  /* 0x0000000e03047221 */ /* 0x000fc80000010000 */
[----:B------:R-:W-:-:S07]  /*a140*/  IMAD.MOV.U32 R13, RZ, RZ, R4 ;  /* 0x000000ffff0d7224 */ /* 0x000fce00078e0004 */
[----:B------:R-:W-:Y:S05]  /*a150*/  WARPSYNC.COLLECTIVE R15, `(.L_x_1533) ;  /* 0x000000000f087348 */ /* 0x000fea0003c00000 */
[----:B------:R0:W1:Y:S02]  /*a160*/  SHFL.BFLY P6, R14, R13, R12, R11 ;  /* 0x0c00000c0d0e7389 */ /* 0x00006400000c000b */
[----:B01----:R-:W-:Y:S01]  /*a170*/  ENDCOLLECTIVE ;  /* 0x000000000000791b */ /* 0x003fe20003800000 */
.L_x_1533:
[----:B------:R-:W-:Y:S02]  /*a180*/  IMAD.MOV.U32 R12, RZ, RZ, 0x1 ;  /* 0x00000001ff0c7424 */ /* 0x000fe400078e00ff */
[----:B------:R-:W-:-:S04]  /*a190*/  FADD.FTZ R6, R4, R14 ;  /* 0x0000000e04067221 */ /* 0x000fc80000010000 */
[----:B------:R-:W-:-:S07]  /*a1a0*/  IMAD.MOV.U32 R13, RZ, RZ, R6 ;  /* 0x000000ffff0d7224 */ /* 0x000fce00078e0006 */
[----:B------:R-:W-:Y:S05]  /*a1b0*/  WARPSYNC.COLLECTIVE R15, `(.L_x_1534) ;  /* 0x000000000f087348 */ /* 0x000fea0003c00000 */
[----:B------:R0:W1:Y:S02]  /*a1c0*/  SHFL.BFLY P6, R14, R13, R12, R11 ;  /* 0x0c00000c0d0e7389 */ /* 0x00006400000c000b */
[----:B01----:R-:W-:Y:S01]  /*a1d0*/  ENDCOLLECTIVE ;  /* 0x000000000000791b */ /* 0x003fe20003800000 */
.L_x_1534:
[----:B------:R-:W-:Y:S05]  /*a1e0*/  BRA `(.L_x_1535) ;  /* 0xffffff7c002c7947 */ /* 0x000fea000383ffff */
.L_x_1467:
[----:B------:R-:W-:Y:S01]  /*a1f0*/  HFMA2.MMA R12, -RZ, RZ, 0, 1.1920928955078125e-07 ;  /* 0x00000002ff0c7435 */ /* 0x000fe200000001ff */
[----:B------:R-:W-:Y:S01]  /*a200*/  BSSY B1, `(.L_x_1536) ;  /* 0x0000006000017945 */ /* 0x000fe20003800000 */
[----:B------:R-:W-:Y:S02]  /*a210*/  IMAD.MOV.U32 R11, RZ, RZ, 0x1f ;  /* 0x0000001fff0b7424 */ /* 0x000fe400078e00ff */
[----:B-12---:R-:W-:-:S07]  /*a220*/  IMAD.MOV.U32 R15, RZ, RZ, -0x1 ;  /* 0xffffffffff0f7424 */ /* 0x006fce00078e00ff */
[----:B---34-:R-:W-:Y:S05]  /*a230*/  WARPSYNC.COLLECTIVE R15, `(.L_x_1537) ;  /* 0x000000000f087348 */ /* 0x018fea0003c00000 */
[----:B------:R0:W1:Y:S02]  /*a240*/  SHFL.BFLY P6, R14, R13, R12, R11 ;  /* 0x0c00000c0d0e7389 */ /* 0x00006400000c000b */
[----:B01-34-:R-:W-:Y:S01]  /*a250*/  ENDCOLLECTIVE ;  /* 0x000000000000791b */ /* 0x01bfe20003800000 */
.L_x_1537:
[----:B------:R-:W-:Y:S05]  /*a260*/  BSYNC B1 ;  /* 0x0000000000017941 */ /* 0x000fea0003800000 */
.L_x_1536:
[----:B------:R-:W-:Y:S01]  /*a270*/  FADD.FTZ R13, R13, R14 ;  /* 0x0000000e0d0d7221 */ /* 0x000fe20000010000 */
[----:B------:R-:W-:Y:S01]  /*a280*/  IMAD.MOV.U32 R12, RZ, RZ, 0x1 ;  /* 0x00000001ff0c7424 */ /* 0x000fe200078e00ff */
[----:B------:R-:W-:Y:S01]  /*a290*/  MOV R11, 0x1f ;  /* 0x0000001f000b7802 */ /* 0x000fe20000000f00 */
[----:B------:R-:W-:-:S07]  /*a2a0*/  IMAD.MOV.U32 R15, RZ, RZ, -0x1 ;  /* 0xffffffffff0f7424 */ /* 0x000fce00078e00ff */
[----:B------:R-:W-:Y:S05]  /*a2b0*/  WARPSYNC.COLLECTIVE R15, `(.L_x_1538) ;  /* 0x000000000f087348 */ /* 0x000fea0003c00000 */
[----:B------:R0:W1:Y:S02]  /*a2c0*/  SHFL.BFLY P6, R14, R13, R12, R11 ;  /* 0x0c00000c0d0e7389 */ /* 0x00006400000c000b */
[----:B01----:R-:W-:Y:S01]  /*a2d0*/  ENDCOLLECTIVE ;  /* 0x000000000000791b */ /* 0x003fe20003800000 */
.L_x_1538:
[----:B------:R-:W-:Y:S05]  /*a2e0*/  BRA `(.L_x_1539) ;  /* 0xffffffc8005c7947 */ /* 0x000fea000383ffff */
.L_x_1471:
[----:B-1----:R-:W-:Y:S01]  /*a2f0*/  HFMA2.MMA R11, -RZ, RZ, 0, 1.847743988037109375e-06 ;  /* 0x0000001fff0b7435 */ /* 0x002fe200000001ff */
[----:B------:R-:W-:Y:S01]  /*a300*/  BSSY B0, `(.L_x_1540) ;  /* 0x0000007000007945 */ /* 0x000fe20003800000 */
[----:B------:R-:W-:Y:S02]  /*a310*/  IMAD.MOV.U32 R13, RZ, RZ, R124 ;  /* 0x000000ffff0d7224 */ /* 0x000fe400078e007c */
[----:B------:R-:W-:Y:S02]  /*a320*/  IMAD.MOV.U32 R12, RZ, RZ, 0x10 ;  /* 0x00000010ff0c7424 */ /* 0x000fe400078e00ff */
[----:B------:R-:W-:-:S07]  /*a330*/  IMAD.MOV.U32 R15, RZ, RZ, -0x1 ;  /* 0xffffffffff0f7424 */ /* 0x000fce00078e00ff */
[----:B---34-:R-:W-:Y:S05]  /*a340*/  WARPSYNC.COLLECTIVE R15, `(.L_x_1541) ;  /* 0x000000000f087348 */ /* 0x018fea0003c00000 */
[----:B------:R0:W1:Y:S02]  /*a350*/  SHFL.BFLY P6, R14, R13, R12, R11 ;  /* 0x0c00000c0d0e7389 */ /* 0x00006400000c000b */
[----:B01-34-:R-:W-:Y:S01]  /*a360*/  ENDCOLLECTIVE ;  /* 0x000000000000791b */ /* 0x01bfe20003800000 */
.L_x_1541:
[----:B------:R-:W-:Y:S05]  /*a370*/  BSYNC B0 ;  /* 0x0000000000007941 */ /* 0x000fea0003800000 */
.L_x_1540:
[----:B------:R-:W-:Y:S01]  /*a380*/  FMNMX.FTZ R13, R14, R124, !PT ;  /* 0x0000007c0e0d7209 */ /* 0x000fe20007810000 */
[----:B------:R-:W-:Y:S01]  /*a390*/  IMAD.MOV.U32 R12, RZ, RZ, 0x8 ;  /* 0x00000008ff0c7424 */ /* 0x000fe200078e00ff */
[----:B------:R-:W-:Y:S01]  /*a3a0*/  MOV R15, 0xffffffff ;  /* 0xffffffff000f7802 */ /* 0x000fe20000000f00 */
[----:B------:R-:W-:-:S07]  /*a3b0*/  IMAD.MOV.U32 R11, RZ, RZ, 0x1f ;  /* 0x0000001fff0b7424 */ /* 0x000fce00078e00ff */
[----:B------:R-:W-:Y:S05]  /*a3c0*/  WARPSYNC.COLLECTIVE R15, `(.L_x_1542) ;  /* 0x000000000f087348 */ /* 0x000fea0003c00000 */
[----:B------:R0:W1:Y:S02]  /*a3d0*/  SHFL.BFLY P6, R14, R13, R12, R11 ;  /* 0x0c00000c0d0e7389 */ /* 0x00006400000c000b */
[----:B01----:R-:W-:Y:S01]  /*a3e0*/  ENDCOLLECTIVE ;  /* 0x000000000000791b */ /* 0x003fe20003800000 */
.L_x_1542:
[----:B------:R-:W-:Y:S01]  /*a3f0*/  IMAD.MOV.U32 R12, RZ, RZ, 0x4 ;  /* 0x00000004ff0c7424 */ /* 0x000fe200078e00ff */
[----:B------:R-:W-:-:S05]  /*a400*/  FMNMX.FTZ R0, R13, R14, !PT ;  /* 0x0000000e0d007209 */ /* 0x000fca0007810000 */
[----:B------:R-:W-:-:S07]  /*a410*/  IMAD.MOV.U32 R13, RZ, RZ, R0 ;  /* 0x000000ffff0d7224 */ /* 0x000fce00078e0000 */
[----:B------:R-:W-:Y:S05]  /*a420*/  WARPSYNC.COLLECTIVE R15, `(.L_x_1543) ;  /* 0x000000000f087348 */ /* 0x000fea0003c00000 */
[----:B------:R0:W1:Y:S02]  /*a430*/  SHFL.BFLY P6, R14, R13, R12, R11 ;  /* 0x0c00000c0d0e7389 */ /* 0x00006400000c000b */
[----:B01----:R-:W-:Y:S01]  /*a440*/  ENDCOLLECTIVE ;  /* 0x000000000000791b */ /* 0x003fe20003800000 */
.L_x_1543:
[----:B------:R-:W-:Y:S05]  /*a450*/  BRA `(.L_x_1544) ;  /* 0xffffffc800b07947 */ /* 0x000fea000383ffff */
.L_x_1545:
        /* <DEDUP_REMOVED lines=10> */
.L_x_3327:


//--------------------- .text._ZN4mmha33masked_multihead_attention_kernelIfLi96ELi128ELi1ELi32ELi256ELb1ELb0EEEv26Multihead_attention_paramsIT_XT5_EE --------------------------
	.section	.text._ZN4mmha33masked_multihead_attention_kernelIfLi96ELi128ELi1ELi32ELi256ELb1ELb0EEEv26Multihead_attention_paramsIT_XT5_EE,"ax",@progbits
	.align	128
        .global         _ZN4mmha33masked_multihead_attention_kernelIfLi96ELi128ELi1ELi32ELi256ELb1ELb0EEEv26Multihead_attention_paramsIT_XT5_EE
        .type           _ZN4mmha33masked_multihead_attention_kernelIfLi96ELi128ELi1ELi32ELi256ELb1ELb0EEEv26Multihead_attention_paramsIT_XT5_EE,@function
        .size           _ZN4mmha33masked_multihead_attention_kernelIfLi96ELi128ELi1ELi32ELi256ELb1ELb0EEEv26Multihead_attention_paramsIT_XT5_EE,(.L_x_3328 - _ZN4mmha33masked_multihead_attention_kernelIfLi96ELi128ELi1ELi32ELi256ELb1ELb0EEEv26Multihead_attention_paramsIT_XT5_EE)
        .other          _ZN4mmha33masked_multihead_attention_kernelIfLi96ELi128ELi1ELi32ELi256ELb1ELb0EEEv26Multihead_attention_paramsIT_XT5_EE,@"STO_CUDA_ENTRY STV_DEFAULT"
_ZN4mmha33masked_multihead_attention_kernelIfLi96ELi128ELi1ELi32ELi256ELb1ELb0EEEv26Multihead_attention_paramsIT_XT5_EE:
.text._ZN4mmha33masked_multihead_attention_kernelIfLi96ELi128ELi1ELi32ELi256ELb1ELb0EEEv26Multihead_attention_paramsIT_XT5_EE:
        /* <DEDUP_REMOVED lines=13> */
.L_x_1546:
[----:B------:R-:W0:Y:S08]  /*00d0*/  LDC R21, c[0x0][0x280] ;  /* 0x0000a000ff157b82 */ /* 0x000e300000000800 */
[----:B------:R-:W1:Y:S08]  /*00e0*/  LDC.64 R4, c[0x0][0x328] ;  /* 0x0000ca00ff047b82 */ /* 0x000e700000000a00 */
[----:B------:R-:W2:Y:S08]  /*00f0*/  LDC.64 R10, c[0x0][0x2f0] ;  /* 0x0000bc00ff0a7b82 */ /* 0x000eb00000000a00 */
[----:B------:R-:W3:Y:S01]  /*0100*/  LDC R34, c[0x0][0x29c] ;  /* 0x0000a700ff227b82 */ /* 0x000ee20000000800 */
[----:B0-----:R-:W-:Y:S01]  /*0110*/  IABS R3, R21 ;  /* 0x0000001500037213 */ /* 0x001fe20000000000 */
[----:B------:R-:W-:Y:S01]  /*0120*/  IMAD.MOV.U32 R13, RZ, RZ, RZ ;  /* 0x000000ffff0d7224 */ /* 0x000fe200078e00ff */
        /* <DEDUP_REMOVED lines=15> */
[----:B------:R-:W-:-:S04]  /*0220*/  IMAD.HI.U32 R7, R7, R0, RZ ;  /* 0x0000000007077227 */ /* 0x000fc800078e00ff */
[----:B-----5:R-:W-:-:S04]  /*0230*/  IMAD.MOV R4, RZ, RZ, -R7 ;  /* 0x000000ffff047224 */ /* 0x020fc800078e0a07 */
[----:B------:R-:W-:Y:S01]  /*0240*/  IMAD R0, R3, R4, R0 ;  /* 0x0000000403007224 */ /* 0x000fe200078e0200 */
[----:B------:R-:W-:-:S04]  /*0250*/  ISETP.NE.U32.AND P0, PT, R10, RZ, PT ;  /* 0x000000ff0a00720c */ /* 0x000fc80003f05070 */
[----:B------:R-:W-:Y:S02]  /*0260*/  ISETP.GT.U32.AND P1, PT, R3, R0, PT ;  /* 0x000000000300720c */ /* 0x000fe40003f24070 */
[----:B------:R-:W-:-:S04]  /*0270*/  ISETP.NE.AND.EX P0, PT, R11, RZ, PT, P0 ;  /* 0x000000ff0b00720c */ /* 0x000fc80003f05300 */
[----:B---3--:R-:W-:-:S07]  /*0280*/  ISETP.EQ.AND P3, PT, R34, RZ, P0 ;  /* 0x000000ff2200720c */ /* 0x008fce0000762270 */
[----:B------:R-:W-:-:S04]  /*0290*/  @!P1 IADD3 R0, R0, -R3, RZ ;  /* 0x8000000300009210 */ /* 0x000fc80007ffe0ff */
[----:B------:R-:W-:Y:S02]  /*02a0*/  ISETP.GE.U32.AND P0, PT, R0, R3, PT ;  /* 0x000000030000720c */ /* 0x000fe40003f06070 */
[----:B------:R-:W0:Y:S01]  /*02b0*/  @P3 LDC.64 R4, c[0x0][0x2f0] ;  /* 0x0000bc00ff043b82 */ /* 0x000e220000000a00 */
[----:B------:R-:W-:Y:S01]  /*02c0*/  LOP3.LUT R0, R16, R21, RZ, 0x3c, !PT ;  /* 0x0000001510007212 */ /* 0x000fe200078e3cff */
[----:B------:R-:W-:Y:S01]  /*02d0*/  @!P1 VIADD R7, R7, 0x1 ;  /* 0x0000000107079836 */ /* 0x000fe20000000000 */
[----:B------:R-:W-:Y:S02]  /*02e0*/  ISETP.NE.AND P1, PT, R21, RZ, PT ;  /* 0x000000ff1500720c */ /* 0x000fe40003f25270 */
[----:B------:R-:W-:-:S06]  /*02f0*/  ISETP.GE.AND P2, PT, R0, RZ, PT ;  /* 0x000000ff0000720c */ /* 0x000fcc0003f46270 */
[----:B------:R-:W-:-:S05]  /*0300*/  @P0 VIADD R7, R7, 0x1 ;  /* 0x0000000107070836 */ /* 0x000fca0000000000 */
[----:B------:R-:W-:-:S05]  /*0310*/  MOV R20, R7 ;  /* 0x0000000700147202 */ /* 0x000fca0000000f00 */
[----:B------:R-:W-:Y:S01]  /*0320*/  @!P2 IMAD.MOV R20, RZ, RZ, -R20 ;  /* 0x000000ffff14a224 */ /* 0x000fe200078e0a14 */
[----:B------:R-:W-:-:S05]  /*0330*/  @!P1 LOP3.LUT R20, RZ, R21, RZ, 0x33, !PT ;  /* 0x00000015ff149212 */ /* 0x000fca00078e33ff */
[----:B0-----:R-:W-:-:S05]  /*0340*/  @P3 IMAD.WIDE R4, R20, 0x4, R4 ;  /* 0x0000000414043825 */ /* 0x001fca00078e0204 */
[----:B------:R0:W2:Y:S01]  /*0350*/  @P3 LDG.E R13, desc[UR36][R4.64] ;  /* 0x00000024040d3981 */ /* 0x0000a2000c1e1900 */
[----:B------:R-:W-:-:S04]  /*0360*/  MOV R0, UR8 ;  /* 0x0000000800007c02 */ /* 0x000fc80008000f00 */
[----:B------:R-:W-:-:S04]  /*0370*/  IABS R0, R0 ;  /* 0x0000000000007213 */ /* 0x000fc80000000000 */
[----:B------:R-:W-:-:S13]  /*0380*/  R2UR UR7, R0 ;  /* 0x00000000000772ca */ /* 0x000fda00000e0000 */
[----:B------:R-:W3:Y:S08]  /*0390*/  I2F.RP R0, UR7 ;  /* 0x0000000700007d06 */ /* 0x000ef00008209400 */
[----:B---3--:R-:W3:Y:S02]  /*03a0*/  MUFU.RCP R0, R0 ;  /* 0x0000000000007308 */ /* 0x008ee40000001000 */
[----:B---3--:R-:W-:-:S06]  /*03b0*/  VIADD R3, R0, 0xffffffe ;  /* 0x0ffffffe00037836 */ /* 0x008fcc0000000000 */
[----:B------:R-:W3:Y:S02]  /*03c0*/  F2I.FTZ.U32.TRUNC.NTZ R3, R3 ;  /* 0x0000000300037305 */ /* 0x000ee4000021f000 */
[----:B---3--:R-:W-:Y:S01]  /*03d0*/  R2UR UR5, R3 ;  /* 0x00000000030572ca */ /* 0x008fe200000e0000 */
[----:B------:R-:W3:Y:S01]  /*03e0*/  S2R R44, SR_CTAID.X ;  /* 0x00000000002c7919 */ /* 0x000ee20000002500 */
[----:B------:R-:W5:Y:S11]  /*03f0*/  LDC R3, c[0x0][0x278] ;  /* 0x00009e00ff037b82 */ /* 0x000f760000000800 */
[----:B------:R-:W-:-:S04]  /*0400*/  UIADD3 UR6, URZ, -UR5, URZ ;  /* 0x800000053f067290 */ /* 0x000fc8000fffe03f */
[----:B------:R-:W-:-:S04]  /*0410*/  UIMAD UR6, UR6, UR7, URZ ;  /* 0x00000007060672a4 */ /* 0x000fc8000f8e023f */
[----:B------:R-:W-:Y:S01]  /*0420*/  UIMAD.WIDE.U32 UR4, UR5, UR6, UR4 ;  /* 0x00000006050472a5 */ /* 0x000fe2000f8e0004 */
[----:B------:R0:W-:Y:S01]  /*0430*/  STL [R1+0x1b0], R20 ;  /* 0x0001b01401007387 */ /* 0x0001e20000100800 */
        /* <DEDUP_REMOVED lines=56> */
.L_x_1548:
[----:B------:R-:W-:Y:S05]  /*07c0*/  BSYNC B0 ;  /* 0x0000000000007941 */ /* 0x000fea0003800000 */
.L_x_1547:
[----:B------:R-:W1:Y:S01]  /*07d0*/  @!P0 LDC.64 R4, c[0x0][0x248] ;  /* 0x00009200ff048b82 */ /* 0x000e620000000a00 */
[----:B------:R-:W-:Y:S01]  /*07e0*/  ISETP.LT.AND P2, PT, R22, 0x20, P3 ;  /* 0x000000201600780c */ /* 0x000fe20001f41270 */
[----:B------:R-:W-:Y:S01]  /*07f0*/  ULDC.64 UR6, c[0x0][0x220] ;  /* 0x0000880000067ab9 */ /* 0x000fe20000000a00 */
[----:B------:R-:W-:Y:S01]  /*0800*/  ISETP.NE.U32.AND P3, PT, R14, RZ, PT ;  /* 0x000000ff0e00720c */ /* 0x000fe20003f65070 */
[----:B------:R-:W-:Y:S01]  /*0810*/  IMAD.U32 R10, RZ, RZ, UR40 ;  /* 0x00000028ff0a7e24 */ /* 0x000fe2000f8e00ff */
[----:B------:R-:W-:Y:S01]  /*0820*/  ISETP.EQ.U32.AND P1, PT, RZ, UR6, PT ;  /* 0x00000006ff007c0c */ /* 0x000fe2000bf22070 */
[----:B------:R-:W-:Y:S01]  /*0830*/  IMAD.MOV.U32 R45, RZ, RZ, RZ ;  /* 0x000000ffff2d7224 */ /* 0x000fe200078e00ff */
[----:B------:R-:W-:Y:S01]  /*0840*/  ISETP.NE.AND.EX P3, PT, R15, RZ, PT, P3 ;  /* 0x000000ff0f00720c */ /* 0x000fe20003f65330 */
[----:B------:R-:W-:Y:S01]  /*0850*/  @!P0 IMAD.SHL.U32 R10, R10, 0x4, RZ ;  /* 0x000000040a0a8824 */ /* 0x000fe200078e00ff */
[----:B------:R-:W-:Y:S02]  /*0860*/  ISETP.EQ.OR.EX P1, PT, RZ, UR7, P0, P1 ;  /* 0x00000007ff007c0c */ /* 0x000fe40008722710 */
[----:B------:R-:W-:-:S02]  /*0870*/  CS2R R18, SRZ ;  /* 0x0000000000127805 */ /* 0x000fc4000001ff00 */
[----:B------:R-:W-:Y:S02]  /*0880*/  IADD3 R33, R89, R3, RZ ;  /* 0x0000000359217210 */ /* 0x000fe40007ffe0ff */
[----:B------:R-:W-:Y:S02]  /*0890*/  CS2R R36, SRZ ;  /* 0x0000000000247805 */ /* 0x000fe4000001ff00 */
[----:B------:R-:W-:Y:S01]  /*08a0*/  SHF.R.S32.HI R12, RZ, 0x1f, R16 ;  /* 0x0000001fff0c7819 */ /* 0x000fe20000011410 */
[----:B------:R-:W2:Y:S01]  /*08b0*/  @P2 LDC.64 R8, c[0x0][0x2e0] ;  /* 0x0000b800ff082b82 */ /* 0x000ea20000000a00 */
[----:B------:R-:W-:Y:S01]  /*08c0*/  CS2R R38, SRZ ;  /* 0x0000000000267805 */ /* 0x000fe2000001ff00 */
[----:B------:R-:W-:Y:S01]  /*08d0*/  @!P0 IMAD R11, R33, UR8, R10 ;  /* 0x00000008210b8c24 */ /* 0x000fe2000f8e020a */
[----:B------:R-:W-:-:S05]  /*08e0*/  @P3 LEA R10, P4, R16, R14, 0x2 ;  /* 0x0000000e100a3211 */ /* 0x000fca00078810ff */
[----:B------:R-:W3:Y:S01]  /*08f0*/  @!P1 LDC.64 R6, c[0x0][0x220] ;  /* 0x00008800ff069b82 */ /* 0x000ee20000000a00 */
[----:B-1----:R-:W-:Y:S01]  /*0900*/  @!P0 IMAD.WIDE R4, R11, 0x4, R4 ;  /* 0x000000040b048825 */ /* 0x002fe200078e0204 */
[----:B------:R-:W-:Y:S02]  /*0910*/  @P3 LEA.HI.X R11, R16, R15, R12, 0x2, P4 ;  /* 0x0000000f100b3211 */ /* 0x000fe400020f140c */
[----:B------:R-:W-:Y:S01]  /*0920*/  CS2R R16, SRZ ;  /* 0x0000000000107805 */ /* 0x000fe2000001ff00 */
[----:B------:R-:W-:Y:S01]  /*0930*/  @P2 IMAD R12, R13, UR4, R44 ;  /* 0x000000040d0c2c24 */ /* 0x000fe2000f8e022c */
[----:B0-----:R-:W-:Y:S01]  /*0940*/  IADD3 R13, R0, R3, RZ ;  /* 0x00000003000d7210 */ /* 0x001fe20007ffe0ff */
[----:B------:R-:W4:Y:S02]  /*0950*/  @P3 LDG.E R45, desc[UR36][R10.64] ;  /* 0x000000240a2d3981 */ /* 0x000f24000c1e1900 */
[----:B------:R-:W-:Y:S02]  /*0960*/  @P2 IMAD R15, R12, 0x60, R3 ;  /* 0x000000600c0f2824 */ /* 0x000fe400078e0203 */
[----:B------:R0:W5:Y:S01]  /*0970*/  @!P0 LDG.E.128 R16, desc[UR36][R4.64] ;  /* 0x0000002404108981 */ /* 0x000162000c1e1d00 */
[----:B------:R-:W1:Y:S01]  /*0980*/  LDC R12, c[0x0][0x290] ;  /* 0x0000a400ff0c7b82 */ /* 0x000e620000000800 */
[----:B--2---:R-:W-:-:S05]  /*0990*/  @P2 IMAD.WIDE R8, R15, 0x4, R8 ;  /* 0x000000040f082825 */ /* 0x004fca00078e0208 */
[----:B------:R0:W5:Y:S01]  /*09a0*/  @P2 LDG.E.128 R40, desc[UR36][R8.64] ;  /* 0x0000002408282981 */ /* 0x000162000c1e1d00 */
[----:B---3--:R-:W-:-:S05]  /*09b0*/  @!P1 IMAD.WIDE R6, R13, 0x4, R6 ;  /* 0x000000040d069825 */ /* 0x008fca00078e0206 */
[----:B------:R0:W5:Y:S01]  /*09c0*/  @!P1 LDG.E.128 R36, desc[UR36][R6.64] ;  /* 0x0000002406249981 */ /* 0x000162000c1e1d00 */
[----:B------:R-:W-:Y:S01]  /*09d0*/  ISETP.NE.AND P5, PT, R34, RZ, PT ;  /* 0x000000ff2200720c */ /* 0x000fe20003fa5270 */
[----:B------:R-:W-:Y:S01]  /*09e0*/  IMAD R88, R20, UR4, RZ ;  /* 0x0000000414587c24 */ /* 0x000fe2000f8e02ff */
[----:B------:R-:W-:Y:S02]  /*09f0*/  CS2R R26, SRZ ;  /* 0x00000000001a7805 */ /* 0x000fe4000001ff00 */
[----:B------:R-:W-:Y:S01]  /*0a00*/  CS2R R24, SRZ ;  /* 0x0000000000187805 */ /* 0x000fe2000001ff00 */
[----:B------:R-:W-:Y:S01]  /*0a10*/  IMAD R88, R88, R21, R44 ;  /* 0x0000001558587224 */ /* 0x000fe200078e022c */
[----:B----4-:R0:W-:Y:S07]  /*0a20*/  STL [R1+0x19c], R45 ;  /* 0x00019c2d01007387 */ /* 0x0101ee0000100800 */
[----:B-1----:R-:W-:Y:S05]  /*0a30*/  @P5 BRA `(.L_x_1549) ;  /* 0x00000000002c5947 */ /* 0x002fea0003800000 */
[----:B------:R-:W-:Y:S01]  /*0a40*/  ULDC.64 UR6, c[0x0][0x230] ;  /* 0x00008c0000067ab9 */ /* 0x000fe20000000a00 */
[----:B------:R-:W-:Y:S01]  /*0a50*/  BSSY B0, `(.L_x_1549) ;  /* 0x0000009000007945 */ /* 0x000fe20003800000 */
[----:B------:R-:W-:Y:S02]  /*0a60*/  ISETP.EQ.U32.AND P1, PT, RZ, UR6, PT ;  /* 0x00000006ff007c0c */ /* 0x000fe4000bf22070 */
[----:B------:R-:W-:Y:S02]  /*0a70*/  CS2R R24, SRZ ;  /* 0x0000000000187805 */ /* 0x000fe4000001ff00 */
[----:B------:R-:W-:Y:S02]  /*0a80*/  CS2R R26, SRZ ;  /* 0x00000000001a7805 */ /* 0x000fe4000001ff00 */
[----:B------:R-:W-:-:S13]  /*0a90*/  ISETP.EQ.OR.EX P0, PT, RZ, UR7, P0, P1 ;  /* 0x00000007ff007c0c */ /* 0x000fda0008702710 */
[----:B------:R-:W-:Y:S05]  /*0aa0*/  @P0 BRA `(.L_x_1550) ;  /* 0x00000000000c0947 */ /* 0x000fea0003800000 */
[----:B------:R-:W1:Y:S02]  /*0ab0*/  LDC.64 R24, c[0x0][0x230] ;  /* 0x00008c00ff187b82 */ /* 0x000e640000000a00 */
[----:B-1----:R-:W-:-:S06]  /*0ac0*/  IMAD.WIDE R24, R13, 0x4, R24 ;  /* 0x000000040d187825 */ /* 0x002fcc00078e0218 */
[----:B------:R-:W5:Y:S02]  /*0ad0*/  LDG.E.128 R24, desc[UR36][R24.64] ;  /* 0x0000002418187981 */ /* 0x000f64000c1e1d00 */
.L_x_1550:
[----:B------:R-:W-:Y:S05]  /*0ae0*/  BSYNC B0 ;  /* 0x0000000000007941 */ /* 0x000fea0003800000 */
.L_x_1549:
        /* <DEDUP_REMOVED lines=21> */
[----:B0-----:R-:W-:Y:S02]  /*0c40*/  IABS R8, R3 ;  /* 0x0000000300087213 */ /* 0x001fe40000000000 */
        /* <DEDUP_REMOVED lines=48> */
.L_x_1553:
        /* <DEDUP_REMOVED lines=13> */
.L_x_1554:
        /* <DEDUP_REMOVED lines=27> */
[----:B------:R-:W-:-:S04]  /*11d0*/  IADD3 R3, R5, 0x2, RZ ;  /* 0x0000000205037810 */ /* 0x000fc80007ffe0ff */
        /* <DEDUP_REMOVED lines=27> */
.L_x_1558:
[C---:B------:R-:W-:Y:S01]  /*1390*/  IMAD R21, R6.reuse, 0x4, R15 ;  /* 0x0000000406157824 */ /* 0x040fe200078e020f */
[----:B------:R-:W-:Y:S01]  /*13a0*/  LEA R20, R6, R32, 0x2 ;  /* 0x0000002006147211 */ /* 0x000fe200078e10ff */
[----:B------:R-:W-:Y:S01]  /*13b0*/  BSSY B2, `(.L_x_1560) ;  /* 0x0000032000027945 */ /* 0x000fe20003800000 */
[----:B------:R-:W-:Y:S02]  /*13c0*/  LEA.HI R0, R0, R0, RZ, 0x1 ;  /* 0x0000000000007211 */ /* 0x000fe400078f08ff */
[----:B------:R0:W0:Y:S03]  /*13d0*/  LDS R16, [R21] ;  /* 0x0000000015107984 */ /* 0x0000260000000800 */
[----:B------:R-:W-:Y:S01]  /*13e0*/  IMAD.SHL.U32 R0, R0, 0x2, RZ ;  /* 0x0000000200007824 */ /* 0x000fe200078e00ff */
[----:B------:R0:W0:Y:S04]  /*13f0*/  LDS R18, [R21+0x4] ;  /* 0x0000040015127984 */ /* 0x0000280000000800 */
[----:B------:R0:W0:Y:S01]  /*1400*/  LDS R17, [R20] ;  /* 0x0000000014117984 */ /* 0x0000220000000800 */
[----:B------:R-:W-:-:S03]  /*1410*/  LOP3.LUT R5, R0, 0xfffffffc, RZ, 0xc0, !PT ;  /* 0xfffffffc00057812 */ /* 0x000fc600078ec0ff */
[----:B------:R0:W0:Y:S01]  /*1420*/  LDS R19, [R20+0x4] ;  /* 0x0000040014137984 */ /* 0x0000220000000800 */
[----:B------:R-:W-:-:S13]  /*1430*/  ISETP.GE.AND P0, PT, R5, R6, PT ;  /* 0x000000060500720c */ /* 0x000fda0003f06270 */
        /* <DEDUP_REMOVED lines=41> */
.L_x_1561:
[----:B------:R-:W-:Y:S05]  /*16d0*/  BSYNC B2 ;  /* 0x0000000000027941 */ /* 0x000fea0003800000 */
.L_x_1560:
[----:B0-----:R0:W-:Y:S04]  /*16e0*/  STS [R21], R16 ;  /* 0x0000001015007388 */ /* 0x0011e80000000800 */
[----:B------:R0:W-:Y:S04]  /*16f0*/  STS [R21+0x4], R18 ;  /* 0x0000041215007388 */ /* 0x0001e80000000800 */
[----:B------:R0:W-:Y:S04]  /*1700*/  STS [R20], R17 ;  /* 0x0000001114007388 */ /* 0x0001e80000000800 */
[----:B------:R0:W-:Y:S02]  /*1710*/  STS [R20+0x4], R19 ;  /* 0x0000041314007388 */ /* 0x0001e40000000800 */
.L_x_1559:
[----:B------:R-:W-:Y:S05]  /*1720*/  BSYNC B1 ;  /* 0x0000000000017941 */ /* 0x000fea0003800000 */
.L_x_1557:
[----:B-1----:R1:W-:Y:S04]  /*1730*/  STS [R15], R28 ;  /* 0x0000001c0f007388 */ /* 0x0023e80000000800 */
[----:B--2---:R1:W-:Y:S04]  /*1740*/  STS [R15+0x4], R30 ;  /* 0x0000041e0f007388 */ /* 0x0043e80000000800 */
[----:B---3--:R1:W-:Y:S04]  /*1750*/  STS [R32], R29 ;  /* 0x0000001d20007388 */ /* 0x0083e80000000800 */
[----:B----4-:R1:W-:Y:S02]  /*1760*/  STS [R32+0x4], R31 ;  /* 0x0000041f20007388 */ /* 0x0103e40000000800 */
.L_x_1556:
[----:B------:R-:W-:Y:S05]  /*1770*/  BSYNC B0 ;  /* 0x0000000000007941 */ /* 0x000fea0003800000 */
.L_x_1555:
[----:B------:R-:W-:Y:S06]  /*1780*/  BAR.SYNC.DEFER_BLOCKING 0x0 ;  /* 0x0000000000007b1d */ /* 0x000fec0000010000 */
[----:B------:R-:W-:Y:S04]  /*1790*/  BSSY B0, `(.L_x_1562) ;  /* 0x0000005000007945 */ /* 0x000fe80003800000 */
[----:B------:R-:W-:Y:S05]  /*17a0*/  @!P6 BRA `(.L_x_1563) ;  /* 0x00000000000ce947 */ /* 0x000fea0003800000 */
[----:B------:R-:W-:Y:S01]  /*17b0*/  ISETP.NE.AND P0, PT, R34, RZ, PT ;  /* 0x000000ff2200720c */ /* 0x000fe20003f05270 */
[----:B01----:R2:W3:-:S12]  /*17c0*/  LDS.128 R28, [R13] ;  /* 0x000000000d1c7984 */ /* 0x0034d80000000c00 */
[----:B------:R2:W4:Y:S02]  /*17d0*/  @!P0 LDS.128 R16, [R14] ;  /* 0x000000000e108984 */ /* 0x0005240000000c00 */
.L_x_1563:
[----:B------:R-:W-:Y:S05]  /*17e0*/  BSYNC B0 ;  /* 0x0000000000007941 */ /* 0x000fea0003800000 */
.L_x_1562:
[----:B------:R-:W-:Y:S06]  /*17f0*/  BAR.SYNC.DEFER_BLOCKING 0x0 ;  /* 0x0000000000007b1d */ /* 0x000fec0000010000 */
[----:B------:R-:W-:Y:S05]  /*1800*/  BRA `(.L_x_1552) ;  /* 0x0000000400307947 */ /* 0x000fea0003800000 */
.L_x_1551:
        /* <DEDUP_REMOVED lines=9> */
[----:B------:R-:W1:Y:S01]  /*18a0*/  MUFU.RCP R12, R12 ;  /* 0x0000000c000c7308 */ /* 0x000e620000001000 */
[----:B------:R-:W-:Y:S01]  /*18b0*/  I2FP.F32.S32 R0, R0 ;  /* 0x0000000000007245 */ /* 0x000fe20000201400 */
[----:B-1----:R-:W-:-:S04]  /*18c0*/  FMUL.FTZ R3, R3, R12 ;  /* 0x0000000c03037220 */ /* 0x002fc80000410000 */
[----:B------:R-:W-:Y:S01]  /*18d0*/  FMUL.FTZ R0, R0, R12 ;  /* 0x0000000c00007220 */ /* 0x000fe20000410000 */
[----:B------:R-:W-:-:S03]  /*18e0*/  FMUL.FTZ R3, R3, 13.28771209716796875 ;  /* 0x41549a7803037820 */ /* 0x000fc60000410000 */
[----:B0-----:R-:W-:Y:S01]  /*18f0*/  FMUL.FTZ R4, R0, 13.28771209716796875 ;  /* 0x41549a7800047820 */ /* 0x001fe20000410000 */
        /* <DEDUP_REMOVED lines=20> */
.L_x_1564:
[----:B------:R-:W-:-:S13]  /*1a40*/  ISETP.GE.AND P0, PT, R3, R12, PT ;  /* 0x0000000c0300720c */ /* 0x000fda0003f06270 */
[----:B------:R-:W-:Y:S05]  /*1a50*/  @P0 BRA `(.L_x_1565) ;  /* 0x0000000000980947 */ /* 0x000fea0003800000 */
[----:B------:R-:W-:Y:S02]  /*1a60*/  I2FP.F32.S32 R12, R12 ;  /* 0x0000000c000c7245 */ /* 0x000fe40000201400 */
[----:B------:R-:W-:Y:S02]  /*1a70*/  IADD3 R0, R3, 0x2, RZ ;  /* 0x0000000203007810 */ /* 0x000fe40007ffe0ff */
[----:B------:R-:W-:Y:S02]  /*1a80*/  I2FP.F32.S32 R3, R3 ;  /* 0x0000000300037245 */ /* 0x000fe40000201400 */
[----:B------:R-:W1:Y:S01]  /*1a90*/  MUFU.RCP R12, R12 ;  /* 0x0000000c000c7308 */ /* 0x000e620000001000 */
[----:B0-----:R-:W-:Y:S02]  /*1aa0*/  I2FP.F32.S32 R5, R0 ;  /* 0x0000000000057245 */ /* 0x001fe40000201400 */
[----:B------:R-:W-:-:S03]  /*1ab0*/  I2FP.F32.S32 R34, R34 ;  /* 0x0000002200227245 */ /* 0x000fc60000201400 */
[-C--:B-1----:R-:W-:Y:S01]  /*1ac0*/  FMUL.FTZ R5, R5, R12.reuse ;  /* 0x0000000c05057220 */ /* 0x082fe20000410000 */
        /* <DEDUP_REMOVED lines=29> */
[----:B------:R-:W-:Y:S01]  /*1ca0*/  FFMA.FTZ R17, R17, R5, R0 ;  /* 0x0000000511117223 */ /* 0x000fe20000010000 */
[----:B------:R-:W-:-:S07]  /*1cb0*/  IMAD.MOV.U32 R28, RZ, RZ, R7 ;  /* 0x000000ffff1c7224 */ /* 0x000fce00078e0007 */
.L_x_1565:
[----:B------:R-:W-:Y:S05]  /*1cc0*/  BSYNC B0 ;  /* 0x0000000000007941 */ /* 0x000fea0003800000 */
.L_x_1552:
[----:B------:R-:W-:Y:S01]  /*1cd0*/  ULDC UR4, c[0x0][0x284] ;  /* 0x0000a10000047ab9 */ /* 0x000fe20000000800 */
[----:B------:R-:W-:Y:S01]  /*1ce0*/  ISETP.GT.AND P0, PT, R22, 0x1f, PT ;  /* 0x0000001f1600780c */ /* 0x000fe20003f04270 */
[----:B------:R-:W-:Y:S01]  /*1cf0*/  BSSY B0, `(.L_x_1566) ;  /* 0x000002a000007945 */ /* 0x000fe20003800000 */
[----:B------:R-:W-:Y:S01]  /*1d00*/  MOV R0, UR4 ;  /* 0x0000000400007c02 */ /* 0x000fe20008000f00 */
[----:B0-----:R-:W-:-:S04]  /*1d10*/  IMAD.MOV.U32 R6, RZ, RZ, RZ ;  /* 0x000000ffff067224 */ /* 0x001fc800078e00ff */
[----:B------:R-:W-:-:S05]  /*1d20*/  IMAD.MOV R3, RZ, RZ, -R0 ;  /* 0x000000ffff037224 */ /* 0x000fca00078e0a00 */
[----:B------:R-:W-:-:S04]  /*1d30*/  VIADDMNMX R3, R3, UR39, RZ, !PT ;  /* 0x0000002703037c46 */ /* 0x000fc8000f8001ff */
[----:B------:R-:W-:Y:S01]  /*1d40*/  R2UR UR59, R3 ;  /* 0x00000000033b72ca */ /* 0x000fe200000e0000 */
[----:B------:R-:W-:-:S14]  /*1d50*/  @P0 BRA `(.L_x_1567) ;  /* 0x00000000008c0947 */ /* 0x000fdc0003800000 */
[----:B------:R-:W0:Y:S01]  /*1d60*/  LDC R3, c[0x0][0x29c] ;  /* 0x0000a700ff037b82 */ /* 0x000e220000000800 */
[----:B------:R-:W5:Y:S01]  /*1d70*/  S2R R7, SR_CgaCtaId ;  /* 0x0000000000077919 */ /* 0x000f620000008800 */
[----:B------:R-:W-:Y:S01]  /*1d80*/  MOV R6, 0x400 ;  /* 0x0000040000067802 */ /* 0x000fe20000000f00 */
[----:B---34-:R-:W-:-:S04]  /*1d90*/  FMUL.FTZ R9, R29, R17 ;  /* 0x000000111d097220 */ /* 0x018fc80000410000 */
[----:B------:R-:W-:Y:S01]  /*1da0*/  FFMA.FTZ R9, R28, R16, R9 ;  /* 0x000000101c097223 */ /* 0x000fe20000010009 */
[----:B0-----:R-:W-:Y:S02]  /*1db0*/  ISETP.NE.AND P1, PT, R3, RZ, PT ;  /* 0x000000ff0300720c */ /* 0x001fe40003f25270 */
[----:B------:R-:W-:Y:S02]  /*1dc0*/  IADD3 R3, R6, 0x40, RZ ;  /* 0x0000004006037810 */ /* 0x000fe40007ffe0ff */
[----:B------:R-:W-:Y:S02]  /*1dd0*/  ISETP.GT.OR P0, PT, R22, 0x17, P1 ;  /* 0x000000171600780c */ /* 0x000fe40000f04670 */
[----:B-----5:R-:W-:-:S07]  /*1de0*/  LEA R3, R7, R3, 0x18 ;  /* 0x0000000307037211 */ /* 0x020fce00078ec0ff */
[----:B------:R-:W-:Y:S02]  /*1df0*/  @!P1 VIADD R6, R6, 0x240 ;  /* 0x0000024006069836 */ /* 0x000fe40000000000 */
[----:B------:R-:W-:Y:S02]  /*1e00*/  IMAD R3, R22, 0x10, R3 ;  /* 0x0000001016037824 */ /* 0x000fe400078e0203 */
[----:B------:R-:W0:Y:S01]  /*1e10*/  @!P0 LDC.64 R4, c[0x0][0x248] ;  /* 0x00009200ff048b82 */ /* 0x000e220000000a00 */
[----:B------:R-:W-:Y:S01]  /*1e20*/  VOTEU.ALL UP0, P0 ;  /* 0x00000000003f7886 */ /* 0x000fe20000000000 */
[----:B------:R-:W-:Y:S01]  /*1e30*/  @!P1 LEA R7, R7, R6, 0x18 ;  /* 0x0000000607079211 */ /* 0x000fe200078ec0ff */
[----:B------:R3:W-:Y:S01]  /*1e40*/  STS.128 [R3], R28 ;  /* 0x0000001c03007388 */ /* 0x0007e20000000c00 */
[----:B------:R-:W-:Y:S02]  /*1e50*/  FFMA.FTZ R6, R30, R18, R9 ;  /* 0x000000121e067223 */ /* 0x000fe40000010009 */
[----:B------:R-:W-:Y:S01]  /*1e60*/  @!UP0 USHF.L.U32 UR4, UR38, 0x2, URZ ;  /* 0x0000000226048899 */ /* 0x000fe2000800063f */
[----:B------:R-:W-:Y:S01]  /*1e70*/  @!P1 LEA R7, R22, R7, 0x4 ;  /* 0x0000000716079211 */ /* 0x000fe200078e20ff */
[----:B--2---:R-:W-:-:S04]  /*1e80*/  FFMA.FTZ R13, R31, R19, R6 ;  /* 0x000000131f0d7223 */ /* 0x004fc80000010006 */
[----:B------:R-:W-:Y:S01]  /*1e90*/  @!P0 IMAD R33, R33, R0, UR4 ;  /* 0x0000000421218e24 */ /* 0x000fe2000f8e0200 */
[----:B------:R3:W-:Y:S01]  /*1ea0*/  @!P1 STS.128 [R7], R24 ;  /* 0x0000001807009388 */ /* 0x0007e20000000c00 */
[----:B------:R-:W-:Y:S02]  /*1eb0*/  UMOV UR4, 0xffffffff ;  /* 0xffffffff00047882 */ /* 0x000fe40000000000 */
[----:B0-----:R-:W-:-:S05]  /*1ec0*/  @!P0 IMAD.WIDE R4, R33, 0x4, R4 ;  /* 0x0000000421048825 */ /* 0x001fca00078e0204 */
[----:B------:R3:W-:Y:S01]  /*1ed0*/  @!P0 STG.E.128 desc[UR36][R4.64], R16 ;  /* 0x0000001004008986 */ /* 0x0007e2000c101d24 */
[----:B------:R-:W-:Y:S05]  /*1ee0*/  BRA.DIV UR4, `(.L_x_1568) ;  /* 0x0000009a04947947 */ /* 0x000fea000b800000 */
        /* <DEDUP_REMOVED lines=9> */
.L_x_1704:
[----:B0-2---:R-:W-:-:S07]  /*1f80*/  FADD.FTZ R6, R6, R14 ;  /* 0x0000000e06067221 */ /* 0x005fce0000010000 */
.L_x_1567:
[----:B------:R-:W-:Y:S05]  /*1f90*/  BSYNC B0 ;  /* 0x0000000000007941 */ /* 0x000fea0003800000 */
.L_x_1566:
[----:B------:R-:W0:Y:S01]  /*1fa0*/  S2R R9, SR_CgaCtaId ;  /* 0x0000000000097919 */ /* 0x000e220000008800 */
[----:B------:R-:W-:Y:S01]  /*1fb0*/  MOV R8, 0x400 ;  /* 0x0000040000087802 */ /* 0x000fe20000000f00 */
[----:B------:R-:W-:Y:S01]  /*1fc0*/  VIADD R23, R23, -UR59 ;  /* 0x8000003b17177c36 */ /* 0x000fe20008000000 */
[----:B------:R-:W-:Y:S02]  /*1fd0*/  ISETP.NE.AND P0, PT, R22, RZ, PT ;  /* 0x000000ff1600720c */ /* 0x000fe40003f05270 */
[----:B------:R-:W-:Y:S01]  /*1fe0*/  MOV R252, 0xff7fffff ;  /* 0xff7fffff00fc7802 */ /* 0x000fe20000000f00 */
[----:B------:R-:W-:-:S05]  /*1ff0*/  VIADD R3, R8, 0x440 ;  /* 0x0000044008037836 */ /* 0x000fca0000000000 */
[----:B0-----:R-:W-:-:S05]  /*2000*/  LEA R4, R9, R3, 0x18 ;  /* 0x0000000309047211 */ /* 0x001fca00078ec0ff */
[----:B------:R0:W-:Y:S01]  /*2010*/  STL [R1+0x198], R4 ;  /* 0x0001980401007387 */ /* 0x0001e20000100800 */
        /* <DEDUP_REMOVED lines=8> */
[----:B0-----:R-:W0:Y:S01]  /*20a0*/  LDC.64 R4, c[0x0][0x2c8] ;  /* 0x0000b200ff047b82 */ /* 0x001e220000000a00 */
[----:B------:R-:W-:Y:S01]  /*20b0*/  IADD3 R6, -R45, UR40, RZ ;  /* 0x000000282d067c10 */ /* 0x000fe2000fffe1ff */
[----:B------:R-:W-:-:S04]  /*20c0*/  ULDC UR4, c[0x0][0x2d0] ;  /* 0x0000b40000047ab9 */ /* 0x000fc80000000800 */
[----:B------:R-:W-:-:S04]  /*20d0*/  IMAD R7, R44, UR4, R6 ;  /* 0x000000042c077c24 */ /* 0x000fc8000f8e0206 */
[----:B------:R-:W-:-:S04]  /*20e0*/  IMAD R7, R7, UR4, R6 ;  /* 0x0000000407077c24 */ /* 0x000fc8000f8e0206 */
[----:B0-----:R-:W-:-:S06]  /*20f0*/  IMAD.WIDE R4, R7, 0x4, R4 ;  /* 0x0000000407047825 */ /* 0x001fcc00078e0204 */
[----:B------:R-:W5:Y:S02]  /*2100*/  LDG.E R5, desc[UR36][R4.64] ;  /* 0x0000002404057981 */ /* 0x000f64000c1e1900 */
[----:B-----5:R-:W-:-:S07]  /*2110*/  FADD.FTZ R252, R252, R5 ;  /* 0x00000005fcfc7221 */ /* 0x020fce0000010000 */
.L_x_1570:
[----:B------:R0:W-:Y:S02]  /*2120*/  STS [R3], R252 ;  /* 0x000000fc03007388 */ /* 0x0001e40000000800 */
.L_x_1569:
        /* <DEDUP_REMOVED lines=16> */
[----:B------:R-:W5:Y:S04]  /*2230*/  LDS.128 R4, [R3+0x190] ;  /* 0x0001900003047984 */ /* 0x000f680000000c00 */
[----:B------:R-:W5:Y:S04]  /*2240*/  LDS.128 R8, [R3+0x1a0] ;  /* 0x0001a00003087984 */ /* 0x000f680000000c00 */
[----:B--2---:R-:W2:Y:S04]  /*2250*/  LDS.128 R12, [R3+0x1b0] ;  /* 0x0001b000030c7984 */ /* 0x004ea80000000c00 */
[----:B----4-:R-:W-:Y:S04]  /*2260*/  LDS.128 R16, [R3+0x1c0] ;  /* 0x0001c00003107984 */ /* 0x010fe80000000c00 */
        /* <DEDUP_REMOVED lines=18> */
[----:B-----5:R-:W-:-:S02]  /*2390*/  R2UR UR54, R7 ;  /* 0x00000000073672ca */ /* 0x020fc400000e0000 */
[----:B------:R-:W-:Y:S02]  /*23a0*/  R2UR UR53, R6 ;  /* 0x00000000063572ca */ /* 0x000fe400000e0000 */
[----:B------:R-:W-:Y:S02]  /*23b0*/  R2UR UR52, R5 ;  /* 0x00000000053472ca */ /* 0x000fe400000e0000 */
[----:B------:R-:W-:Y:S02]  /*23c0*/  R2UR UR51, R4 ;  /* 0x00000000043372ca */ /* 0x000fe400000e0000 */
[----:B------:R-:W4:Y:S01]  /*23d0*/  LDS.128 R4, [R3+0x220] ;  /* 0x0002200003047984 */ /* 0x000f220000000c00 */
[----:B------:R-:W-:Y:S02]  /*23e0*/  R2UR UR50, R11 ;  /* 0x000000000b3272ca */ /* 0x000fe400000e0000 */
        /* <DEDUP_REMOVED lines=30> */
[----:B------:R-:W-:Y:S01]  /*25d0*/  VIADD R6, R22, UR59 ;  /* 0x0000003b16067c36 */ /* 0x000fe20008000000 */
[----:B------:R-:W-:Y:S02]  /*25e0*/  R2UR UR17, R36 ;  /* 0x00000000241172ca */ /* 0x000fe400000e0000 */
        /* <DEDUP_REMOVED lines=81> */
[----:B------:R4:W3:Y:S04]  /*2b00*/  LDS.128 R20, [R3+0x330] ;  /* 0x0003300003147984 */ /* 0x0008e80000000c00 */
[----:B-1----:R4:W1:Y:S04]  /*2b10*/  LDS.128 R24, [R3+0x340] ;  /* 0x0003400003187984 */ /* 0x0028680000000c00 */
[----:B------:R4:W1:Y:S04]  /*2b20*/  LDS.128 R28, [R3+0x350] ;  /* 0x00035000031c7984 */ /* 0x0008680000000c00 */
[----:B0-----:R4:W-:Y:S04]  /*2b30*/  STL.64 [R1+0x20], R16 ;  /* 0x0000201001007387 */ /* 0x0019e80000100a00 */
[----:B------:R4:W-:Y:S04]  /*2b40*/  STL.64 [R1+0x28], R18 ;  /* 0x0000281201007387 */ /* 0x0009e80000100a00 */
[----:B------:R4:W0:Y:S04]  /*2b50*/  LDS.128 R16, [R3+0x320] ;  /* 0x0003200003107984 */ /* 0x0008280000000c00 */
[----:B--2---:R4:W-:Y:S04]  /*2b60*/  STL.64 [R1+0x10], R12 ;  /* 0x0000100c01007387 */ /* 0x0049e80000100a00 */
[----:B------:R4:W-:Y:S04]  /*2b70*/  STL.64 [R1+0x18], R14 ;  /* 0x0000180e01007387 */ /* 0x0009e80000100a00 */
[----:B------:R4:W2:Y:S04]  /*2b80*/  LDS.128 R12, [R3+0x310] ;  /* 0x00031000030c7984 */ /* 0x0008a80000000c00 */
[----:B------:R4:W0:Y:S04]  /*2b90*/  LDS.128 R32, [R3+0x360] ;  /* 0x0003600003207984 */ /* 0x0008280000000c00 */
        /* <DEDUP_REMOVED lines=13> */
[----:B---3--:R4:W-:Y:S04]  /*2c70*/  STL.64 [R1], R8 ;  /* 0x0000000801007387 */ /* 0x0089e80000100a00 */
[----:B-12---:R4:W-:Y:S02]  /*2c80*/  STL.64 [R1+0x8], R10 ;  /* 0x0000080a01007387 */ /* 0x0069e40000100a00 */
.L_x_1571:
[----:B------:R-:W-:Y:S04]  /*2c90*/  BSSY B0, `(.L_x_1572) ;  /* 0x00005b4000007945 */ /* 0x000fe80003800000 */
[----:B------:R-:W-:Y:S05]  /*2ca0*/  @P0 BRA `(.L_x_1573) ;  /* 0x0000005800c80947 */ /* 0x000fea0003800000 */
[----:B----4-:R-:W-:Y:S01]  /*2cb0*/  IABS R3, R0 ;  /* 0x0000000000037213 */ /* 0x010fe20000000000 */
[----:B------:R-:W2:Y:S01]  /*2cc0*/  LDC R8, c[0x0][0x2c0] ;  /* 0x0000b000ff087b82 */ /* 0x000ea20000000800 */
[----:B------:R-:W-:Y:S01]  /*2cd0*/  IMAD.MOV.U32 R4, RZ, RZ, RZ ;  /* 0x000000ffff047224 */ /* 0x000fe200078e00ff */
[----:B------:R-:W-:Y:S02]  /*2ce0*/  ULDC UR30, c[0x0][0x298] ;  /* 0x0000a600001e7ab9 */ /* 0x000fe40000000800 */
[----:B------:R-:W-:-:S04]  /*2cf0*/  IMAD.MOV.U32 R7, RZ, RZ, R3 ;  /* 0x000000ffff077224 */ /* 0x000fc800078e0003 */
[----:B------:R-:W3:Y:S01]  /*2d00*/  I2F.RP R9, R7 ;  /* 0x0000000700097306 */ /* 0x000ee20000209400 */
[----:B------:R4:W-:Y:S07]  /*2d10*/  STL [R1+0x194], R7 ;  /* 0x0001940701007387 */ /* 0x0009ee0000100800 */
[----:B---3--:R-:W3:Y:S02]  /*2d20*/  MUFU.RCP R9, R9 ;  /* 0x0000000900097308 */ /* 0x008ee40000001000 */
[----:B---3--:R-:W-:-:S06]  /*2d30*/  IADD3 R5, R9, 0xffffffe, RZ ;  /* 0x0ffffffe09057810 */ /* 0x008fcc0007ffe0ff */
[----:B------:R-:W3:Y:S02]  /*2d40*/  F2I.FTZ.U32.TRUNC.NTZ R5, R5 ;  /* 0x0000000500057305 */ /* 0x000ee4000021f000 */
[----:B---3--:R-:W-:-:S04]  /*2d50*/  IMAD.MOV R3, RZ, RZ, -R5 ;  /* 0x000000ffff037224 */ /* 0x008fc800078e0a05 */
[----:B------:R-:W-:Y:S02]  /*2d60*/  IMAD R3, R3, R7, RZ ;  /* 0x0000000703037224 */ /* 0x000fe400078e02ff */
[----:B----4-:R-:W-:Y:S02]  /*2d70*/  IMAD R7, R88, 0x60, RZ ;  /* 0x0000006058077824 */ /* 0x010fe400078e02ff */
[----:B------:R-:W-:Y:S01]  /*2d80*/  IMAD.HI.U32 R4, R5, R3, R4 ;  /* 0x0000000305047227 */ /* 0x000fe200078e0004 */
[----:B------:R-:W-:-:S03]  /*2d90*/  MOV R5, R6 ;  /* 0x0000000600057202 */ /* 0x000fc60000000f00 */
[-C--:B------:R-:W-:Y:S01]  /*2da0*/  IMAD R3, R89, R0.reuse, RZ ;  /* 0x0000000059037224 */ /* 0x080fe200078e02ff */
[----:B------:R3:W-:Y:S01]  /*2db0*/  STL [R1+0x1a8], R4 ;  /* 0x0001a80401007387 */ /* 0x0007e20000100800 */
[----:B------:R-:W-:Y:S02]  /*2dc0*/  IMAD R6, R0, 0x60, RZ ;  /* 0x0000006000067824 */ /* 0x000fe400078e02ff */
[----:B---3--:R-:W-:Y:S01]  /*2dd0*/  IMAD R4, R7, R0, RZ ;  /* 0x0000000007047224 */ /* 0x008fe200078e02ff */
[----:B------:R-:W-:Y:S01]  /*2de0*/  SHF.R.S32.HI R7, RZ, 0x1f, R3 ;  /* 0x0000001fff077819 */ /* 0x000fe20000011403 */
[----:B--2---:R-:W-:-:S03]  /*2df0*/  VIADD R0, R8, UR30 ;  /* 0x0000001e08007c36 */ /* 0x004fc60008000000 */
[----:B------:R-:W-:Y:S02]  /*2e00*/  SHF.R.S32.HI R8, RZ, 0x1f, R4 ;  /* 0x0000001fff087819 */ /* 0x000fe40000011404 */
[----:B------:R2:W-:Y:S05]  /*2e10*/  STL [R1+0x1ac], R0 ;  /* 0x0001ac0001007387 */ /* 0x0005ea0000100800 */
.L_x_1640:
[----:B0--3--:R-:W3:Y:S01]  /*2e20*/  S2R R9, SR_CTAID.Y ;  /* 0x0000000000097919 */ /* 0x009ee20000002600 */
[----:B------:R-:W-:Y:S02]  /*2e30*/  ULDC UR30, c[0x0][0x284] ;  /* 0x0000a100001e7ab9 */ /* 0x000fe40000000800 */
[----:B--2--5:R-:W-:Y:S01]  /*2e40*/  IMAD.U32 R0, RZ, RZ, UR30 ;  /* 0x0000001eff007e24 */ /* 0x024fe2000f8e00ff */
[----:B------:R-:W-:Y:S01]  /*2e50*/  ULDC.64 UR30, c[0x0][0x2b0] ;  /* 0x0000ac00001e7ab9 */ /* 0x000fe20000000a00 */
[----:B----4-:R-:W2:Y:S01]  /*2e60*/  LDL R213, [R1+0x1a8] ;  /* 0x0001a80001d57983 */ /* 0x010ea20000100800 */
[----:B------:R-:W-:-:S03]  /*2e70*/  ISETP.NE.U32.AND P0, PT, RZ, UR30, PT ;  /* 0x0000001eff007c0c */ /* 0x000fc6000bf05070 */
[----:B------:R-:W4:Y:S01]  /*2e80*/  LDL R212, [R1+0x194] ;  /* 0x0001940001d47983 */ /* 0x000f220000100800 */
[----:B------:R-:W-:-:S03]  /*2e90*/  ISETP.NE.AND.EX P0, PT, RZ, UR31, PT, P0 ;  /* 0x0000001fff007c0c */ /* 0x000fc6000bf05300 */
[----:B------:R-:W5:Y:S10]  /*2ea0*/  LDL R221, [R1+0x190] ;  /* 0x0001900001dd7983 */ /* 0x000f740000100800 */
[----:B------:R-:W-:Y:S01]  /*2eb0*/  @P0 SHF.R.S32.HI R11, RZ, 0x1f, R5 ;  /* 0x0000001fff0b0819 */ /* 0x000fe20000011405 */
[----:B---3--:R-:W-:-:S05]  /*2ec0*/  @P0 IMAD R10, R9, R0, RZ ;  /* 0x00000000090a0224 */ /* 0x008fca00078e02ff */
[--C-:B------:R-:W-:Y:S02]  /*2ed0*/  @P0 SHF.R.S32.HI R9, RZ, 0x1f, R10.reuse ;  /* 0x0000001fff090819 */ /* 0x100fe4000001140a */
[----:B------:R-:W-:-:S04]  /*2ee0*/  @P0 IADD3 R10, P1, P3, R5, UR30, R10 ;  /* 0x0000001e050a0c10 */ /* 0x000fc8000fb3e00a */
[----:B------:R-:W-:-:S05]  /*2ef0*/  @P0 IADD3.X R11, R11, UR31, R9, P1, P3 ;  /* 0x0000001f0b0b0c10 */ /* 0x000fca0008fe6409 */
[----:B------:R3:W2:Y:S01]  /*2f00*/  @P0 LDG.E.U8 R10, desc[UR36][R10.64] ;  /* 0x000000240a0a0981 */ /* 0x0006a2000c1e1100 */
[----:B------:R-:W-:Y:S02]  /*2f10*/  IABS R9, R5 ;  /* 0x0000000500097213 */ /* 0x000fe40000000000 */
[----:B---3--:R-:W-:Y:S01]  /*2f20*/  IABS R11, R0 ;  /* 0x00000000000b7213 */ /* 0x008fe20000000000 */
[----:B------:R-:W-:Y:S01]  /*2f30*/  UIADD3 UR30, UR39, -0x1, URZ ;  /* 0xffffffff271e7890 */ /* 0x000fe2000fffe03f */
[----:B------:R-:W3:Y:S01]  /*2f40*/  S2R R222, SR_CTAID.X ;  /* 0x0000000000de7919 */ /* 0x000ee20000002500 */
[----:B------:R-:W-:Y:S02]  /*2f50*/  ISETP.GE.AND P3, PT, R5, RZ, PT ;  /* 0x000000ff0500720c */ /* 0x000fe40003f66270 */
[----:B------:R-:W-:Y:S01]  /*2f60*/  ISETP.NE.AND P4, PT, R0, RZ, PT ;  /* 0x000000ff0000720c */ /* 0x000fe20003f85270 */
[----:B------:R-:W-:Y:S01]  /*2f70*/  BSSY B1, `(.L_x_1574) ;  /* 0x0000036000017945 */ /* 0x000fe20003800000 */
[----:B--2---:R-:W-:Y:S01]  /*2f80*/  ISETP.NE.AND P0, PT, R10, RZ, P0 ;  /* 0x000000ff0a00720c */ /* 0x004fe20000705270 */
[----:B------:R-:W-:-:S05]  /*2f90*/  IMAD.HI.U32 R10, R213, R9, RZ ;  /* 0x00000009d50a7227 */ /* 0x000fca00078e00ff */
[----:B------:R-:W-:-:S05]  /*2fa0*/  IADD3 R10, -R10, RZ, RZ ;  /* 0x000000ff0a0a7210 */ /* 0x000fca0007ffe1ff */
[----:B------:R-:W-:-:S05]  /*2fb0*/  IMAD R9, R11, R10, R9 ;  /* 0x0000000a0b097224 */ /* 0x000fca00078e0209 */
[----:B----4-:R-:W-:-:S13]  /*2fc0*/  ISETP.GT.U32.AND P1, PT, R212, R9, PT ;  /* 0x00000009d400720c */ /* 0x010fda0003f24070 */
[----:B------:R-:W-:-:S05]  /*2fd0*/  @!P1 IMAD.IADD R9, R9, 0x1, -R11 ;  /* 0x0000000109099824 */ /* 0x000fca00078e0a0b */
[----:B------:R-:W-:-:S13]  /*2fe0*/  ISETP.GT.U32.AND P1, PT, R212, R9, PT ;  /* 0x00000009d400720c */ /* 0x000fda0003f24070 */
[----:B------:R-:W-:Y:S01]  /*2ff0*/  @!P1 IMAD.IADD R9, R9, 0x1, -R11 ;  /* 0x0000000109099824 */ /* 0x000fe200078e0a0b */
[----:B------:R-:W-:-:S04]  /*3000*/  ISETP.GE.AND P1, PT, R5, UR30, PT ;  /* 0x0000001e05007c0c */ /* 0x000fc8000bf26270 */
[----:B------:R-:W-:Y:S02]  /*3010*/  @!P3 IADD3 R9, -R9, RZ, RZ ;  /* 0x000000ff0909b210 */ /* 0x000fe40007ffe1ff */
[----:B------:R-:W-:-:S07]  /*3020*/  @!P4 LOP3.LUT R9, RZ, R0, RZ, 0x33, !PT ;  /* 0x00000000ff09c212 */ /* 0x000fce00078e33ff */
[----:B---3--:R-:W-:Y:S05]  /*3030*/  @P1 BRA `(.L_x_1575) ;  /* 0x0000000000a41947 */ /* 0x008fea0003800000 */
[----:B------:R-:W-:Y:S01]  /*3040*/  IMAD.SHL.U32 R220, R9, 0x4, RZ ;  /* 0x0000000409dc7824 */ /* 0x000fe200078e00ff */
[----:B------:R-:W-:Y:S01]  /*3050*/  CS2R R90, SRZ ;  /* 0x00000000005a7805 */ /* 0x000fe2000001ff00 */
[----:B------:R-:W-:-:S03]  /*3060*/  ULDC UR30, c[0x0][0x29c] ;  /* 0x0000a700001e7ab9 */ /* 0x000fc60000000800 */
[----:B------:R-:W-:-:S13]  /*3070*/  ISETP.GE.AND P3, PT, R220, R6, PT ;  /* 0x00000006dc00720c */ /* 0x000fda0003f66270 */
[----:B------:R-:W2:Y:S01]  /*3080*/  @!P3 LDC.64 R10, c[0x0][0x248] ;  /* 0x00009200ff0abb82 */ /* 0x000ea20000000a00 */
[----:B------:R-:W-:-:S04]  /*3090*/  @!P3 IADD3 R88, P2, R4, R220, RZ ;  /* 0x000000dc0458b210 */ /* 0x000fc80007f5e0ff */
[----:B------:R-:W-:Y:S02]  /*30a0*/  @!P3 LEA.HI.X.SX32 R89, R220, R8, 0x1, P2 ;  /* 0x00000008dc59b211 */ /* 0x000fe400010f0eff */
[----:B--2---:R-:W-:-:S04]  /*30b0*/  @!P3 LEA R10, P4, R88, R10, 0x2 ;  /* 0x0000000a580ab211 */ /* 0x004fc800078810ff */
[----:B------:R-:W-:Y:S02]  /*30c0*/  @!P3 LEA.HI.X R11, R88, R11, R89, 0x2, P4 ;  /* 0x0000000b580bb211 */ /* 0x000fe400020f1459 */
[----:B------:R-:W-:-:S06]  /*30d0*/  CS2R R88, SRZ ;  /* 0x0000000000587805 */ /* 0x000fcc000001ff00 */
[----:B------:R2:W5:Y:S01]  /*30e0*/  @!P3 LDG.E.128 R88, desc[UR36][R10.64] ;  /* 0x000000240a58b981 */ /* 0x000562000c1e1d00 */
[----:B------:R-:W-:-:S06]  /*30f0*/  UISETP.NE.AND UP0, UPT, UR30, URZ, UPT ;  /* 0x0000003f1e00728c */ /* 0x000fcc000bf05270 */
[----:B------:R-:W-:-:S13]  /*3100*/  PLOP3.LUT P2, PT, PT, PT, UP0, 0x80, 0x0 ;  /* 0x000000000000781c */ /* 0x000fda0003f4f008 */
[----:B--2---:R-:W-:Y:S05]  /*3110*/  @P2 BRA `(.L_x_1575) ;  /* 0x00000000006c2947 */ /* 0x004fea0003800000 */
[----:B------:R2:W-:Y:S01]  /*3120*/  STL [R1+0x1b4], R0 ;  /* 0x0001b40001007387 */ /* 0x0005e20000100800 */
[----:B------:R-:W-:-:S03]  /*3130*/  LOP3.LUT P5, RZ, R2, 0x8, RZ, 0xc0, !PT ;  /* 0x0000000802ff7812 */ /* 0x000fc600078ac0ff */
[----:B------:R-:W3:Y:S04]  /*3140*/  LDL R223, [R1+0x5c] ;  /* 0x00005c0001df7983 */ /* 0x000ee80000100800 */
[----:B--2---:R-:W2:Y:S06]  /*3150*/  LDL R0, [R1+0x50] ;  /* 0x0000500001007983 */ /* 0x004eac0000100800 */
[----:B------:R-:W4:Y:S08]  /*3160*/  @P5 LDC R212, c[0x0][0x288] ;  /* 0x0000a200ffd45b82 */ /* 0x000f300000000800 */
[----:B------:R-:W0:Y:S01]  /*3170*/  @P5 LDC.64 R10, c[0x0][0x2e0] ;  /* 0x0000b800ff0a5b82 */ /* 0x000e220000000a00 */
[----:B----45:R-:W-:-:S04]  /*3180*/  @P5 IMAD R212, R221, R212, R222 ;  /* 0x000000d4ddd45224 */ /* 0x030fc800078e02de */
[----:B------:R-:W-:-:S04]  /*3190*/  @P5 IMAD R212, R212, 0x60, RZ ;  /* 0x00000060d4d45824 */ /* 0x000fc800078e02ff */
[----:B0-----:R-:W-:-:S05]  /*31a0*/  @P5 IMAD.WIDE R10, R212, 0x4, R10 ;  /* 0x00000004d40a5825 */ /* 0x001fca00078e020a */
[----:B------:R0:W4:Y:S04]  /*31b0*/  @P5 LDG.E.128 R212, desc[UR36][R10.64] ;  /* 0x000000240ad45981 */ /* 0x000128000c1e1d00 */
[----:B------:R-:W4:Y:S04]  /*31c0*/  LDL R10, [R1+0x54] ;  /* 0x00005400010a7983 */ /* 0x000f280000100800 */
[----:B------:R-:W4:Y:S01]  /*31d0*/  LDL R11, [R1+0x58] ;  /* 0x00005800010b7983 */ /* 0x000f220000100800 */
[----:B--2---:R-:W-:-:S03]  /*31e0*/  FADD.FTZ R88, R0, R88 ;  /* 0x0000005800587221 */ /* 0x004fc60000010000 */
[----:B------:R2:W5:Y:S01]  /*31f0*/  LDL.LU R0, [R1+0x1b4] ;  /* 0x0001b40001007983 */ /* 0x0005620000300800 */
[----:B---3--:R-:W-:Y:S01]  /*3200*/  FADD.FTZ R91, R223, R91 ;  /* 0x0000005bdf5b7221 */ /* 0x008fe20000010000 */
[----:B----4-:R-:W-:Y:S01]  /*3210*/  FADD.FTZ R89, R10, R89 ;  /* 0x000000590a597221 */ /* 0x010fe20000010000 */
[----:B------:R-:W-:Y:S02]  /*3220*/  FADD.FTZ R90, R11, R90 ;  /* 0x0000005a0b5a7221 */ /* 0x000fe40000010000 */
[----:B0-----:R-:W0:Y:S01]  /*3230*/  @!P3 LDC.64 R10, c[0x0][0x248] ;  /* 0x00009200ff0abb82 */ /* 0x001e220000000a00 */
[----:B------:R-:W-:Y:S01]  /*3240*/  @P5 FMUL.FTZ R88, R88, R212 ;  /* 0x000000d458585220 */ /* 0x000fe20000410000 */
[----:B------:R-:W-:Y:S01]  /*3250*/  @!P3 IADD3 R212, P4, R3, R220, RZ ;  /* 0x000000dc03d4b210 */ /* 0x000fe20007f9e0ff */
[----:B------:R-:W-:-:S03]  /*3260*/  @P5 FMUL.FTZ R89, R89, R213 ;  /* 0x000000d559595220 */ /* 0x000fc60000410000 */
[----:B------:R-:W-:Y:S01]  /*3270*/  @!P3 LEA.HI.X.SX32 R213, R220, R7, 0x1, P4 ;  /* 0x00000007dcd5b211 */ /* 0x000fe200020f0eff */
[----:B------:R-:W-:Y:S01]  /*3280*/  @P5 FMUL.FTZ R90, R90, R214 ;  /* 0x000000d65a5a5220 */ /* 0x000fe20000410000 */
[----:B------:R-:W-:Y:S01]  /*3290*/  @P5 FMUL.FTZ R91, R91, R215 ;  /* 0x000000d75b5b5220 */ /* 0x000fe20000410000 */
[----:B0-----:R-:W-:-:S04]  /*32a0*/  @!P3 LEA R10, P4, R212, R10, 0x2 ;  /* 0x0000000ad40ab211 */ /* 0x001fc800078810ff */
[----:B------:R-:W-:-:S05]  /*32b0*/  @!P3 LEA.HI.X R11, R212, R11, R213, 0x2, P4 ;  /* 0x0000000bd40bb211 */ /* 0x000fca00020f14d5 */
[----:B------:R2:W-:Y:S04]  /*32c0*/  @!P3 STG.E.128 desc[UR36][R10.64], R88 ;  /* 0x000000580a00b986 */ /* 0x0005e8000c101d24 */
.L_x_1575:
[----:B------:R-:W-:Y:S05]  /*32d0*/  BSYNC B1 ;  /* 0x0000000000017941 */ /* 0x000fea0003800000 */
.L_x_1574:
[----:B------:R-:W3:Y:S01]  /*32e0*/  LDC.64 R212, c[0x0][0x2e0] ;  /* 0x0000b800ffd47b82 */ /* 0x000ee20000000a00 */
[----:B------:R-:W-:Y:S01]  /*32f0*/  ULDC UR30, c[0x0][0x288] ;  /* 0x0000a200001e7ab9 */ /* 0x000fe20000000800 */
[----:B--2---:R-:W-:Y:S01]  /*3300*/  IMAD.MOV.U32 R11, RZ, RZ, 0x60 ;  /* 0x00000060ff0b7424 */ /* 0x004fe200078e00ff */
[----:B------:R-:W-:Y:S01]  /*3310*/  BSSY B1, `(.L_x_1576) ;  /* 0x0000034000017945 */ /* 0x000fe20003800000 */
[----:B-----5:R-:W-:-:S04]  /*3320*/  IMAD R10, R221, UR30, R222 ;  /* 0x0000001edd0a7c24 */ /* 0x020fc8000f8e02de */
[----:B------:R-:W-:-:S04]  /*3330*/  IMAD R10, R10, R11, 0x4 ;  /* 0x000000040a0a7424 */ /* 0x000fc800078e020b */
[----:B---3--:R-:W-:Y:S01]  /*3340*/  IMAD.WIDE R10, R10, 0x4, R212 ;  /* 0x000000040a0a7825 */ /* 0x008fe200078e02d4 */
[----:B------:R-:W-:Y:S06]  /*3350*/  @P1 BRA `(.L_x_1577) ;  /* 0x0000000000bc1947 */ /* 0x000fec0003800000 */
[----:B------:R-:W-:Y:S02]  /*3360*/  IADD3 R212, R9, R0, RZ ;  /* 0x0000000009d47210 */ /* 0x000fe40007ffe0ff */
[----:B------:R-:W-:Y:S02]  /*3370*/  CS2R R218, SRZ ;  /* 0x0000000000da7805 */ /* 0x000fe4000001ff00 */
[----:B------:R-:W-:Y:S01]  /*3380*/  CS2R R216, SRZ ;  /* 0x0000000000d87805 */ /* 0x000fe2000001ff00 */
[----:B------:R-:W-:Y:S01]  /*3390*/  ULDC UR30, c[0x0][0x29c] ;  /* 0x0000a700001e7ab9 */ /* 0x000fe20000000800 */
[----:B------:R-:W-:-:S05]  /*33a0*/  IMAD.SHL.U32 R223, R212, 0x4, RZ ;  /* 0x00000004d4df7824 */ /* 0x000fca00078e00ff */
[----:B------:R-:W-:-:S13]  /*33b0*/  ISETP.GE.AND P3, PT, R223, R6, PT ;  /* 0x00000006df00720c */ /* 0x000fda0003f66270 */
[----:B------:R-:W2:Y:S01]  /*33c0*/  @!P3 LDC.64 R212, c[0x0][0x248] ;  /* 0x00009200ffd4bb82 */ /* 0x000ea20000000a00 */
[----:B------:R-:W-:-:S04]  /*33d0*/  @!P3 IADD3 R214, P2, R4, R223, RZ ;  /* 0x000000df04d6b210 */ /* 0x000fc80007f5e0ff */
[----:B------:R-:W-:Y:S02]  /*33e0*/  @!P3 LEA.HI.X.SX32 R215, R223, R8, 0x1, P2 ;  /* 0x00000008dfd7b211 */ /* 0x000fe400010f0eff */
[----:B--2---:R-:W-:-:S04]  /*33f0*/  @!P3 LEA R212, P4, R214, R212, 0x2 ;  /* 0x000000d4d6d4b211 */ /* 0x004fc800078810ff */
[----:B------:R-:W-:-:S05]  /*3400*/  @!P3 LEA.HI.X R213, R214, R213, R215, 0x2, P4 ;  /* 0x000000d5d6d5b211 */ /* 0x000fca00020f14d7 */
[----:B------:R2:W5:Y:S01]  /*3410*/  @!P3 LDG.E.128 R216, desc[UR36][R212.64] ;  /* 0x00000024d4d8b981 */ /* 0x000562000c1e1d00 */
[----:B------:R-:W-:-:S06]  /*3420*/  UISETP.NE.AND UP0, UPT, UR30, URZ, UPT ;  /* 0x0000003f1e00728c */ /* 0x000fcc000bf05270 */
[----:B------:R-:W-:-:S13]  /*3430*/  PLOP3.LUT P2, PT, PT, PT, UP0, 0x80, 0x0 ;  /* 0x000000000000781c */ /* 0x000fda0003f4f008 */
[----:B--2---:R-:W-:Y:S05]  /*3440*/  @P2 BRA `(.L_x_1577) ;  /* 0x0000000000802947 */ /* 0x004fea0003800000 */
[----:B------:R-:W-:Y:S01]  /*3450*/  LOP3.LUT P5, RZ, R2, 0x8, RZ, 0xc0, !PT ;  /* 0x0000000802ff7812 */ /* 0x000fe200078ac0ff */
[----:B------:R-:W2:Y:S04]  /*3460*/  LDL R220, [R1+0x44] ;  /* 0x0000440001dc7983 */ /* 0x000ea80000100800 */
[----:B------:R-:W3:Y:S04]  /*3470*/  LDL R221, [R1+0x40] ;  /* 0x0000400001dd7983 */ /* 0x000ee80000100800 */
[----:B------:R-:W4:Y:S04]  /*3480*/  LDL R222, [R1+0x48] ;  /* 0x0000480001de7983 */ /* 0x000f280000100800 */
[----:B------:R-:W4:Y:S01]  /*3490*/  @P5 LDG.E.128 R212, desc[UR36][R10.64] ;  /* 0x000000240ad45981 */ /* 0x000f22000c1e1d00 */
[----:B--2--5:R-:W-:Y:S01]  /*34a0*/  FADD.FTZ R217, R220, R217 ;  /* 0x000000d9dcd97221 */ /* 0x024fe20000010000 */
[----:B---3--:R-:W-:-:S04]  /*34b0*/  FADD.FTZ R216, R221, R216 ;  /* 0x000000d8ddd87221 */ /* 0x008fc80000010000 */
[----:B------:R-:W-:Y:S01]  /*34c0*/  MOV R221, R217 ;  /* 0x000000d900dd7202 */ /* 0x000fe20000000f00 */
[----:B----4-:R-:W-:Y:S02]  /*34d0*/  @P5 FMUL.FTZ R221, R217, R213 ;  /* 0x000000d5d9dd5220 */ /* 0x010fe40000410000 */
[----:B------:R-:W2:Y:S01]  /*34e0*/  LDL R217, [R1+0x4c] ;  /* 0x00004c0001d97983 */ /* 0x000ea20000100800 */
[----:B------:R-:W-:Y:S02]  /*34f0*/  IMAD.MOV.U32 R220, RZ, RZ, R216 ;  /* 0x000000ffffdc7224 */ /* 0x000fe400078e00d8 */
[----:B------:R-:W-:Y:S02]  /*3500*/  @P5 FMUL.FTZ R220, R216, R212 ;  /* 0x000000d4d8dc5220 */ /* 0x000fe40000410000 */
[----:B------:R-:W3:Y:S01]  /*3510*/  @!P3 LDC.64 R212, c[0x0][0x248] ;  /* 0x00009200ffd4bb82 */ /* 0x000ee20000000a00 */
[----:B------:R-:W-:-:S04]  /*3520*/  FADD.FTZ R218, R222, R218 ;  /* 0x000000dadeda7221 */ /* 0x000fc80000010000 */
[----:B------:R-:W-:Y:S02]  /*3530*/  IMAD.MOV.U32 R222, RZ, RZ, R218 ;  /* 0x000000ffffde7224 */ /* 0x000fe400078e00da */
[----:B------:R-:W-:Y:S01]  /*3540*/  @P5 FMUL.FTZ R222, R218, R214 ;  /* 0x000000d6dade5220 */ /* 0x000fe20000410000 */
[----:B------:R-:W-:-:S04]  /*3550*/  @!P3 IADD3 R214, P4, R3, R223, RZ ;  /* 0x000000df03d6b210 */ /* 0x000fc80007f9e0ff */
[----:B------:R-:W-:Y:S02]  /*3560*/  @!P3 LEA.HI.X.SX32 R216, R223, R7, 0x1, P4 ;  /* 0x00000007dfd8b211 */ /* 0x000fe400020f0eff */
[----:B---3--:R-:W-:-:S04]  /*3570*/  @!P3 LEA R212, P4, R214, R212, 0x2 ;  /* 0x000000d4d6d4b211 */ /* 0x008fc800078810ff */
[----:B------:R-:W-:Y:S01]  /*3580*/  @!P3 LEA.HI.X R213, R214, R213, R216, 0x2, P4 ;  /* 0x000000d5d6d5b211 */ /* 0x000fe200020f14d8 */
[----:B------:R-:W-:Y:S01]  /*3590*/  IMAD.MOV.U32 R218, RZ, RZ, R222 ;  /* 0x000000ffffda7224 */ /* 0x000fe200078e00de */
[----:B------:R-:W-:Y:S01]  /*35a0*/  MOV R216, R220 ;  /* 0x000000dc00d87202 */ /* 0x000fe20000000f00 */
[----:B------:R-:W-:Y:S01]  /*35b0*/  @!P3 IMAD.MOV.U32 R216, RZ, RZ, R220 ;  /* 0x000000ffffd8b224 */ /* 0x000fe200078e00dc */
[----:B------:R-:W-:Y:S01]  /*35c0*/  @!P3 MOV R218, R222 ;  /* 0x000000de00dab202 */ /* 0x000fe20000000f00 */
[----:B--2---:R-:W-:-:S04]  /*35d0*/  FADD.FTZ R214, R217, R219 ;  /* 0x000000dbd9d67221 */ /* 0x004fc80000010000 */
[----:B------:R-:W-:Y:S02]  /*35e0*/  IMAD.MOV.U32 R223, RZ, RZ, R214 ;  /* 0x000000ffffdf7224 */ /* 0x000fe400078e00d6 */
[----:B------:R-:W-:-:S05]  /*35f0*/  @P5 FMUL.FTZ R223, R214, R215 ;  /* 0x000000d7d6df5220 */ /* 0x000fca0000410000 */
[----:B------:R2:W-:Y:S01]  /*3600*/  @!P3 STG.E.128 desc[UR36][R212.64], R220 ;  /* 0x000000dcd400b986 */ /* 0x0005e2000c101d24 */
[----:B------:R-:W-:Y:S01]  /*3610*/  MOV R219, R223 ;  /* 0x000000df00db7202 */ /* 0x000fe20000000f00 */
[----:B------:R-:W-:Y:S02]  /*3620*/  IMAD.MOV.U32 R217, RZ, RZ, R221 ;  /* 0x000000ffffd97224 */ /* 0x000fe400078e00dd */
[----:B------:R-:W-:Y:S02]  /*3630*/  @!P3 IMAD.MOV.U32 R219, RZ, RZ, R223 ;  /* 0x000000ffffdbb224 */ /* 0x000fe400078e00df */
[----:B------:R-:W-:-:S07]  /*3640*/  @!P3 IMAD.MOV.U32 R217, RZ, RZ, R221 ;  /* 0x000000ffffd9b224 */ /* 0x000fce00078e00dd */
.L_x_1577:
[----:B------:R-:W-:Y:S05]  /*3650*/  BSYNC B1 ;  /* 0x0000000000017941 */ /* 0x000fea0003800000 */
.L_x_1576:
[----:B------:R-:W-:Y:S04]  /*3660*/  BSSY B1, `(.L_x_1578) ;  /* 0x0000025000017945 */ /* 0x000fe80003800000 */
[----:B------:R-:W-:Y:S05]  /*3670*/  @P1 BRA `(.L_x_1579) ;  /* 0x00000000008c1947 */ /* 0x000fea0003800000 */
[----:B------:R-:W-:Y:S01]  /*3680*/  IMAD R92, R0, 0x2, R9 ;  /* 0x00000002005c7824 */ /* 0x000fe200078e0209 */
[----:B------:R-:W-:-:S04]  /*3690*/  ULDC UR30, c[0x0][0x29c] ;  /* 0x0000a700001e7ab9 */ /* 0x000fc80000000800 */
[----:B--2---:R-:W-:-:S04]  /*36a0*/  SHF.L.U32 R222, R92, 0x2, RZ ;  /* 0x000000025cde7819 */ /* 0x004fc800000006ff */
[----:B------:R-:W-:-:S13]  /*36b0*/  ISETP.GE.AND P3, PT, R222, R6, PT ;  /* 0x00000006de00720c */ /* 0x000fda0003f66270 */
[----:B------:R-:W2:Y:S01]  /*36c0*/  @!P3 LDC.64 R92, c[0x0][0x248] ;  /* 0x00009200ff5cbb82 */ /* 0x000ea20000000a00 */
[----:B------:R-:W-:-:S04]  /*36d0*/  @!P3 IADD3 R94, P2, R4, R222, RZ ;  /* 0x000000de045eb210 */ /* 0x000fc80007f5e0ff */
[----:B--2---:R-:W-:Y:S02]  /*36e0*/  @!P3 LEA R212, P4, R94, R92, 0x2 ;  /* 0x0000005c5ed4b211 */ /* 0x004fe400078810ff */
[----:B------:R-:W-:-:S04]  /*36f0*/  @!P3 LEA.HI.X.SX32 R92, R222, R8, 0x1, P2 ;  /* 0x00000008de5cb211 */ /* 0x000fc800010f0eff */
[----:B------:R-:W-:Y:S02]  /*3700*/  @!P3 LEA.HI.X R213, R94, R93, R92, 0x2, P4 ;  /* 0x0000005d5ed5b211 */ /* 0x000fe400020f145c */
[----:B------:R-:W-:Y:S02]  /*3710*/  CS2R R94, SRZ ;  /* 0x00000000005e7805 */ /* 0x000fe4000001ff00 */
[----:B------:R-:W-:-:S06]  /*3720*/  CS2R R92, SRZ ;  /* 0x00000000005c7805 */ /* 0x000fcc000001ff00 */
[----:B------:R3:W5:Y:S01]  /*3730*/  @!P3 LDG.E.128 R92, desc[UR36][R212.64] ;  /* 0x00000024d45cb981 */ /* 0x000762000c1e1d00 */
[----:B------:R-:W-:-:S06]  /*3740*/  UISETP.NE.AND UP0, UPT, UR30, URZ, UPT ;  /* 0x0000003f1e00728c */ /* 0x000fcc000bf05270 */
[----:B------:R-:W-:-:S13]  /*3750*/  PLOP3.LUT P2, PT, PT, PT, UP0, 0x80, 0x0 ;  /* 0x000000000000781c */ /* 0x000fda0003f4f008 */
[----:B---3--:R-:W-:Y:S05]  /*3760*/  @P2 BRA `(.L_x_1579) ;  /* 0x0000000000502947 */ /* 0x008fea0003800000 */
[----:B------:R-:W-:Y:S01]  /*3770*/  LOP3.LUT P5, RZ, R2, 0x8, RZ, 0xc0, !PT ;  /* 0x0000000802ff7812 */ /* 0x000fe200078ac0ff */
[----:B------:R-:W2:Y:S04]  /*3780*/  LDL R220, [R1+0x30] ;  /* 0x0000300001dc7983 */ /* 0x000ea80000100800 */
[----:B------:R-:W3:Y:S08]  /*3790*/  LDL R223, [R1+0x3c] ;  /* 0x00003c0001df7983 */ /* 0x000ef00000100800 */
[----:B------:R-:W4:Y:S01]  /*37a0*/  @P5 LDG.E.128 R212, desc[UR36][R10.64+0x10] ;  /* 0x000010240ad45981 */ /* 0x000f22000c1e1d00 */
[----:B--2--5:R-:W-:-:S02]  /*37b0*/  FADD.FTZ R92, R220, R92 ;  /* 0x0000005cdc5c7221 */ /* 0x024fc40000010000 */
[----:B------:R-:W2:Y:S02]  /*37c0*/  @!P3 LDC.64 R220, c[0x0][0x248] ;  /* 0x00009200ffdcbb82 */ /* 0x000ea40000000a00 */
[----:B----4-:R-:W-:Y:S02]  /*37d0*/  @P5 FMUL.FTZ R92, R92, R212 ;  /* 0x000000d45c5c5220 */ /* 0x010fe40000410000 */
[----:B------:R-:W4:Y:S02]  /*37e0*/  LDL R212, [R1+0x34] ;  /* 0x0000340001d47983 */ /* 0x000f240000100800 */
[----:B----4-:R-:W-:-:S04]  /*37f0*/  FADD.FTZ R93, R212, R93 ;  /* 0x0000005dd45d7221 */ /* 0x010fc80000010000 */
[----:B------:R-:W-:Y:S01]  /*3800*/  @P5 FMUL.FTZ R93, R93, R213 ;  /* 0x000000d55d5d5220 */ /* 0x000fe20000410000 */
[----:B------:R-:W-:-:S04]  /*3810*/  @!P3 IADD3 R213, P4, R3, R222, RZ ;  /* 0x000000de03d5b210 */ /* 0x000fc80007f9e0ff */
[----:B------:R-:W-:Y:S02]  /*3820*/  @!P3 LEA.HI.X.SX32 R222, R222, R7, 0x1, P4 ;  /* 0x00000007dedeb211 */ /* 0x000fe400020f0eff */
[----:B--2---:R-:W-:Y:S02]  /*3830*/  @!P3 LEA R212, P4, R213, R220, 0x2 ;  /* 0x000000dcd5d4b211 */ /* 0x004fe400078810ff */
[----:B------:R-:W2:Y:S01]  /*3840*/  LDL R220, [R1+0x38] ;  /* 0x0000380001dc7983 */ /* 0x000ea20000100800 */
[----:B---3--:R-:W-:Y:S01]  /*3850*/  FADD.FTZ R95, R223, R95 ;  /* 0x0000005fdf5f7221 */ /* 0x008fe20000010000 */
[----:B------:R-:W-:-:S03]  /*3860*/  @!P3 LEA.HI.X R213, R213, R221, R222, 0x2, P4 ;  /* 0x000000ddd5d5b211 */ /* 0x000fc600020f14de */
[----:B------:R-:W-:Y:S01]  /*3870*/  @P5 FMUL.FTZ R95, R95, R215 ;  /* 0x000000d75f5f5220 */ /* 0x000fe20000410000 */
[----:B--2---:R-:W-:-:S04]  /*3880*/  FADD.FTZ R94, R220, R94 ;  /* 0x0000005edc5e7221 */ /* 0x004fc80000010000 */
[----:B------:R-:W-:-:S05]  /*3890*/  @P5 FMUL.FTZ R94, R94, R214 ;  /* 0x000000d65e5e5220 */ /* 0x000fca0000410000 */
[----:B------:R3:W-:Y:S02]  /*38a0*/  @!P3 STG.E.128 desc[UR36][R212.64], R92 ;  /* 0x0000005cd400b986 */ /* 0x0007e4000c101d24 */
.L_x_1579:
[----:B------:R-:W-:Y:S05]  /*38b0*/  BSYNC B1 ;  /* 0x0000000000017941 */ /* 0x000fea0003800000 */
.L_x_1578:
[----:B------:R-:W-:Y:S04]  /*38c0*/  BSSY B1, `(.L_x_1580) ;  /* 0x0000025000017945 */ /* 0x000fe80003800000 */
[----:B------:R-:W-:Y:S05]  /*38d0*/  @P1 BRA `(.L_x_1581) ;  /* 0x00000000008c1947 */ /* 0x000fea0003800000 */
[----:B------:R-:W-:Y:S01]  /*38e0*/  IMAD R96, R0, 0x3, R9 ;  /* 0x0000000300607824 */ /* 0x000fe200078e0209 */
[----:B------:R-:W-:-:S03]  /*38f0*/  ULDC UR30, c[0x0][0x29c] ;  /* 0x0000a700001e7ab9 */ /* 0x000fc60000000800 */
[----:B--2---:R-:W-:-:S05]  /*3900*/  IMAD.SHL.U32 R222, R96, 0x4, RZ ;  /* 0x0000000460de7824 */ /* 0x004fca00078e00ff */
[----:B------:R-:W-:-:S13]  /*3910*/  ISETP.GE.AND P3, PT, R222, R6, PT ;  /* 0x00000006de00720c */ /* 0x000fda0003f66270 */
[----:B------:R-:W3:Y:S01]  /*3920*/  @!P3 LDC.64 R96, c[0x0][0x248] ;  /* 0x00009200ff60bb82 */ /* 0x000ee20000000a00 */
[----:B------:R-:W-:-:S04]  /*3930*/  @!P3 IADD3 R98, P2, R4, R222, RZ ;  /* 0x000000de0462b210 */ /* 0x000fc80007f5e0ff */
[----:B---3--:R-:W-:Y:S02]  /*3940*/  @!P3 LEA R212, P4, R98, R96, 0x2 ;  /* 0x0000006062d4b211 */ /* 0x008fe400078810ff */
[----:B------:R-:W-:-:S04]  /*3950*/  @!P3 LEA.HI.X.SX32 R96, R222, R8, 0x1, P2 ;  /* 0x00000008de60b211 */ /* 0x000fc800010f0eff */
[----:B------:R-:W-:Y:S02]  /*3960*/  @!P3 LEA.HI.X R213, R98, R97, R96, 0x2, P4 ;  /* 0x0000006162d5b211 */ /* 0x000fe400020f1460 */
[----:B------:R-:W-:Y:S02]  /*3970*/  CS2R R98, SRZ ;  /* 0x0000000000627805 */ /* 0x000fe4000001ff00 */
[----:B------:R-:W-:-:S06]  /*3980*/  CS2R R96, SRZ ;  /* 0x0000000000607805 */ /* 0x000fcc000001ff00 */
[----:B------:R4:W5:Y:S01]  /*3990*/  @!P3 LDG.E.128 R96, desc[UR36][R212.64] ;  /* 0x00000024d460b981 */ /* 0x000962000c1e1d00 */
[----:B------:R-:W-:-:S06]  /*39a0*/  UISETP.NE.AND UP0, UPT, UR30, URZ, UPT ;  /* 0x0000003f1e00728c */ /* 0x000fcc000bf05270 */
[----:B------:R-:W-:-:S13]  /*39b0*/  PLOP3.LUT P2, PT, PT, PT, UP0, 0x80, 0x0 ;  /* 0x000000000000781c */ /* 0x000fda0003f4f008 */
[----:B----4-:R-:W-:Y:S05]  /*39c0*/  @P2 BRA `(.L_x_1581) ;  /* 0x0000000000502947 */ /* 0x010fea0003800000 */
        /* <DEDUP_REMOVED lines=20> */
.L_x_1581:
[----:B------:R-:W-:Y:S05]  /*3b10*/  BSYNC B1 ;  /* 0x0000000000017941 */ /* 0x000fea0003800000 */
.L_x_1580:
[----:B------:R-:W-:Y:S04]  /*3b20*/  BSSY B1, `(.L_x_1582) ;  /* 0x0000025000017945 */ /* 0x000fe80003800000 */
[----:B------:R-:W-:Y:S05]  /*3b30*/  @P1 BRA `(.L_x_1583) ;  /* 0x00000000008c1947 */ /* 0x000fea0003800000 */
[----:B------:R-:W-:Y:S01]  /*3b40*/  IMAD R100, R0, 0x4, R9 ;  /* 0x0000000400647824 */ /* 0x000fe200078e0209 */
[----:B------:R-:W-:-:S04]  /*3b50*/  ULDC UR30, c[0x0][0x29c] ;  /* 0x0000a700001e7ab9 */ /* 0x000fc80000000800 */
[----:B--2---:R-:W-:-:S04]  /*3b60*/  SHF.L.U32 R222, R100, 0x2, RZ ;  /* 0x0000000264de7819 */ /* 0x004fc800000006ff */
[----:B------:R-:W-:-:S13]  /*3b70*/  ISETP.GE.AND P3, PT, R222, R6, PT ;  /* 0x00000006de00720c */ /* 0x000fda0003f66270 */
[----:B------:R-:W3:Y:S01]  /*3b80*/  @!P3 LDC.64 R100, c[0x0][0x248] ;  /* 0x00009200ff64bb82 */ /* 0x000ee20000000a00 */
[----:B------:R-:W-:-:S04]  /*3b90*/  @!P3 IADD3 R102, P2, R4, R222, RZ ;  /* 0x000000de0466b210 */ /* 0x000fc80007f5e0ff */
[----:B---34-:R-:W-:Y:S02]  /*3ba0*/  @!P3 LEA R212, P4, R102, R100, 0x2 ;  /* 0x0000006466d4b211 */ /* 0x018fe400078810ff */
[----:B------:R-:W-:-:S04]  /*3bb0*/  @!P3 LEA.HI.X.SX32 R100, R222, R8, 0x1, P2 ;  /* 0x00000008de64b211 */ /* 0x000fc800010f0eff */
[----:B------:R-:W-:Y:S02]  /*3bc0*/  @!P3 LEA.HI.X R213, R102, R101, R100, 0x2, P4 ;  /* 0x0000006566d5b211 */ /* 0x000fe400020f1464 */
[----:B------:R-:W-:Y:S02]  /*3bd0*/  CS2R R102, SRZ ;  /* 0x0000000000667805 */ /* 0x000fe4000001ff00 */
[----:B------:R-:W-:-:S06]  /*3be0*/  CS2R R100, SRZ ;  /* 0x0000000000647805 */ /* 0x000fcc000001ff00 */
[----:B------:R2:W5:Y:S01]  /*3bf0*/  @!P3 LDG.E.128 R100, desc[UR36][R212.64] ;  /* 0x00000024d464b981 */ /* 0x000562000c1e1d00 */
[----:B------:R-:W-:-:S06]  /*3c00*/  UISETP.NE.AND UP0, UPT, UR30, URZ, UPT ;  /* 0x0000003f1e00728c */ /* 0x000fcc000bf05270 */
[----:B------:R-:W-:-:S13]  /*3c10*/  PLOP3.LUT P2, PT, PT, PT, UP0, 0x80, 0x0 ;  /* 0x000000000000781c */ /* 0x000fda0003f4f008 */
[----:B--2---:R-:W-:Y:S05]  /*3c20*/  @P2 BRA `(.L_x_1583) ;  /* 0x0000000000502947 */ /* 0x004fea0003800000 */
        /* <DEDUP_REMOVED lines=20> */
.L_x_1583:
[----:B------:R-:W-:Y:S05]  /*3d70*/  BSYNC B1 ;  /* 0x0000000000017941 */ /* 0x000fea0003800000 */
.L_x_1582:
        /* <DEDUP_REMOVED lines=18> */
[----:B------:R-:W2:Y:S04]  /*3ea0*/  LDL R220, [R1] ;  /* 0x0000000001dc7983 */ /* 0x000ea80000100800 */
        /* <DEDUP_REMOVED lines=18> */
.L_x_1585:
[----:B------:R-:W-:Y:S05]  /*3fd0*/  BSYNC B1 ;  /* 0x0000000000017941 */ /* 0x000fea0003800000 */
.L_x_1584:
        /* <DEDUP_REMOVED lines=18> */
[----:B------:R-:W2:-:S12]  /*4100*/  @!P3 LDC.64 R220, c[0x0][0x248] ;  /* 0x00009200ffdcbb82 */ /* 0x000e980000000a00 */
[----:B------:R-:W3:Y:S01]  /*4110*/  @P5 LDG.E.128 R212, desc[UR36][R10.64+0x50] ;  /* 0x000050240ad45981 */ /* 0x000ee2000c1e1d00 */
[----:B-----5:R-:W-:Y:S01]  /*4120*/  FADD.FTZ R109, R249, R109 ;  /* 0x0000006df96d7221 */ /* 0x020fe20000010000 */
[----:B------:R-:W-:Y:S01]  /*4130*/  FADD.FTZ R108, R248, R108 ;  /* 0x0000006cf86c7221 */ /* 0x000fe20000010000 */
[----:B------:R-:W-:Y:S01]  /*4140*/  FADD.FTZ R110, R250, R110 ;  /* 0x0000006efa6e7221 */ /* 0x000fe20000010000 */
[----:B------:R-:W-:Y:S01]  /*4150*/  FADD.FTZ R111, R251, R111 ;  /* 0x0000006ffb6f7221 */ /* 0x000fe20000010000 */
[----:B---3--:R-:W-:Y:S01]  /*4160*/  @P5 FMUL.FTZ R109, R109, R213 ;  /* 0x000000d56d6d5220 */ /* 0x008fe20000410000 */
[----:B------:R-:W-:Y:S01]  /*4170*/  @!P3 IADD3 R213, P4, R3, R222, RZ ;  /* 0x000000de03d5b210 */ /* 0x000fe20007f9e0ff */
[----:B------:R-:W-:Y:S01]  /*4180*/  @P5 FMUL.FTZ R108, R108, R212 ;  /* 0x000000d46c6c5220 */ /* 0x000fe20000410000 */
[----:B------:R-:W-:Y:S01]  /*4190*/  @P5 FMUL.FTZ R110, R110, R214 ;  /* 0x000000d66e6e5220 */ /* 0x000fe20000410000 */
[----:B------:R-:W-:Y:S01]  /*41a0*/  @P5 FMUL.FTZ R111, R111, R215 ;  /* 0x000000d76f6f5220 */ /* 0x000fe20000410000 */
[----:B------:R-:W-:-:S02]  /*41b0*/  @!P3 LEA.HI.X.SX32 R222, R222, R7, 0x1, P4 ;  /* 0x00000007dedeb211 */ /* 0x000fc400020f0eff */
[----:B--2---:R-:W-:-:S04]  /*41c0*/  @!P3 LEA R212, P4, R213, R220, 0x2 ;  /* 0x000000dcd5d4b211 */ /* 0x004fc800078810ff */
[----:B------:R-:W-:-:S05]  /*41d0*/  @!P3 LEA.HI.X R213, R213, R221, R222, 0x2, P4 ;  /* 0x000000ddd5d5b211 */ /* 0x000fca00020f14de */
[----:B------:R2:W-:Y:S04]  /*41e0*/  @!P3 STG.E.128 desc[UR36][R212.64], R108 ;  /* 0x0000006cd400b986 */ /* 0x0005e8000c101d24 */
.L_x_1587:
[----:B------:R-:W-:Y:S05]  /*41f0*/  BSYNC B1 ;  /* 0x0000000000017941 */ /* 0x000fea0003800000 */
.L_x_1586:
        /* <DEDUP_REMOVED lines=33> */
.L_x_1589:
[----:B------:R-:W-:Y:S05]  /*4410*/  BSYNC B1 ;  /* 0x0000000000017941 */ /* 0x000fea0003800000 */
.L_x_1588:
        /* <DEDUP_REMOVED lines=33> */
.L_x_1591:
[----:B------:R-:W-:Y:S05]  /*4630*/  BSYNC B1 ;  /* 0x0000000000017941 */ /* 0x000fea0003800000 */
.L_x_1590:
        /* <DEDUP_REMOVED lines=33> */
.L_x_1593:
[----:B------:R-:W-:Y:S05]  /*4850*/  BSYNC B1 ;  /* 0x0000000000017941 */ /* 0x000fea0003800000 */
.L_x_1592:
        /* <DEDUP_REMOVED lines=33> */
.L_x_1595:
[----:B------:R-:W-:Y:S05]  /*4a70*/  BSYNC B1 ;  /* 0x0000000000017941 */ /* 0x000fea0003800000 */
.L_x_1594:
        /* <DEDUP_REMOVED lines=33> */
.L_x_1597:
[----:B------:R-:W-:Y:S05]  /*4c90*/  BSYNC B1 ;  /* 0x0000000000017941 */ /* 0x000fea0003800000 */
.L_x_1596:
        /* <DEDUP_REMOVED lines=33> */
.L_x_1599:
[----:B------:R-:W-:Y:S05]  /*4eb0*/  BSYNC B1 ;  /* 0x0000000000017941 */ /* 0x000fea0003800000 */
.L_x_1598:
        /* <DEDUP_REMOVED lines=33> */
.L_x_1601:
[----:B------:R-:W-:Y:S05]  /*50d0*/  BSYNC B1 ;  /* 0x0000000000017941 */ /* 0x000fea0003800000 */
.L_x_1600:
        /* <DEDUP_REMOVED lines=20> */
[----:B0----5:R-:W-:Y:S01]  /*5220*/  FADD.FTZ R141, R17, R141 ;  /* 0x0000008d118d7221 */ /* 0x021fe20000010000 */
        /* <DEDUP_REMOVED lines=12> */
.L_x_1603:
[----:B------:R-:W-:Y:S05]  /*52f0*/  BSYNC B1 ;  /* 0x0000000000017941 */ /* 0x000fea0003800000 */
.L_x_1602:
[----:B------:R-:W-:Y:S04]  /*5300*/  BSSY B1, `(.L_x_1604) ;  /* 0x0000021000017945 */ /* 0x000fe80003800000 */
[----:B------:R-:W-:Y:S05]  /*5310*/  @P1 BRA `(.L_x_1605) ;  /* 0x00000000007c1947 */ /* 0x000fea0003800000 */
[----:B------:R-:W-:Y:S01]  /*5320*/  IMAD R144, R0, 0xf, R9 ;  /* 0x0000000f00907824 */ /* 0x000fe200078e0209 */
[----:B------:R-:W-:-:S04]  /*5330*/  ULDC UR30, c[0x0][0x29c] ;  /* 0x0000a700001e7ab9 */ /* 0x000fc80000000800 */
[----:B--2---:R-:W-:-:S04]  /*5340*/  SHF.L.U32 R222, R144, 0x2, RZ ;  /* 0x0000000290de7819 */ /* 0x004fc800000006ff */
[----:B------:R-:W-:-:S13]  /*5350*/  ISETP.GE.AND P3, PT, R222, R6, PT ;  /* 0x00000006de00720c */ /* 0x000fda0003f66270 */
[----:B------:R-:W0:Y:S01]  /*5360*/  @!P3 LDC.64 R144, c[0x0][0x248] ;  /* 0x00009200ff90bb82 */ /* 0x000e220000000a00 */
[----:B------:R-:W-:-:S04]  /*5370*/  @!P3 IADD3 R146, P2, R4, R222, RZ ;  /* 0x000000de0492b210 */ /* 0x000fc80007f5e0ff */
[----:B0--34-:R-:W-:Y:S02]  /*5380*/  @!P3 LEA R212, P4, R146, R144, 0x2 ;  /* 0x0000009092d4b211 */ /* 0x019fe400078810ff */
[----:B------:R-:W-:-:S04]  /*5390*/  @!P3 LEA.HI.X.SX32 R144, R222, R8, 0x1, P2 ;  /* 0x00000008de90b211 */ /* 0x000fc800010f0eff */
[----:B------:R-:W-:Y:S02]  /*53a0*/  @!P3 LEA.HI.X R213, R146, R145, R144, 0x2, P4 ;  /* 0x0000009192d5b211 */ /* 0x000fe400020f1490 */
[----:B------:R-:W-:Y:S02]  /*53b0*/  CS2R R146, SRZ ;  /* 0x0000000000927805 */ /* 0x000fe4000001ff00 */
        /* <DEDUP_REMOVED lines=21> */
.L_x_1605:
[----:B------:R-:W-:Y:S05]  /*5510*/  BSYNC B1 ;  /* 0x0000000000017941 */ /* 0x000fea0003800000 */
.L_x_1604:
[----:B------:R-:W-:Y:S04]  /*5520*/  BSSY B1, `(.L_x_1606) ;  /* 0x0000021000017945 */ /* 0x000fe80003800000 */
[----:B------:R-:W-:Y:S05]  /*5530*/  @P1 BRA `(.L_x_1607) ;  /* 0x00000000007c1947 */ /* 0x000fea0003800000 */
[----:B------:R-:W-:Y:S01]  /*5540*/  IMAD R148, R0, 0x10, R9 ;  /* 0x0000001000947824 */ /* 0x000fe200078e0209 */
[----:B------:R-:W-:-:S03]  /*5550*/  ULDC UR30, c[0x0][0x29c] ;  /* 0x0000a700001e7ab9 */ /* 0x000fc60000000800 */
[----:B--2---:R-:W-:-:S05]  /*5560*/  IMAD.SHL.U32 R222, R148, 0x4, RZ ;  /* 0x0000000494de7824 */ /* 0x004fca00078e00ff */
        /* <DEDUP_REMOVED lines=28> */
.L_x_1607:
[----:B------:R-:W-:Y:S05]  /*5730*/  BSYNC B1 ;  /* 0x0000000000017941 */ /* 0x000fea0003800000 */
.L_x_1606:
        /* <DEDUP_REMOVED lines=33> */
.L_x_1609:
[----:B------:R-:W-:Y:S05]  /*5950*/  BSYNC B1 ;  /* 0x0000000000017941 */ /* 0x000fea0003800000 */
.L_x_1608:
        /* <DEDUP_REMOVED lines=33> */
.L_x_1611:
[----:B------:R-:W-:Y:S05]  /*5b70*/  BSYNC B1 ;  /* 0x0000000000017941 */ /* 0x000fea0003800000 */
.L_x_1610:
        /* <DEDUP_REMOVED lines=33> */
.L_x_1613:
[----:B------:R-:W-:Y:S05]  /*5d90*/  BSYNC B1 ;  /* 0x0000000000017941 */ /* 0x000fea0003800000 */
.L_x_1612:
        /* <DEDUP_REMOVED lines=33> */
.L_x_1615:
[----:B------:R-:W-:Y:S05]  /*5fb0*/  BSYNC B1 ;  /* 0x0000000000017941 */ /* 0x000fea0003800000 */
.L_x_1614:
        /* <DEDUP_REMOVED lines=33> */
.L_x_1617:
[----:B------:R-:W-:Y:S05]  /*61d0*/  BSYNC B1 ;  /* 0x0000000000017941 */ /* 0x000fea0003800000 */
.L_x_1616:
        /* <DEDUP_REMOVED lines=33> */
.L_x_1619:
[----:B------:R-:W-:Y:S05]  /*63f0*/  BSYNC B1 ;  /* 0x0000000000017941 */ /* 0x000fea0003800000 */
.L_x_1618:
        /* <DEDUP_REMOVED lines=33> */
.L_x_1621:
[----:B------:R-:W-:Y:S05]  /*6610*/  BSYNC B1 ;  /* 0x0000000000017941 */ /* 0x000fea0003800000 */
.L_x_1620:
        /* <DEDUP_REMOVED lines=33> */
.L_x_1623:
[----:B------:R-:W-:Y:S05]  /*6830*/  BSYNC B1 ;  /* 0x0000000000017941 */ /* 0x000fea0003800000 */
.L_x_1622:
        /* <DEDUP_REMOVED lines=33> */
.L_x_1625:
[----:B------:R-:W-:Y:S05]  /*6a50*/  BSYNC B1 ;  /* 0x0000000000017941 */ /* 0x000fea0003800000 */
.L_x_1624:
        /* <DEDUP_REMOVED lines=33> */
.L_x_1627:
[----:B------:R-:W-:Y:S05]  /*6c70*/  BSYNC B1 ;  /* 0x0000000000017941 */ /* 0x000fea0003800000 */
.L_x_1626:
        /* <DEDUP_REMOVED lines=33> */
.L_x_1629:
[----:B------:R-:W-:Y:S05]  /*6e90*/  BSYNC B1 ;  /* 0x0000000000017941 */ /* 0x000fea0003800000 */
.L_x_1628:
        /* <DEDUP_REMOVED lines=33> */
.L_x_1631:
[----:B------:R-:W-:Y:S05]  /*70b0*/  BSYNC B1 ;  /* 0x0000000000017941 */ /* 0x000fea0003800000 */
.L_x_1630:
        /* <DEDUP_REMOVED lines=33> */
.L_x_1633:
[----:B------:R-:W-:Y:S05]  /*72d0*/  BSYNC B1 ;  /* 0x0000000000017941 */ /* 0x000fea0003800000 */
.L_x_1632:
        /* <DEDUP_REMOVED lines=33> */
.L_x_1635:
[----:B------:R-:W-:Y:S05]  /*74f0*/  BSYNC B1 ;  /* 0x0000000000017941 */ /* 0x000fea0003800000 */
.L_x_1634:
[----:B------:R-:W-:Y:S04]  /*7500*/  BSSY B1, `(.L_x_1636) ;  /* 0x0000021000017945 */ /* 0x000fe80003800000 */
[----:B------:R-:W-:Y:S05]  /*7510*/  @P1 BRA `(.L_x_1637) ;  /* 0x00000000007c1947 */ /* 0x000fea0003800000 */
[----:B------:R-:W-:Y:S01]  /*7520*/  IMAD R9, R0, 0x1f, R9 ;  /* 0x0000001f00097824 */ /* 0x000fe200078e0209 */
[----:B------:R-:W-:-:S03]  /*7530*/  ULDC UR30, c[0x0][0x29c] ;  /* 0x0000a700001e7ab9 */ /* 0x000fc60000000800 */
[----:B------:R-:W-:-:S05]  /*7540*/  IMAD.SHL.U32 R9, R9, 0x4, RZ ;  /* 0x0000000409097824 */ /* 0x000fca00078e00ff */
[----:B------:R-:W-:-:S13]  /*7550*/  ISETP.GE.AND P3, PT, R9, R6, PT ;  /* 0x000000060900720c */ /* 0x000fda0003f66270 */
[----:B------:R-:W0:Y:S01]  /*7560*/  @!P3 LDC.64 R208, c[0x0][0x248] ;  /* 0x00009200ffd0bb82 */ /* 0x000e220000000a00 */
[----:B------:R-:W-:-:S04]  /*7570*/  @!P3 IADD3 R210, P2, R4, R9, RZ ;  /* 0x0000000904d2b210 */ /* 0x000fc80007f5e0ff */
[----:B0-234-:R-:W-:Y:S02]  /*7580*/  @!P3 LEA R212, P4, R210, R208, 0x2 ;  /* 0x000000d0d2d4b211 */ /* 0x01dfe400078810ff */
        /* <DEDUP_REMOVED lines=8> */
[----:B------:R-:W-:-:S13]  /*7610*/  LOP3.LUT P5, RZ, R2, 0x8, RZ, 0xc0, !PT ;  /* 0x0000000802ff7812 */ /* 0x000fda00078ac0ff */
[----:B------:R0:W2:Y:S01]  /*7620*/  @P5 LDG.E.128 R212, desc[UR36][R10.64+0x1e0] ;  /* 0x0001e0240ad45981 */ /* 0x0000a2000c1e1d00 */
[----:B-----5:R-:W-:Y:S01]  /*7630*/  FADD.FTZ R208, R84, R208 ;  /* 0x000000d054d07221 */ /* 0x020fe20000010000 */
[----:B------:R-:W-:Y:S01]  /*7640*/  FADD.FTZ R209, R85, R209 ;  /* 0x000000d155d17221 */ /* 0x000fe20000010000 */
[----:B------:R-:W-:Y:S01]  /*7650*/  FADD.FTZ R210, R86, R210 ;  /* 0x000000d256d27221 */ /* 0x000fe20000010000 */
[----:B------:R-:W-:Y:S01]  /*7660*/  FADD.FTZ R211, R87, R211 ;  /* 0x000000d357d37221 */ /* 0x000fe20000010000 */
[----:B0-----:R-:W0:Y:S01]  /*7670*/  @!P3 LDC.64 R10, c[0x0][0x248] ;  /* 0x00009200ff0abb82 */ /* 0x001e220000000a00 */
        /* <DEDUP_REMOVED lines=9> */
.L_x_1637:
[----:B------:R-:W-:Y:S05]  /*7710*/  BSYNC B1 ;  /* 0x0000000000017941 */ /* 0x000fea0003800000 */
.L_x_1636:
[----:B------:R-:W-:Y:S04]  /*7720*/  BSSY B1, `(.L_x_1638) ;  /* 0x0000107000017945 */ /* 0x000fe80003800000 */
[----:B------:R-:W-:Y:S05]  /*7730*/  @P1 BRA `(.L_x_1639) ;  /* 0x0000001000141947 */ /* 0x000fea0003800000 */
[----:B0-----:R-:W2:Y:S01]  /*7740*/  LDL R10, [R1+0x170] ;  /* 0x00017000010a7983 */ /* 0x001ea20000100800 */
[----:B------:R-:W-:-:S03]  /*7750*/  ULDC.64 UR30, c[0x0][0x2c8] ;  /* 0x0000b200001e7ab9 */ /* 0x000fc60000000a00 */
[----:B------:R-:W2:Y:S04]  /*7760*/  LDL R11, [R1+0x174] ;  /* 0x00017400010b7983 */ /* 0x000ea80000100800 */
[----:B------:R-:W2:Y:S04]  /*7770*/  LDL R214, [R1+0x180] ;  /* 0x0001800001d67983 */ /* 0x000ea80000100800 */
[----:B------:R-:W2:Y:S04]  /*7780*/  LDL R9, [R1+0x184] ;  /* 0x0001840001097983 */ /* 0x000ea80000100800 */
[----:B--234-:R-:W2:Y:S04]  /*7790*/  LDL R213, [R1+0x160] ;  /* 0x0001600001d57983 */ /* 0x01cea80000100800 */
[----:B------:R-:W3:Y:S04]  /*77a0*/  LDL R212, [R1+0x164] ;  /* 0x0001640001d47983 */ /* 0x000ee80000100800 */
[----:B------:R0:W-:Y:S04]  /*77b0*/  STL [R1+0x1d4], R13 ;  /* 0x0001d40d01007387 */ /* 0x0001e80000100800 */
[----:B------:R4:W-:Y:S04]  /*77c0*/  STL [R1+0x1d0], R12 ;  /* 0x0001d00c01007387 */ /* 0x0009e80000100800 */
[----:B------:R1:W-:Y:S04]  /*77d0*/  STL [R1+0x1cc], R8 ;  /* 0x0001cc0801007387 */ /* 0x0003e80000100800 */
[----:B------:R1:W-:Y:S04]  /*77e0*/  STL [R1+0x1c8], R7 ;  /* 0x0001c80701007387 */ /* 0x0003e80000100800 */
[----:B------:R-:W-:Y:S04]  /*77f0*/  STL [R1+0x1c4], R6 ;  /* 0x0001c40601007387 */ /* 0x000fe80000100800 */
[----:B------:R-:W-:Y:S04]  /*7800*/  STL [R1+0x1c0], R4 ;  /* 0x0001c00401007387 */ /* 0x000fe80000100800 */
[----:B------:R-:W-:Y:S04]  /*7810*/  STL [R1+0x1bc], R3 ;  /* 0x0001bc0301007387 */ /* 0x000fe80000100800 */
[----:B------:R1:W-:Y:S04]  /*7820*/  STL [R1+0x1b8], R2 ;  /* 0x0001b80201007387 */ /* 0x0003e80000100800 */
[----:B------:R1:W-:Y:S04]  /*7830*/  STL [R1+0x1b4], R0 ;  /* 0x0001b40001007387 */ /* 0x0003e80000100800 */
[----:B0-----:R-:W3:Y:S04]  /*7840*/  LDL R13, [R1+0x150] ;  /* 0x00015000010d7983 */ /* 0x001ee80000100800 */
[----:B----4-:R-:W4:Y:S04]  /*7850*/  LDL R12, [R1+0x154] ;  /* 0x00015400010c7983 */ /* 0x010f280000100800 */
        /* <DEDUP_REMOVED lines=12> */
[----:B-----5:R-:W-:Y:S01]  /*7920*/  FMUL.FTZ R10, R10, R216 ;  /* 0x000000d80a0a7220 */ /* 0x020fe20000410000 */
[----:B------:R-:W-:-:S03]  /*7930*/  FMUL.FTZ R11, R11, R217 ;  /* 0x000000d90b0b7220 */ /* 0x000fc60000410000 */
        /* <DEDUP_REMOVED lines=8> */
[----:B------:R-:W-:-:S03]  /*79c0*/  FFMA.FTZ R10, R13, R96, R10 ;  /* 0x000000600d0a7223 */ /* 0x000fc6000001000a */
[----:B------:R-:W5:Y:S01]  /*79d0*/  LDL.LU R13, [R1+0x1d4] ;  /* 0x0001d400010d7983 */ /* 0x000f620000300800 */
[----:B----4-:R-:W-:-:S03]  /*79e0*/  FFMA.FTZ R11, R12, R97, R11 ;  /* 0x000000610c0b7223 */ /* 0x010fc6000001000b */
[----:B------:R-:W5:Y:S01]  /*79f0*/  LDL.LU R12, [R1+0x1d0] ;  /* 0x0001d000010c7983 */ /* 0x000f620000300800 */
[----:B------:R-:W-:-:S03]  /*7a00*/  FFMA.FTZ R10, R8, R100, R10 ;  /* 0x00000064080a7223 */ /* 0x000fc6000001000a */
[----:B------:R-:W5:Y:S01]  /*7a10*/  LDL.LU R8, [R1+0x1cc] ;  /* 0x0001cc0001087983 */ /* 0x000f620000300800 */
[----:B------:R-:W-:-:S03]  /*7a20*/  FFMA.FTZ R11, R7, R101, R11 ;  /* 0x00000065070b7223 */ /* 0x000fc6000001000b */
[----:B------:R-:W5:Y:S01]  /*7a30*/  LDL.LU R7, [R1+0x1c8] ;  /* 0x0001c80001077983 */ /* 0x000f620000300800 */
[----:B------:R-:W-:-:S03]  /*7a40*/  FFMA.FTZ R10, R2, R104, R10 ;  /* 0x00000068020a7223 */ /* 0x000fc6000001000a */
[----:B------:R-:W4:Y:S01]  /*7a50*/  LDL R2, [R1+0xc0] ;  /* 0x0000c00001027983 */ /* 0x000f220000100800 */
        /* <DEDUP_REMOVED lines=14> */
[----:B--2---:R-:W-:-:S03]  /*7b40*/  FFMA.FTZ R10, R213, R120, R10 ;  /* 0x00000078d50a7223 */ /* 0x004fc6000001000a */
[----:B------:R-:W2:Y:S01]  /*7b50*/  LDL R213, [R1+0x1a0] ;  /* 0x0001a00001d57983 */ /* 0x000ea20000100800 */
[----:B---3--:R-:W-:Y:S01]  /*7b60*/  FFMA.FTZ R11, R212, R121, R11 ;  /* 0x00000079d40b7223 */ /* 0x008fe2000001000b */
[----:B------:R-:W-:Y:S02]  /*7b70*/  FFMA.FTZ R10, R9, R124, R10 ;  /* 0x0000007c090a7223 */ /* 0x000fe4000001000a */
[----:B------:R-:W3:Y:S01]  /*7b80*/  LDL R212, [R1+0x1a4] ;  /* 0x0001a40001d47983 */ /* 0x000ee20000100800 */
[----:B------:R-:W-:-:S03]  /*7b90*/  FFMA.FTZ R11, R6, R125, R11 ;  /* 0x0000007d060b7223 */ /* 0x000fc6000001000b */
[----:B------:R-:W2:Y:S01]  /*7ba0*/  LDL R9, [R1+0xb4] ;  /* 0x0000b40001097983 */ /* 0x000ea20000100800 */
[----:B------:R-:W-:-:S03]  /*7bb0*/  FFMA.FTZ R10, R4, R128, R10 ;  /* 0x00000080040a7223 */ /* 0x000fc6000001000a */
[----:B------:R-:W3:Y:S01]  /*7bc0*/  LDL R6, [R1+0xb0] ;  /* 0x0000b00001067983 */ /* 0x000ee20000100800 */
[----:B------:R-:W-:-:S03]  /*7bd0*/  FFMA.FTZ R11, R3, R129, R11 ;  /* 0x00000081030b7223 */ /* 0x000fc6000001000b */
[----:B------:R-:W3:Y:S04]  /*7be0*/  LDL R4, [R1+0xa4] ;  /* 0x0000a40001047983 */ /* 0x000ee80000100800 */
[----:B------:R-:W3:Y:S01]  /*7bf0*/  LDL R3, [R1+0x94] ;  /* 0x0000940001037983 */ /* 0x000ee20000100800 */
[----:B----4-:R-:W-:-:S03]  /*7c00*/  FFMA.FTZ R10, R2, R132, R10 ;  /* 0x00000084020a7223 */ /* 0x010fc6000001000a */
[----:B------:R-:W4:Y:S01]  /*7c10*/  LDL R2, [R1+0x84] ;  /* 0x0000840001027983 */ /* 0x000f220000100800 */
[----:B------:R-:W-:-:S03]  /*7c20*/  FFMA.FTZ R11, R0, R133, R11 ;  /* 0x00000085000b7223 */ /* 0x000fc6000001000b */
[----:B------:R-:W4:Y:S01]  /*7c30*/  LDL R0, [R1+0x64] ;  /* 0x0000640001007983 */ /* 0x000f220000100800 */
[----:B--2---:R-:W-:Y:S01]  /*7c40*/  FFMA.FTZ R11, R9, R137, R11 ;  /* 0x00000089090b7223 */ /* 0x004fe2000001000b */
[----:B---3--:R-:W-:Y:S02]  /*7c50*/  FFMA.FTZ R10, R6, R136, R10 ;  /* 0x00000088060a7223 */ /* 0x008fe4000001000a */
[----:B------:R-:W5:Y:S01]  /*7c60*/  LDL.LU R6, [R1+0x1c4] ;  /* 0x0001c40001067983 */ /* 0x000f620000300800 */
[----:B------:R-:W-:-:S03]  /*7c70*/  FFMA.FTZ R11, R4, R141, R11 ;  /* 0x0000008d040b7223 */ /* 0x000fc6000001000b */
[----:B------:R-:W2:Y:S01]  /*7c80*/  LDL R9, [R1+0x178] ;  /* 0x0001780001097983 */ /* 0x000ea20000100800 */
[----:B------:R-:W-:-:S03]  /*7c90*/  FFMA.FTZ R11, R3, R145, R11 ;  /* 0x00000091030b7223 */ /* 0x000fc6000001000b */
[----:B------:R-:W3:Y:S04]  /*7ca0*/  LDL R4, [R1+0x188] ;  /* 0x0001880001047983 */ /* 0x000ee80000100800 */
[----:B------:R-:W3:Y:S01]  /*7cb0*/  LDL R3, [R1+0x168] ;  /* 0x0001680001037983 */ /* 0x000ee20000100800 */
[----:B----4-:R-:W-:-:S03]  /*7cc0*/  FFMA.FTZ R11, R2, R149, R11 ;  /* 0x00000095020b7223 */ /* 0x010fc6000001000b */
[----:B------:R-:W4:Y:S01]  /*7cd0*/  LDL R2, [R1+0x158] ;  /* 0x0001580001027983 */ /* 0x000f220000100800 */
[----:B------:R-:W-:Y:S01]  /*7ce0*/  FFMA.FTZ R11, R215, R153, R11 ;  /* 0x00000099d70b7223 */ /* 0x000fe2000001000b */
[----:B------:R-:W-:Y:S02]  /*7cf0*/  FFMA.FTZ R10, R223, R140, R10 ;  /* 0x0000008cdf0a7223 */ /* 0x000fe4000001000a */
        /* <DEDUP_REMOVED lines=8> */
[----:B------:R-:W4:Y:S04]  /*7d80*/  LDL R221, [R1+0x16c] ;  /* 0x00016c0001dd7983 */ /* 0x000f280000100800 */
[----:B------:R-:W4:Y:S01]  /*7d90*/  LDL R220, [R1+0xf8] ;  /* 0x0000f80001dc7983 */ /* 0x000f220000100800 */
[----:B------:R-:W-:-:S03]  /*7da0*/  FFMA.FTZ R10, R214, R156, R10 ;  /* 0x0000009cd60a7223 */ /* 0x000fc6000001000a */
[----:B------:R-:W4:Y:S01]  /*7db0*/  LDL R214, [R1+0xe8] ;  /* 0x0000e80001d67983 */ /* 0x000f220000100800 */
[----:B------:R-:W-:-:S03]  /*7dc0*/  FFMA.FTZ R10, R213, R160, R10 ;  /* 0x000000a0d50a7223 */ /* 0x000fc6000001000a */
[----:B------:R-:W4:Y:S01]  /*7dd0*/  LDL R213, [R1+0x14c] ;  /* 0x00014c0001d57983 */ /* 0x000f220000100800 */
[----:B------:R-:W-:-:S03]  /*7de0*/  FFMA.FTZ R11, R212, R161, R11 ;  /* 0x000000a1d40b7223 */ /* 0x000fc6000001000b */
[----:B------:R-:W4:Y:S01]  /*7df0*/  LDL R212, [R1+0xd8] ;  /* 0x0000d80001d47983 */ /* 0x000f220000100800 */
[----:B--2---:R-:W-:-:S04]  /*7e00*/  FMUL.FTZ R9, R9, R218 ;  /* 0x000000da09097220 */ /* 0x004fc80000410000 */
[----:B---3--:R-:W-:Y:S02]  /*7e10*/  FFMA.FTZ R9, R4, R90, R9 ;  /* 0x0000005a04097223 */ /* 0x008fe40000010009 */
[----:B------:R-:W2:Y:S02]  /*7e20*/  LDL R4, [R1+0x138] ;  /* 0x0001380001047983 */ /* 0x000ea40000100800 */
[----:B------:R-:W-:Y:S02]  /*7e30*/  FFMA.FTZ R9, R3, R94, R9 ;  /* 0x0000005e03097223 */ /* 0x000fe40000010009 */
[----:B------:R-:W3:Y:S02]  /*7e40*/  LDL R3, [R1+0x128] ;  /* 0x0001280001037983 */ /* 0x000ee40000100800 */
[----:B----4-:R-:W-:Y:S02]  /*7e50*/  FFMA.FTZ R9, R2, R98, R9 ;  /* 0x0000006202097223 */ /* 0x010fe40000010009 */
[----:B------:R-:W4:Y:S02]  /*7e60*/  LDL R2, [R1+0x17c] ;  /* 0x00017c0001027983 */ /* 0x000f240000100800 */
[----:B------:R-:W-:-:S02]  /*7e70*/  FFMA.FTZ R9, R0, R102, R9 ;  /* 0x0000006600097223 */ /* 0x000fc40000010009 */
[----:B------:R-:W4:Y:S01]  /*7e80*/  LDL R0, [R1+0x118] ;  /* 0x0001180001007983 */ /* 0x000f220000100800 */
        /* <DEDUP_REMOVED lines=23> */
[----:B------:R-:W-:-:S04]  /*8000*/  FFMA.FTZ R11, R209, UR6, R11 ;  /* 0x00000006d10b7c23 */ /* 0x000fc8000801000b */
[----:B------:R-:W-:Y:S01]  /*8010*/  FADD.FTZ R10, R10, R11 ;  /* 0x0000000b0a0a7221 */ /* 0x000fe20000010000 */
[----:B--2---:R-:W-:Y:S02]  /*8020*/  FFMA.FTZ R9, R4, R106, R9 ;  /* 0x0000006a04097223 */ /* 0x004fe40000010009 */
[----:B------:R-:W2:Y:S02]  /*8030*/  LDL R4, [R1+0x13c] ;  /* 0x00013c0001047983 */ /* 0x000ea40000100800 */
[----:B---3--:R-:W-:Y:S02]  /*8040*/  FFMA.FTZ R9, R3, R110, R9 ;  /* 0x0000006e03097223 */ /* 0x008fe40000010009 */
[----:B------:R-:W3:Y:S01]  /*8050*/  LDL R3, [R1+0xc8] ;  /* 0x0000c80001037983 */ /* 0x000ee20000100800 */
[----:B----4-:R-:W-:-:S03]  /*8060*/  FMUL.FTZ R11, R2, R219 ;  /* 0x000000db020b7220 */ /* 0x010fc60000410000 */
[----:B------:R-:W4:Y:S01]  /*8070*/  LDL R2, [R1+0x12c] ;  /* 0x00012c0001027983 */ /* 0x000f220000100800 */
[----:B------:R-:W-:-:S03]  /*8080*/  FFMA.FTZ R9, R0, R114, R9 ;  /* 0x0000007200097223 */ /* 0x000fc60000010009 */
[----:B------:R-:W4:Y:S01]  /*8090*/  LDL R0, [R1+0xb8] ;  /* 0x0000b80001007983 */ /* 0x000f220000100800 */
[----:B------:R-:W-:Y:S01]  /*80a0*/  FFMA.FTZ R11, R223, R91, R11 ;  /* 0x0000005bdf0b7223 */ /* 0x000fe2000001000b */
[----:B------:R-:W-:Y:S02]  /*80b0*/  FFMA.FTZ R9, R222, R118, R9 ;  /* 0x00000076de097223 */ /* 0x000fe40000010009 */
        /* <DEDUP_REMOVED lines=32> */
[----:B------:R-:W-:Y:S01]  /*82c0*/  ISETP.NE.U32.AND P1, PT, RZ, UR30, PT ;  /* 0x0000001eff007c0c */ /* 0x000fe2000bf25070 */
[----:B------:R-:W-:-:S03]  /*82d0*/  ULDC UR30, c[0x0][0x2a0] ;  /* 0x0000a800001e7ab9 */ /* 0x000fc60000000800 */
[----:B------:R-:W-:Y:S01]  /*82e0*/  ISETP.NE.AND.EX P1, PT, RZ, UR31, PT, P1 ;  /* 0x0000001fff007c0c */ /* 0x000fe2000bf25310 */
[----:B--2---:R-:W-:Y:S02]  /*82f0*/  FFMA.FTZ R9, R4, R150, R9 ;  /* 0x0000009604097223 */ /* 0x004fe40000010009 */
[----:B------:R-:W5:Y:S01]  /*8300*/  LDL.LU R4, [R1+0x1c0] ;  /* 0x0001c00001047983 */ /* 0x000f620000300800 */
[----:B---3--:R-:W-:-:S03]  /*8310*/  FFMA.FTZ R11, R3, R127, R11 ;  /* 0x0000007f030b7223 */ /* 0x008fc6000001000b */
[----:B------:R-:W5:Y:S01]  /*8320*/  LDL.LU R3, [R1+0x1bc] ;  /* 0x0001bc0001037983 */ /* 0x000f620000300800 */
[----:B----4-:R-:W-:-:S03]  /*8330*/  FFMA.FTZ R9, R2, R154, R9 ;  /* 0x0000009a02097223 */ /* 0x010fc60000010009 */
[----:B------:R-:W5:Y:S01]  /*8340*/  LDL.LU R2, [R1+0x1b8] ;  /* 0x0001b80001027983 */ /* 0x000f620000300800 */
[----:B------:R-:W-:Y:S01]  /*8350*/  FFMA.FTZ R9, R223, R158, R9 ;  /* 0x0000009edf097223 */ /* 0x000fe20000010009 */
[----:B------:R-:W-:-:S03]  /*8360*/  FFMA.FTZ R11, R0, R131, R11 ;  /* 0x00000083000b7223 */ /* 0x000fc6000001000b */
[----:B------:R-:W-:Y:S01]  /*8370*/  FFMA.FTZ R9, R162, UR61, R9 ;  /* 0x0000003da2097c23 */ /* 0x000fe20008010009 */
[----:B------:R-:W5:Y:S01]  /*8380*/  LDL.LU R0, [R1+0x1b4] ;  /* 0x0001b40001007983 */ /* 0x000f620000300800 */
[----:B------:R-:W-:-:S04]  /*8390*/  FFMA.FTZ R11, R222, R135, R11 ;  /* 0x00000087de0b7223 */ /* 0x000fc8000001000b */
[----:B------:R-:W-:Y:S01]  /*83a0*/  FFMA.FTZ R11, R221, R139, R11 ;  /* 0x0000008bdd0b7223 */ /* 0x000fe2000001000b */
[----:B------:R-:W-:-:S03]  /*83b0*/  FFMA.FTZ R9, R166, UR57, R9 ;  /* 0x00000039a6097c23 */ /* 0x000fc60008010009 */
[----:B------:R-:W-:Y:S01]  /*83c0*/  FFMA.FTZ R11, R220, R143, R11 ;  /* 0x0000008fdc0b7223 */ /* 0x000fe2000001000b */
[----:B------:R-:W-:Y:S01]  /*83d0*/  FFMA.FTZ R9, R170, UR53, R9 ;  /* 0x00000035aa097c23 */ /* 0x000fe20008010009 */
[----:B------:R-:W2:Y:S02]  /*83e0*/  LDL R220, [R1+0x1ac] ;  /* 0x0001ac0001dc7983 */ /* 0x000ea40000100800 */
[----:B------:R-:W-:Y:S01]  /*83f0*/  FFMA.FTZ R11, R215, R147, R11 ;  /* 0x00000093d70b7223 */ /* 0x000fe2000001000b */
[----:B------:R-:W-:Y:S01]  /*8400*/  FFMA.FTZ R9, R174, UR49, R9 ;  /* 0x00000031ae097c23 */ /* 0x000fe20008010009 */
[----:B------:R-:W3:Y:S02]  /*8410*/  LDL R215, [R1+0x19c] ;  /* 0x00019c0001d77983 */ /* 0x000ee40000100800 */
[----:B------:R-:W-:Y:S01]  /*8420*/  FFMA.FTZ R11, R214, R151, R11 ;  /* 0x00000097d60b7223 */ /* 0x000fe2000001000b */
[----:B------:R-:W-:-:S03]  /*8430*/  FFMA.FTZ R9, R178, UR45, R9 ;  /* 0x0000002db2097c23 */ /* 0x000fc60008010009 */
[----:B------:R-:W-:Y:S01]  /*8440*/  FFMA.FTZ R11, R213, R155, R11 ;  /* 0x0000009bd50b7223 */ /* 0x000fe2000001000b */
[----:B------:R-:W-:Y:S01]  /*8450*/  FFMA.FTZ R9, R182, UR41, R9 ;  /* 0x00000029b6097c23 */ /* 0x000fe20008010009 */
[----:B------:R-:W0:Y:S02]  /*8460*/  S2R R214, SR_CTAID.X ;  /* 0x0000000000d67919 */ /* 0x000e240000002500 */
[----:B------:R-:W-:Y:S01]  /*8470*/  FFMA.FTZ R11, R212, R159, R11 ;  /* 0x0000009fd40b7223 */ /* 0x000fe2000001000b */
[----:B------:R-:W-:Y:S01]  /*8480*/  FFMA.FTZ R9, R186, UR33, R9 ;  /* 0x00000021ba097c23 */ /* 0x000fe20008010009 */
[----:B------:R-:W4:Y:S02]  /*8490*/  LDL R213, [R1+0x198] ;  /* 0x0001980001d57983 */ /* 0x000f240000100800 */
        /* <DEDUP_REMOVED lines=13> */
[----:B------:R-:W-:Y:S02]  /*8570*/  FADD.FTZ R9, R9, R10 ;  /* 0x0000000a09097221 */ /* 0x000fe40000010000 */
[----:B------:R-:W0:Y:S01]  /*8580*/  @P1 LDC R10, c[0x0][0x2d0] ;  /* 0x0000b400ff0a1b82 */ /* 0x000e220000000800 */
[----:B------:R-:W-:-:S04]  /*8590*/  FFMA.FTZ R11, R191, UR28, R11 ;  /* 0x0000001cbf0b7c23 */ /* 0x000fc8000801000b */
[----:B------:R-:W-:-:S04]  /*85a0*/  FFMA.FTZ R11, R195, UR24, R11 ;  /* 0x00000018c30b7c23 */ /* 0x000fc8000801000b */
[----:B------:R-:W-:-:S04]  /*85b0*/  FFMA.FTZ R11, R199, UR20, R11 ;  /* 0x00000014c70b7c23 */ /* 0x000fc8000801000b */
[----:B------:R-:W-:-:S04]  /*85c0*/  FFMA.FTZ R11, R203, UR16, R11 ;  /* 0x00000010cb0b7c23 */ /* 0x000fc8000801000b */
[----:B------:R-:W-:-:S04]  /*85d0*/  FFMA.FTZ R11, R207, UR12, R11 ;  /* 0x0000000ccf0b7c23 */ /* 0x000fc8000801000b */
[----:B------:R-:W-:-:S04]  /*85e0*/  FFMA.FTZ R11, R211, UR8, R11 ;  /* 0x00000008d30b7c23 */ /* 0x000fc8000801000b */
[----:B------:R-:W-:Y:S01]  /*85f0*/  FADD.FTZ R9, R11, R9 ;  /* 0x000000090b097221 */ /* 0x000fe20000010000 */
[----:B0-----:R-:W-:-:S05]  /*8600*/  @P1 IMAD R11, R214, R10, UR39 ;  /* 0x00000027d60b1e24 */ /* 0x001fca000f8e020a */
[----:B------:R-:W-:-:S05]  /*8610*/  @P1 IADD3 R11, R11, -0x1, RZ ;  /* 0xffffffff0b0b1810 */ /* 0x000fca0007ffe0ff */
[----:B------:R-:W-:Y:S02]  /*8620*/  @P1 IMAD R212, R11, R10, R5 ;  /* 0x0000000a0bd41224 */ /* 0x000fe400078e0205 */
[----:B------:R-:W0:Y:S02]  /*8630*/  @P1 LDC.64 R10, c[0x0][0x2c8] ;  /* 0x0000b200ff0a1b82 */ /* 0x000e240000000a00 */
[----:B0-----:R-:W-:-:S06]  /*8640*/  @P1 IMAD.WIDE R10, R212, 0x4, R10 ;  /* 0x00000004d40a1825 */ /* 0x001fcc00078e020a */
[----:B------:R-:W2:Y:S01]  /*8650*/  @P1 LDG.E R10, desc[UR36][R10.64] ;  /* 0x000000240a0a1981 */ /* 0x000ea2000c1e1900 */
[----:B------:R-:W-:-:S04]  /*8660*/  FMUL.FTZ R9, R9, UR30 ;  /* 0x0000001e09097c20 */ /* 0x000fc80008410000 */
[----:B--2---:R-:W-:Y:S02]  /*8670*/  @P1 FADD.FTZ R9, R9, R10 ;  /* 0x0000000a09091221 */ /* 0x004fe40000010000 */
[----:B------:R-:W0:Y:S02]  /*8680*/  LDC.64 R10, c[0x0][0x2d8] ;  /* 0x0000b600ff0a7b82 */ /* 0x000e240000000a00 */
[----:B0-----:R-:W-:-:S04]  /*8690*/  ISETP.NE.U32.AND P1, PT, R10, RZ, PT ;  /* 0x000000ff0a00720c */ /* 0x001fc80003f25070 */
[----:B------:R-:W-:Y:S01]  /*86a0*/  ISETP.NE.AND.EX P1, PT, R11, RZ, PT, P1 ;  /* 0x000000ff0b00720c */ /* 0x000fe20003f25310 */
[----:B------:R-:W-:-:S12]  /*86b0*/  IMAD.U32 R10, RZ, RZ, UR39 ;  /* 0x00000027ff0a7e24 */ /* 0x000fd8000f8e00ff */
[C---:B------:R-:W-:Y:S02]  /*86c0*/  @P1 ISETP.GE.AND P3, PT, R5.reuse, R220, PT ;  /* 0x000000dc0500120c */ /* 0x040fe40003f66270 */
[----:B------:R-:W-:Y:S02]  /*86d0*/  @P1 IADD3 R10, R5, 0x1, -R10 ;  /* 0x00000001050a1810 */ /* 0x000fe40007ffe80a */
[----:B---3--:R-:W-:-:S05]  /*86e0*/  @P1 SEL R11, R215, RZ, !P3 ;  /* 0x000000ffd70b1207 */ /* 0x008fca0005800000 */
[----:B------:R-:W-:Y:S02]  /*86f0*/  @P1 IMAD.IADD R212, R11, 0x1, R10 ;  /* 0x000000010bd41824 */ /* 0x000fe400078e020a */
[----:B------:R-:W0:Y:S02]  /*8700*/  @P1 LDC.64 R10, c[0x0][0x2d8] ;  /* 0x0000b600ff0a1b82 */ /* 0x000e240000000a00 */
[----:B0-----:R-:W-:-:S06]  /*8710*/  @P1 IMAD.WIDE R10, R214, 0x4, R10 ;  /* 0x00000004d60a1825 */ /* 0x001fcc00078e020a */
[----:B------:R0:W2:Y:S02]  /*8720*/  @P1 LDG.E R10, desc[UR36][R10.64] ;  /* 0x000000240a0a1981 */ /* 0x0000a4000c1e1900 */
[----:B0-----:R-:W-:-:S05]  /*8730*/  @P1 I2FP.F32.S32 R11, R212 ;  /* 0x000000d4000b1245 */ /* 0x001fca0000201400 */
[----:B--2---:R-:W-:Y:S01]  /*8740*/  @P1 FFMA.FTZ R9, R11, R10, R9 ;  /* 0x0000000a0b091223 */ /* 0x004fe20000010009 */
[----:B------:R-:W-:-:S05]  /*8750*/  IADD3 R10, R5, -UR59, RZ ;  /* 0x8000003b050a7c10 */ /* 0x000fca000fffe0ff */
[----:B----4-:R-:W-:-:S05]  /*8760*/  IMAD R10, R10, 0x4, R213 ;  /* 0x000000040a0a7824 */ /* 0x010fca00078e02d5 */
[----:B------:R0:W-:Y:S01]  /*8770*/  STS [R10], R9 ;  /* 0x000000090a007388 */ /* 0x0001e20000000800 */
[----:B------:R-:W-:-:S07]  /*8780*/  @!P0 FMNMX.FTZ R252, R252, R9, !PT ;  /* 0x00000009fcfc8209 */ /* 0x000fce0007810000 */
.L_x_1639:
[----:B------:R-:W-:Y:S05]  /*8790*/  BSYNC B1 ;  /* 0x0000000000017941 */ /* 0x000fea0003800000 */
.L_x_1638:
[----:B------:R-:W-:-:S05]  /*87a0*/  VIADD R5, R5, 0x100 ;  /* 0x0000010005057836 */ /* 0x000fca0000000000 */
[----:B------:R-:W-:-:S13]  /*87b0*/  ISETP.GE.AND P0, PT, R5, UR5, PT ;  /* 0x0000000505007c0c */ /* 0x000fda000bf06270 */
[----:B------:R-:W-:Y:S05]  /*87c0*/  @!P0 BRA `(.L_x_1640) ;  /* 0xffffffa400948947 */ /* 0x000fea000383ffff */
.L_x_1573:
[----:B------:R-:W-:Y:S05]  /*87d0*/  BSYNC B0 ;  /* 0x0000000000007941 */ /* 0x000fea0003800000 */
.L_x_1572:
[----:B----45:R-:W4:Y:S01]  /*87e0*/  SHFL.BFLY PT, R3, R252, 0x10, 0x1f ;  /* 0x0e001f00fc037f89 */ /* 0x030f2200000e0000 */
[----:B------:R-:W-:Y:S01]  /*87f0*/  BSSY B0, `(.L_x_1641) ;  /* 0x000009f000007945 */ /* 0x000fe20003800000 */
[----:B0-----:R-:W-:Y:S01]  /*8800*/  IMAD.MOV.U32 R11, RZ, RZ, RZ ;  /* 0x000000ffff0b7224 */ /* 0x001fe200078e00ff */
[----:B----4-:R-:W-:Y:S02]  /*8810*/  FMNMX.FTZ R4, R3, R252, !PT ;  /* 0x000000fc03047209 */ /* 0x010fe40007810000 */
[----:B------:R-:W0:Y:S03]  /*8820*/  S2R R3, SR_TID.X ;  /* 0x0000000000037919 */ /* 0x000e260000002100 */
[----:B------:R-:W4:Y:S02]  /*8830*/  SHFL.BFLY PT, R5, R4, 0x8, 0x1f ;  /* 0x0d001f0004057f89 */ /* 0x000f2400000e0000 */
[----:B----4-:R-:W-:-:S02]  /*8840*/  FMNMX.FTZ R5, R4, R5, !PT ;  /* 0x0000000504057209 */ /* 0x010fc40007810000 */
[----:B0-----:R-:W-:-:S03]  /*8850*/  SHF.R.S32.HI R8, RZ, 0x1f, R3 ;  /* 0x0000001fff087819 */ /* 0x001fc60000011403 */
[----:B------:R-:W0:Y:S01]  /*8860*/  SHFL.BFLY PT, R6, R5, 0x4, 0x1f ;  /* 0x0c801f0005067f89 */ /* 0x000e2200000e0000 */
[----:B------:R-:W-:-:S04]  /*8870*/  LEA.HI R8, R8, R3, RZ, 0x5 ;  /* 0x0000000308087211 */ /* 0x000fc800078f28ff */
[----:B------:R-:W-:-:S04]  /*8880*/  LOP3.LUT R12, R8, 0xffffffe0, RZ, 0xc0, !PT ;  /* 0xffffffe0080c7812 */ /* 0x000fc800078ec0ff */
[----:B------:R-:W-:-:S04]  /*8890*/  IADD3 R12, -R12, R3, RZ ;  /* 0x000000030c0c7210 */ /* 0x000fc80007ffe1ff */
[C---:B------:R-:W-:Y:S02]  /*88a0*/  ISETP.NE.AND P0, PT, R12.reuse, RZ, PT ;  /* 0x000000ff0c00720c */ /* 0x040fe40003f05270 */
[----:B------:R-:W-:Y:S02]  /*88b0*/  ISETP.GT.AND P1, PT, R12, 0x7, PT ;  /* 0x000000070c00780c */ /* 0x000fe40003f24270 */
[----:B0-----:R-:W-:-:S09]  /*88c0*/  FMNMX.FTZ R6, R5, R6, !PT ;  /* 0x0000000605067209 */ /* 0x001fd20007810000 */
[----:B------:R-:W0:Y:S01]  /*88d0*/  @!P0 S2R R10, SR_CgaCtaId ;  /* 0x00000000000a8919 */ /* 0x000e220000008800 */
[----:B------:R-:W-:Y:S02]  /*88e0*/  @!P0 MOV R5, 0x400 ;  /* 0x0000040000058802 */ /* 0x000fe40000000f00 */
[----:B------:R-:W-:Y:S01]  /*88f0*/  @!P1 MOV R9, 0x400 ;  /* 0x0000040000099802 */ /* 0x000fe20000000f00 */
[----:B------:R-:W4:Y:S01]  /*8900*/  SHFL.BFLY PT, R7, R6, 0x2, 0x1f ;  /* 0x0c401f0006077f89 */ /* 0x000f2200000e0000 */
[----:B------:R-:W1:Y:S01]  /*8910*/  @!P1 S2R R14, SR_CgaCtaId ;  /* 0x00000000000e9919 */ /* 0x000e620000008800 */
[----:B----4-:R-:W-:Y:S02]  /*8920*/  FMNMX.FTZ R7, R6, R7, !PT ;  /* 0x0000000706077209 */ /* 0x010fe40007810000 */
[----:B0-----:R-:W-:-:S03]  /*8930*/  @!P0 LEA R10, R10, R5, 0x18 ;  /* 0x000000050a0a8211 */ /* 0x001fc600078ec0ff */
[----:B------:R-:W0:Y:S01]  /*8940*/  SHFL.BFLY PT, R4, R7, 0x1, 0x1f ;  /* 0x0c201f0007047f89 */ /* 0x000e2200000e0000 */
[----:B------:R-:W-:-:S05]  /*8950*/  @!P0 SHF.R.S32.HI R5, RZ, 0x5, R8 ;  /* 0x00000005ff058819 */ /* 0x000fca0000011408 */
[----:B------:R-:W-:Y:S01]  /*8960*/  @!P0 IMAD R5, R5, 0x4, R10 ;  /* 0x0000000405058824 */ /* 0x000fe200078e020a */
[----:B-1----:R-:W-:-:S04]  /*8970*/  @!P1 LEA R9, R14, R9, 0x18 ;  /* 0x000000090e099211 */ /* 0x002fc800078ec0ff */
[----:B------:R-:W-:Y:S02]  /*8980*/  @!P1 LEA R6, R12, R9, 0x2 ;  /* 0x000000090c069211 */ /* 0x000fe400078e10ff */
[----:B0-----:R-:W-:Y:S01]  /*8990*/  FMNMX.FTZ R14, R7, R4, !PT ;  /* 0x00000004070e7209 */ /* 0x001fe20007810000 */
[----:B------:R-:W-:-:S04]  /*89a0*/  IMAD.MOV.U32 R4, RZ, RZ, -0x800001 ;  /* 0xff7fffffff047424 */ /* 0x000fc800078e00ff */
[----:B------:R-:W-:Y:S01]  /*89b0*/  @!P0 STS [R5], R14 ;  /* 0x0000000e05008388 */ /* 0x000fe20000000800 */
[----:B------:R-:W-:Y:S06]  /*89c0*/  BAR.SYNC.DEFER_BLOCKING 0x0 ;  /* 0x0000000000007b1d */ /* 0x000fec0000010000 */
[----:B------:R-:W0:Y:S04]  /*89d0*/  @!P1 LDS R4, [R6] ;  /* 0x0000000006049984 */ /* 0x000e280000000800 */
[----:B0-----:R-:W0:Y:S02]  /*89e0*/  SHFL.BFLY PT, R7, R4, 0x4, 0x1f ;  /* 0x0c801f0004077f89 */ /* 0x001e2400000e0000 */
[----:B0-----:R-:W-:-:S05]  /*89f0*/  FMNMX.FTZ R7, R7, R4, !PT ;  /* 0x0000000407077209 */ /* 0x001fca0007810000 */
[----:B------:R-:W0:Y:S02]  /*8a00*/  SHFL.BFLY PT, R10, R7, 0x2, 0x1f ;  /* 0x0c401f00070a7f89 */ /* 0x000e2400000e0000 */
[----:B0-----:R-:W-:Y:S01]  /*8a10*/  FMNMX.FTZ R10, R7, R10, !PT ;  /* 0x0000000a070a7209 */ /* 0x001fe20007810000 */
[----:B------:R-:W-:-:S04]  /*8a20*/  VIADD R7, R3, UR59 ;  /* 0x0000003b03077c36 */ /* 0x000fc80008000000 */
[----:B------:R-:W0:Y:S01]  /*8a30*/  SHFL.BFLY PT, R9, R10, 0x1, 0x1f ;  /* 0x0c201f000a097f89 */ /* 0x000e2200000e0000 */
[----:B------:R-:W-:Y:S02]  /*8a40*/  ISETP.GE.AND P1, PT, R7, UR39, PT ;  /* 0x0000002707007c0c */ /* 0x000fe4000bf26270 */
[----:B0-----:R-:W-:-:S05]  /*8a50*/  FMNMX.FTZ R9, R10, R9, !PT ;  /* 0x000000090a097209 */ /* 0x001fca0007810000 */
[----:B------:R0:W1:Y:S06]  /*8a60*/  SHFL.IDX PT, R15, R9, RZ, 0x1f ;  /* 0x00001fff090f7589 */ /* 0x00006c00000e0000 */
[----:B------:R-:W-:Y:S05]  /*8a70*/  @P1 BRA `(.L_x_1642) ;  /* 0x0000000400d81947 */ /* 0x000fea0003800000 */
[----:B------:R-:W-:Y:S01]  /*8a80*/  LOP3.LUT R4, RZ, UR59, RZ, 0x33, !PT ;  /* 0x0000003bff047c12 */ /* 0x000fe2000f8e33ff */
[----:B------:R-:W-:Y:S01]  /*8a90*/  BSSY B1, `(.L_x_1643) ;  /* 0x0000028000017945 */ /* 0x000fe20003800000 */
[----:B------:R-:W-:Y:S02]  /*8aa0*/  HFMA2.MMA R11, -RZ, RZ, 0, 0 ;  /* 0x00000000ff0b7435 */ /* 0x000fe400000001ff */
[----:B------:R-:W-:-:S04]  /*8ab0*/  IADD3 R6, -R3, UR39, R4 ;  /* 0x0000002703067c10 */ /* 0x000fc8000fffe104 */
[----:B------:R-:W-:-:S04]  /*8ac0*/  LEA.HI R4, R6, 0x1, RZ, 0x18 ;  /* 0x0000000106047811 */ /* 0x000fc800078fc0ff */
[----:B------:R-:W-:-:S13]  /*8ad0*/  LOP3.LUT P0, R4, R4, 0x3, RZ, 0xc0, !PT ;  /* 0x0000000304047812 */ /* 0x000fda000780c0ff */
[----:B------:R-:W-:Y:S05]  /*8ae0*/  @!P0 BRA `(.L_x_1644) ;  /* 0x0000000000888947 */ /* 0x000fea0003800000 */
[----:B--23--:R-:W0:Y:S01]  /*8af0*/  LDL R212, [R1+0x198] ;  /* 0x0001980001d47983 */ /* 0x00ce220000100800 */
[----:B------:R-:W-:Y:S01]  /*8b00*/  ULDC.64 UR4, c[0x0][0x2b0] ;  /* 0x0000ac0000047ab9 */ /* 0x000fe20000000a00 */
[----:B------:R-:W-:Y:S01]  /*8b10*/  SHF.R.S32.HI R5, RZ, 0x1f, R7 ;  /* 0x0000001fff057819 */ /* 0x000fe20000011407 */
[----:B------:R-:W2:Y:S01]  /*8b20*/  S2R R213, SR_CTAID.Y ;  /* 0x0000000000d57919 */ /* 0x000ea20000002600 */
[----:B------:R-:W-:Y:S02]  /*8b30*/  ISETP.NE.U32.AND P0, PT, RZ, UR4, PT ;  /* 0x00000004ff007c0c */ /* 0x000fe4000bf05070 */
[----:B------:R-:W-:Y:S02]  /*8b40*/  MOV R11, RZ ;  /* 0x000000ff000b7202 */ /* 0x000fe40000000f00 */
[----:B------:R-:W-:Y:S01]  /*8b50*/  ISETP.NE.AND.EX P0, PT, RZ, UR5, PT, P0 ;  /* 0x00000005ff007c0c */ /* 0x000fe2000bf05300 */
[----:B--2---:R-:W-:-:S05]  /*8b60*/  IMAD R0, R213, R0, RZ ;  /* 0x00000000d5007224 */ /* 0x004fca00078e02ff */
[----:B------:R-:W-:Y:S02]  /*8b70*/  SHF.R.S32.HI R10, RZ, 0x1f, R0 ;  /* 0x0000001fff0a7819 */ /* 0x000fe40000011400 */
[----:B------:R-:W-:Y:S01]  /*8b80*/  IADD3 R13, P3, P4, R0, UR4, R7 ;  /* 0x00000004000d7c10 */ /* 0x000fe2000fc7e007 */
[----:B------:R-:W-:-:S03]  /*8b90*/  IMAD.MOV.U32 R0, RZ, RZ, R4 ;  /* 0x000000ffff007224 */ /* 0x000fc600078e0004 */
[----:B------:R-:W-:Y:S01]  /*8ba0*/  IADD3.X R5, R10, UR5, R5, P3, P4 ;  /* 0x000000050a057c10 */ /* 0x000fe20009fe8405 */
[----:B0-----:R-:W-:-:S08]  /*8bb0*/  IMAD R9, R3, 0x4, R212 ;  /* 0x0000000403097824 */ /* 0x001fd000078e02d4 */
.L_x_1648:
[----:B------:R-:W-:Y:S04]  /*8bc0*/  BSSY B2, `(.L_x_1645) ;  /* 0x000000b000027945 */ /* 0x000fe80003800000 */
[----:B0-----:R-:W-:Y:S05]  /*8bd0*/  @!P0 BRA `(.L_x_1646) ;  /* 0x0000000000148947 */ /* 0x001fea0003800000 */
[----:B------:R-:W-:-:S06]  /*8be0*/  IMAD.MOV.U32 R4, RZ, RZ, R13 ;  /* 0x000000ffff047224 */ /* 0x000fcc00078e000d */
[----:B------:R-:W2:Y:S01]  /*8bf0*/  LDG.E.U8 R4, desc[UR36][R4.64] ;  /* 0x0000002404047981 */ /* 0x000ea2000c1e1100 */
[----:B------:R-:W-:Y:S01]  /*8c00*/  IMAD.MOV.U32 R10, RZ, RZ, RZ ;  /* 0x000000ffff0a7224 */ /* 0x000fe200078e00ff */
[----:B--2---:R-:W-:-:S13]  /*8c10*/  ISETP.NE.AND P3, PT, R4, RZ, PT ;  /* 0x000000ff0400720c */ /* 0x004fda0003f65270 */
[----:B------:R-:W-:Y:S05]  /*8c20*/  @P3 BRA `(.L_x_1647) ;  /* 0x0000000000103947 */ /* 0x000fea0003800000 */
.L_x_1646:
[----:B------:R-:W1:Y:S02]  /*8c30*/  LDS R4, [R9] ;  /* 0x0000000009047984 */ /* 0x000e640000000800 */
[----:B-1----:R-:W-:-:S04]  /*8c40*/  FADD.FTZ R4, -R15, R4 ;  /* 0x000000040f047221 */ /* 0x002fc80000010100 */
[----:B------:R-:W-:-:S04]  /*8c50*/  FMUL.FTZ R4, R4, 1.4426950216293334961 ;  /* 0x3fb8aa3b04047820 */ /* 0x000fc80000410000 */
[----:B------:R0:W2:Y:S03]  /*8c60*/  MUFU.EX2 R10, R4 ;  /* 0x00000004000a7308 */ /* 0x0000a60000000800 */
.L_x_1647:
[----:B------:R-:W-:Y:S05]  /*8c70*/  BSYNC B2 ;  /* 0x0000000000027941 */ /* 0x000fea0003800000 */
.L_x_1645:
[----:B------:R-:W-:Y:S01]  /*8c80*/  IADD3 R0, R0, -0x1, RZ ;  /* 0xffffffff00007810 */ /* 0x000fe20007ffe0ff */
[----:B--2---:R2:W-:Y:S01]  /*8c90*/  STS [R9], R10 ;  /* 0x0000000a09007388 */ /* 0x0045e20000000800 */
[----:B------:R-:W-:Y:S01]  /*8ca0*/  IADD3 R13, P4, R13, 0x100, RZ ;  /* 0x000001000d0d7810 */ /* 0x000fe20007f9e0ff */
[----:B------:R-:W-:Y:S01]  /*8cb0*/  FADD.FTZ R11, R10, R11 ;  /* 0x0000000b0a0b7221 */ /* 0x000fe20000010000 */
[----:B------:R-:W-:Y:S01]  /*8cc0*/  ISETP.NE.AND P3, PT, R0, RZ, PT ;  /* 0x000000ff0000720c */ /* 0x000fe20003f65270 */
[----:B------:R-:W-:Y:S01]  /*8cd0*/  VIADD R7, R7, 0x100 ;  /* 0x0000010007077836 */ /* 0x000fe20000000000 */
[----:B------:R-:W-:Y:S01]  /*8ce0*/  IADD3.X R5, RZ, R5, RZ, P4, !PT ;  /* 0x00000005ff057210 */ /* 0x000fe200027fe4ff */
[----:B--2---:R-:W-:-:S10]  /*8cf0*/  VIADD R9, R9, 0x400 ;  /* 0x0000040009097836 */ /* 0x004fd40000000000 */
[----:B------:R-:W-:Y:S05]  /*8d00*/  @P3 BRA `(.L_x_1648) ;  /* 0xfffffffc00ac3947 */ /* 0x000fea000383ffff */
.L_x_1644:
[----:B------:R-:W-:Y:S05]  /*8d10*/  BSYNC B1 ;  /* 0x0000000000017941 */ /* 0x000fea0003800000 */
.L_x_1643:
[----:B------:R-:W-:-:S13]  /*8d20*/  ISETP.GE.U32.AND P0, PT, R6, 0x300, PT ;  /* 0x000003000600780c */ /* 0x000fda0003f06070 */
[----:B------:R-:W-:Y:S05]  /*8d30*/  @!P0 BRA `(.L_x_1642) ;  /* 0x0000000400288947 */ /* 0x000fea0003800000 */
[----:B------:R-:W4:Y:S01]  /*8d40*/  LDL R14, [R1+0x198] ;  /* 0x00019800010e7983 */ /* 0x000f220000100800 */
        /* <DEDUP_REMOVED lines=12> */
[----:B------:R-:W-:Y:S01]  /*8e10*/  IADD3.X R5, R4, UR7, R5, P3, P4 ;  /* 0x0000000704057c10 */ /* 0x000fe20009fe8405 */
[----:B----4-:R-:W-:-:S07]  /*8e20*/  IMAD.IADD R0, R14, 0x1, R0 ;  /* 0x000000010e007824 */ /* 0x010fce00078e0200 */
.L_x_1661:
[----:B------:R-:W-:Y:S01]  /*8e30*/  BSSY B1, `(.L_x_1649) ;  /* 0x000000b000017945 */ /* 0x000fe20003800000 */
[----:B------:R-:W-:-:S03]  /*8e40*/  MOV R4, R6 ;  /* 0x0000000600047202 */ /* 0x000fc60000000f00 */
[----:B------:R-:W-:Y:S05]  /*8e50*/  @!P0 BRA `(.L_x_1650) ;  /* 0x0000000000108947 */ /* 0x000fea0003800000 */
[----:B------:R-:W4:Y:S02]  /*8e60*/  LDG.E.U8 R6, desc[UR36][R4.64] ;  /* 0x0000002404067981 */ /* 0x000f24000c1e1100 */
[----:B----4-:R-:W-:-:S13]  /*8e70*/  ISETP.NE.AND P3, PT, R6, RZ, PT ;  /* 0x000000ff0600720c */ /* 0x010fda0003f65270 */
[----:B------:R-:W-:Y:S01]  /*8e80*/  @P3 IMAD.MOV.U32 R6, RZ, RZ, RZ ;  /* 0x000000ffff063224 */ /* 0x000fe200078e00ff */
[----:B------:R-:W-:Y:S06]  /*8e90*/  @P3 BRA `(.L_x_1651) ;  /* 0x0000000000103947 */ /* 0x000fec0003800000 */
.L_x_1650:
[----:B------:R-:W1:Y:S02]  /*8ea0*/  LDS R6, [R0+-0x800] ;  /* 0xfff8000000067984 */ /* 0x000e640000000800 */
[----:B-1----:R-:W-:-:S04]  /*8eb0*/  FADD.FTZ R6, -R15, R6 ;  /* 0x000000060f067221 */ /* 0x002fc80000010100 */
[----:B------:R-:W-:-:S06]  /*8ec0*/  FMUL.FTZ R6, R6, 1.4426950216293334961 ;  /* 0x3fb8aa3b06067820 */ /* 0x000fcc0000410000 */
[----:B------:R-:W0:Y:S02]  /*8ed0*/  MUFU.EX2 R6, R6 ;  /* 0x0000000600067308 */ /* 0x000e240000000800 */
.L_x_1651:
[----:B------:R-:W-:Y:S05]  /*8ee0*/  BSYNC B1 ;  /* 0x0000000000017941 */ /* 0x000fea0003800000 */
.L_x_1649:
[----:B0-----:R0:W-:Y:S01]  /*8ef0*/  STS [R0+-0x800], R6 ;  /* 0xfff8000600007388 */ /* 0x0011e20000000800 */
[----:B------:R-:W-:Y:S01]  /*8f00*/  BSSY B1, `(.L_x_1652) ;  /* 0x000000b000017945 */ /* 0x000fe20003800000 */
[----:B------:R-:W-:-:S03]  /*8f10*/  FADD.FTZ R10, R6, R11 ;  /* 0x0000000b060a7221 */ /* 0x000fc60000010000 */
[----:B------:R-:W-:Y:S05]  /*8f20*/  @!P0 BRA `(.L_x_1653) ;  /* 0x0000000000108947 */ /* 0x000fea0003800000 */
[----:B0-----:R-:W4:Y:S02]  /*8f30*/  LDG.E.U8 R6, desc[UR36][R4.64+0x100] ;  /* 0x0001002404067981 */ /* 0x001f24000c1e1100 */
[----:B----4-:R-:W-:-:S13]  /*8f40*/  ISETP.NE.AND P3, PT, R6, RZ, PT ;  /* 0x000000ff0600720c */ /* 0x010fda0003f65270 */
[----:B------:R-:W-:Y:S01]  /*8f50*/  @P3 IMAD.MOV.U32 R9, RZ, RZ, RZ ;  /* 0x000000ffff093224 */ /* 0x000fe200078e00ff */
[----:B------:R-:W-:Y:S06]  /*8f60*/  @P3 BRA `(.L_x_1654) ;  /* 0x0000000000103947 */ /* 0x000fec0003800000 */
.L_x_1653:
[----:B0-----:R-:W1:Y:S02]  /*8f70*/  LDS R6, [R0+-0x400] ;  /* 0xfffc000000067984 */ /* 0x001e640000000800 */
[----:B-1----:R-:W-:-:S04]  /*8f80*/  FADD.FTZ R6, -R15, R6 ;  /* 0x000000060f067221 */ /* 0x002fc80000010100 */
[----:B------:R-:W-:-:S04]  /*8f90*/  FMUL.FTZ R6, R6, 1.4426950216293334961 ;  /* 0x3fb8aa3b06067820 */ /* 0x000fc80000410000 */
[----:B------:R0:W4:Y:S03]  /*8fa0*/  MUFU.EX2 R9, R6 ;  /* 0x0000000600097308 */ /* 0x0001260000000800 */
.L_x_1654:
[----:B------:R-:W-:Y:S05]  /*8fb0*/  BSYNC B1 ;  /* 0x0000000000017941 */ /* 0x000fea0003800000 */
.L_x_1652:
[----:B----4-:R4:W-:Y:S01]  /*8fc0*/  STS [R0+-0x400], R9 ;  /* 0xfffc000900007388 */ /* 0x0109e20000000800 */
[----:B------:R-:W-:Y:S01]  /*8fd0*/  BSSY B1, `(.L_x_1655) ;  /* 0x000000b000017945 */ /* 0x000fe20003800000 */
[----:B------:R-:W-:-:S03]  /*8fe0*/  FADD.FTZ R10, R10, R9 ;  /* 0x000000090a0a7221 */ /* 0x000fc60000010000 */
[----:B------:R-:W-:Y:S05]  /*8ff0*/  @!P0 BRA `(.L_x_1656) ;  /* 0x0000000000108947 */ /* 0x000fea0003800000 */
[----:B0-----:R-:W5:Y:S01]  /*9000*/  LDG.E.U8 R6, desc[UR36][R4.64+0x200] ;  /* 0x0002002404067981 */ /* 0x001f62000c1e1100 */
[----:B----4-:R-:W-:Y:S01]  /*9010*/  HFMA2.MMA R9, -RZ, RZ, 0, 0 ;  /* 0x00000000ff097435 */ /* 0x010fe200000001ff */
[----:B-----5:R-:W-:-:S13]  /*9020*/  ISETP.NE.AND P3, PT, R6, RZ, PT ;  /* 0x000000ff0600720c */ /* 0x020fda0003f65270 */
[----:B------:R-:W-:Y:S05]  /*9030*/  @P3 BRA `(.L_x_1657) ;  /* 0x0000000000103947 */ /* 0x000fea0003800000 */
.L_x_1656:
[----:B0-----:R-:W1:Y:S02]  /*9040*/  LDS R6, [R0] ;  /* 0x0000000000067984 */ /* 0x001e640000000800 */
[----:B-1----:R-:W-:-:S04]  /*9050*/  FADD.FTZ R6, -R15, R6 ;  /* 0x000000060f067221 */ /* 0x002fc80000010100 */
[----:B------:R-:W-:-:S04]  /*9060*/  FMUL.FTZ R6, R6, 1.4426950216293334961 ;  /* 0x3fb8aa3b06067820 */ /* 0x000fc80000410000 */
[----:B----4-:R0:W4:Y:S03]  /*9070*/  MUFU.EX2 R9, R6 ;  /* 0x0000000600097308 */ /* 0x0101260000000800 */
.L_x_1657:
[----:B------:R-:W-:Y:S05]  /*9080*/  BSYNC B1 ;  /* 0x0000000000017941 */ /* 0x000fea0003800000 */
.L_x_1655:
[----:B----4-:R4:W-:Y:S01]  /*9090*/  STS [R0], R9 ;  /* 0x0000000900007388 */ /* 0x0109e20000000800 */
[----:B------:R-:W-:Y:S01]  /*90a0*/  BSSY B1, `(.L_x_1658) ;  /* 0x000000b000017945 */ /* 0x000fe20003800000 */
[----:B------:R-:W-:-:S03]  /*90b0*/  FADD.FTZ R10, R10, R9 ;  /* 0x000000090a0a7221 */ /* 0x000fc60000010000 */
[----:B------:R-:W-:Y:S05]  /*90c0*/  @!P0 BRA `(.L_x_1659) ;  /* 0x0000000000108947 */ /* 0x000fea0003800000 */
[----:B0-----:R-:W5:Y:S02]  /*90d0*/  LDG.E.U8 R6, desc[UR36][R4.64+0x300] ;  /* 0x0003002404067981 */ /* 0x001f64000c1e1100 */
[----:B-----5:R-:W-:-:S13]  /*90e0*/  ISETP.NE.AND P3, PT, R6, RZ, PT ;  /* 0x000000ff0600720c */ /* 0x020fda0003f65270 */
[----:B----4-:R-:W-:Y:S01]  /*90f0*/  @P3 IMAD.MOV.U32 R9, RZ, RZ, RZ ;  /* 0x000000ffff093224 */ /* 0x010fe200078e00ff */
[----:B------:R-:W-:Y:S06]  /*9100*/  @P3 BRA `(.L_x_1660) ;  /* 0x0000000000103947 */ /* 0x000fec0003800000 */
.L_x_1659:
[----:B0-----:R-:W1:Y:S02]  /*9110*/  LDS R6, [R0+0x400] ;  /* 0x0004000000067984 */ /* 0x001e640000000800 */
[----:B-1----:R-:W-:-:S04]  /*9120*/  FADD.FTZ R6, -R15, R6 ;  /* 0x000000060f067221 */ /* 0x002fc80000010100 */
[----:B------:R-:W-:-:S04]  /*9130*/  FMUL.FTZ R6, R6, 1.4426950216293334961 ;  /* 0x3fb8aa3b06067820 */ /* 0x000fc80000410000 */
[----:B----4-:R0:W4:Y:S03]  /*9140*/  MUFU.EX2 R9, R6 ;  /* 0x0000000600097308 */ /* 0x0101260000000800 */
.L_x_1660:
[----:B------:R-:W-:Y:S05]  /*9150*/  BSYNC B1 ;  /* 0x0000000000017941 */ /* 0x000fea0003800000 */
.L_x_1658:
[----:B------:R-:W-:Y:S01]  /*9160*/  VIADD R7, R7, 0x400 ;  /* 0x0000040007077836 */ /* 0x000fe20000000000 */
[----:B0-----:R-:W-:Y:S01]  /*9170*/  IADD3 R6, P4, R4, 0x400, RZ ;  /* 0x0000040004067810 */ /* 0x001fe20007f9e0ff */
[----:B----4-:R0:W-:Y:S01]  /*9180*/  STS [R0+0x400], R9 ;  /* 0x0004000900007388 */ /* 0x0101e20000000800 */
[----:B------:R-:W-:Y:S02]  /*9190*/  FADD.FTZ R11, R10, R9 ;  /* 0x000000090a0b7221 */ /* 0x000fe40000010000 */
[----:B------:R-:W-:Y:S02]  /*91a0*/  ISETP.GE.AND P3, PT, R7, UR39, PT ;  /* 0x0000002707007c0c */ /* 0x000fe4000bf66270 */
[----:B------:R-:W-:Y:S01]  /*91b0*/  IADD3.X R5, RZ, R5, RZ, P4, !PT ;  /* 0x00000005ff057210 */ /* 0x000fe200027fe4ff */
[----:B0-----:R-:W-:-:S10]  /*91c0*/  VIADD R0, R0, 0x1000 ;  /* 0x0000100000007836 */ /* 0x001fd40000000000 */
[----:B------:R-:W-:Y:S05]  /*91d0*/  @!P3 BRA `(.L_x_1661) ;  /* 0xfffffffc0014b947 */ /* 0x000fea000383ffff */
.L_x_1642:
[----:B------:R-:W-:Y:S05]  /*91e0*/  BSYNC B0 ;  /* 0x0000000000007941 */ /* 0x000fea0003800000 */
.L_x_1641:
[----:B------:R-:W4:Y:S01]  /*91f0*/  SHFL.BFLY PT, R0, R11, 0x10, 0x1f ;  /* 0x0e001f000b007f89 */ /* 0x000f2200000e0000 */
[----:B0-----:R-:W-:Y:S01]  /*9200*/  LOP3.LUT P0, R9, R3, 0x1f, RZ, 0xc0, !PT ;  /* 0x0000001f03097812 */ /* 0x001fe2000780c0ff */
[----:B------:R-:W-:-:S03]  /*9210*/  ULDC.U8 UR4, c[0x0][0x31c] ;  /* 0x0000c70000047ab9 */ /* 0x000fc60000000000 */
[----:B------:R-:W-:-:S09]  /*9220*/  ISETP.GT.U32.AND P3, PT, R9, 0x7, PT ;  /* 0x000000070900780c */ /* 0x000fd20003f64070 */
[----:B------:R-:W0:Y:S01]  /*9230*/  @!P0 S2R R13, SR_CgaCtaId ;  /* 0x00000000000d8919 */ /* 0x000e220000008800 */
[----:B------:R-:W-:-:S03]  /*9240*/  @!P0 MOV R10, 0x400 ;  /* 0x00000400000a8802 */ /* 0x000fc60000000f00 */
[----:B-1----:R-:W1:Y:S01]  /*9250*/  @!P3 S2R R15, SR_CgaCtaId ;  /* 0x00000000000fb919 */ /* 0x002e620000008800 */
[----:B----4-:R-:W-:-:S05]  /*9260*/  FADD.FTZ R0, R0, R11 ;  /* 0x0000000b00007221 */ /* 0x010fca0000010000 */
[----:B------:R-:W4:Y:S02]  /*9270*/  SHFL.BFLY PT, R5, R0, 0x8, 0x1f ;  /* 0x0d001f0000057f89 */ /* 0x000f2400000e0000 */
[----:B----4-:R-:W-:Y:S01]  /*9280*/  FADD.FTZ R5, R0, R5 ;  /* 0x0000000500057221 */ /* 0x010fe20000010000 */
[----:B------:R-:W-:-:S04]  /*9290*/  @!P0 SHF.R.U32.HI R0, RZ, 0x3, R3 ;  /* 0x00000003ff008819 */ /* 0x000fc80000011603 */
[----:B------:R-:W4:Y:S01]  /*92a0*/  SHFL.BFLY PT, R4, R5, 0x4, 0x1f ;  /* 0x0c801f0005047f89 */ /* 0x000f2200000e0000 */
[----:B------:R-:W-:Y:S01]  /*92b0*/  @!P0 LOP3.LUT R0, R0, 0x1ffffffc, RZ, 0xc0, !PT ;  /* 0x1ffffffc00008812 */ /* 0x000fe200078ec0ff */
[----:B----4-:R-:W-:Y:S01]  /*92c0*/  FADD.FTZ R4, R5, R4 ;  /* 0x0000000405047221 */ /* 0x010fe20000010000 */
        /* <DEDUP_REMOVED lines=9> */
[----:B------:R0:W-:Y:S01]  /*9360*/  @!P0 STS [R5+0x20], R6 ;  /* 0x0000200605008388 */ /* 0x0001e20000000800 */
[----:B------:R-:W-:Y:S01]  /*9370*/  BAR.SYNC.DEFER_BLOCKING 0x0 ;  /* 0x0000000000007b1d */ /* 0x000fe20000010000 */
[----:B------:R-:W-:Y:S02]  /*9380*/  ISETP.NE.AND P0, PT, RZ, UR4, PT ;  /* 0x00000004ff007c0c */ /* 0x000fe4000bf05270 */
[----:B0-----:R-:W-:-:S03]  /*9390*/  CS2R R4, SRZ ;  /* 0x0000000000047805 */ /* 0x001fc6000001ff00 */
[----:B------:R-:W0:Y:S04]  /*93a0*/  @!P3 LDS R6, [R9+0x20] ;  /* 0x000020000906b984 */ /* 0x000e280000000800 */
[----:B0-----:R-:W0:Y:S02]  /*93b0*/  SHFL.BFLY PT, R7, R6, 0x4, 0x1f ;  /* 0x0c801f0006077f89 */ /* 0x001e2400000e0000 */
[----:B0-----:R-:W-:-:S05]  /*93c0*/  FADD.FTZ R7, R7, R6 ;  /* 0x0000000607077221 */ /* 0x001fca0000010000 */
[----:B------:R-:W0:Y:S02]  /*93d0*/  SHFL.BFLY PT, R0, R7, 0x2, 0x1f ;  /* 0x0c401f0007007f89 */ /* 0x000e2400000e0000 */
[----:B0-----:R-:W-:-:S05]  /*93e0*/  FADD.FTZ R0, R7, R0 ;  /* 0x0000000007007221 */ /* 0x001fca0000010000 */
[----:B------:R-:W0:Y:S02]  /*93f0*/  SHFL.BFLY PT, R11, R0, 0x1, 0x1f ;  /* 0x0c201f00000b7f89 */ /* 0x000e2400000e0000 */
[----:B0-----:R-:W-:-:S06]  /*9400*/  FADD.FTZ R11, R0, R11 ;  /* 0x0000000b000b7221 */ /* 0x001fcc0000010000 */
[----:B------:R-:W0:Y:S02]  /*9410*/  SHFL.IDX PT, R11, R11, RZ, 0x1f ;  /* 0x00001fff0b0b7589 */ /* 0x000e2400000e0000 */
[----:B0-----:R-:W-:-:S04]  /*9420*/  FADD.FTZ R10, R11, 9.9999999747524270788e-07 ;  /* 0x358637bd0b0a7421 */ /* 0x001fc80000010000 */
[----:B------:R0:W1:Y:S01]  /*9430*/  MUFU.RCP R13, R10 ;  /* 0x0000000a000d7308 */ /* 0x0000620000001000 */
[----:B------:R-:W-:Y:S05]  /*9440*/  @!P0 BRA `(.L_x_1662) ;  /* 0x0000000000288947 */ /* 0x000fea0003800000 */
[----:B------:R-:W4:Y:S01]  /*9450*/  S2R R14, SR_CTAID.Y ;  /* 0x00000000000e7919 */ /* 0x000f220000002600 */
[----:B------:R-:W5:Y:S01]  /*9460*/  LDC R0, c[0x0][0x318] ;  /* 0x0000c600ff007b82 */ /* 0x000f620000000800 */
[----:B------:R-:W-:Y:S01]  /*9470*/  ULDC UR5, c[0x0][0x288] ;  /* 0x0000a20000057ab9 */ /* 0x000fe20000000800 */
[----:B------:R-:W4:Y:S06]  /*9480*/  S2R R16, SR_CTAID.X ;  /* 0x0000000000107919 */ /* 0x000f2c0000002500 */
[----:B------:R-:W5:Y:S08]  /*9490*/  LDC R5, c[0x0][0x29c] ;  /* 0x0000a700ff057b82 */ /* 0x000f700000000800 */
[----:B------:R-:W2:Y:S01]  /*94a0*/  LDC R7, c[0x0][0x284] ;  /* 0x0000a100ff077b82 */ /* 0x000ea20000000800 */
[----:B----4-:R-:W-:-:S04]  /*94b0*/  IMAD R4, R14, UR5, R16 ;  /* 0x000000050e047c24 */ /* 0x010fc8000f8e0210 */
[----:B-----5:R-:W-:-:S04]  /*94c0*/  IMAD R0, R4, R0, R5 ;  /* 0x0000000004007224 */ /* 0x020fc800078e0205 */
[----:B--2---:R-:W-:-:S05]  /*94d0*/  IMAD R4, R0, R7, RZ ;  /* 0x0000000700047224 */ /* 0x004fca00078e02ff */
[----:B------:R-:W-:-:S07]  /*94e0*/  SHF.R.S32.HI R5, RZ, 0x1f, R4 ;  /* 0x0000001fff057819 */ /* 0x000fce0000011404 */
.L_x_1662:
        /* <DEDUP_REMOVED lines=10> */
[----:B0-----:R-:W4:Y:S01]  /*9590*/  LDL R10, [R1+0x198] ;  /* 0x00019800010a7983 */ /* 0x001f220000100800 */
[C---:B------:R-:W-:Y:S01]  /*95a0*/  IADD3 R14, P3, R9.reuse, R4, RZ ;  /* 0x00000004090e7210 */ /* 0x040fe20007f7e0ff */
[----:B------:R-:W-:Y:S01]  /*95b0*/  ULDC.64 UR6, c[0x0][0x310] ;  /* 0x0000c40000067ab9 */ /* 0x000fe20000000a00 */
[----:B------:R-:W-:Y:S02]  /*95c0*/  IMAD.MOV.U32 R0, RZ, RZ, R6 ;  /* 0x000000ffff007224 */ /* 0x000fe400078e0006 */
[----:B------:R-:W-:Y:S02]  /*95d0*/  LEA R11, P4, R14, UR6, 0x2 ;  /* 0x000000060e0b7c11 */ /* 0x000fe4000f8810ff */
[----:B------:R-:W-:-:S04]  /*95e0*/  LEA.HI.X.SX32 R7, R9, R5, 0x1, P3 ;  /* 0x0000000509077211 */ /* 0x000fc800018f0eff */
[----:B------:R-:W-:Y:S02]  /*95f0*/  LEA.HI.X R14, R14, UR7, R7, 0x2, P4 ;  /* 0x000000070e0e7c11 */ /* 0x000fe4000a0f1407 */
[----:B----4-:R-:W-:-:S07]  /*9600*/  LEA R10, R3, R10, 0x2 ;  /* 0x0000000a030a7211 */ /* 0x010fce00078e10ff */
.L_x_1667:
[----:B----4-:R-:W1:Y:S01]  /*9610*/  LDS R6, [R10] ;  /* 0x000000000a067984 */ /* 0x010e620000000800 */
[----:B------:R-:W-:Y:S01]  /*9620*/  @P0 IMAD.MOV.U32 R7, RZ, RZ, R14 ;  /* 0x000000ffff070224 */ /* 0x000fe200078e000e */
[----:B------:R-:W-:Y:S01]  /*9630*/  IADD3 R0, R0, -0x1, RZ ;  /* 0xffffffff00007810 */ /* 0x000fe20007ffe0ff */
[----:B------:R-:W-:-:S03]  /*9640*/  VIADD R9, R9, 0x100 ;  /* 0x0000010009097836 */ /* 0x000fc60000000000 */
[----:B------:R-:W-:Y:S01]  /*9650*/  ISETP.NE.AND P4, PT, R0, RZ, PT ;  /* 0x000000ff0000720c */ /* 0x000fe20003f85270 */
[----:B-1----:R-:W-:Y:S01]  /*9660*/  FMUL.FTZ R15, R6, R13 ;  /* 0x0000000d060f7220 */ /* 0x002fe20000410000 */
[----:B------:R-:W-:Y:S01]  /*9670*/  @P0 IMAD.MOV.U32 R6, RZ, RZ, R11 ;  /* 0x000000ffff060224 */ /* 0x000fe200078e000b */
[----:B------:R-:W-:-:S03]  /*9680*/  IADD3 R11, P3, R11, 0x400, RZ ;  /* 0x000004000b0b7810 */ /* 0x000fc60007f7e0ff */
[----:B------:R0:W-:Y:S02]  /*9690*/  STS [R10], R15 ;  /* 0x0000000f0a007388 */ /* 0x0001e40000000800 */
[----:B------:R-:W-:Y:S02]  /*96a0*/  IMAD.X R14, RZ, RZ, R14, P3 ;  /* 0x000000ffff0e7224 */ /* 0x000fe400018e060e */
[----:B------:R4:W-:Y:S01]  /*96b0*/  @P0 STG.E desc[UR36][R6.64], R15 ;  /* 0x0000000f06000986 */ /* 0x0009e2000c101924 */
[----:B0-----:R-:W-:Y:S02]  /*96c0*/  IADD3 R10, R10, 0x400, RZ ;  /* 0x000004000a0a7810 */ /* 0x001fe40007ffe0ff */
[----:B------:R-:W-:Y:S05]  /*96d0*/  @P4 BRA `(.L_x_1667) ;  /* 0xfffffffc00cc4947 */ /* 0x000fea000383ffff */
.L_x_1666:
[----:B------:R-:W-:Y:S05]  /*96e0*/  BSYNC B1 ;  /* 0x0000000000017941 */ /* 0x000fea0003800000 */
.L_x_1665:
[----:B------:R-:W-:Y:S05]  /*96f0*/  @!P1 BRA `(.L_x_1664) ;  /* 0x00000000008c9947 */ /* 0x000fea0003800000 */
[----:B----4-:R-:W4:Y:S01]  /*9700*/  LDL R6, [R1+0x198] ;  /* 0x0001980001067983 */ /* 0x010f220000100800 */
[C---:B------:R-:W-:Y:S01]  /*9710*/  IADD3 R14, P0, R9.reuse, R4, RZ ;  /* 0x00000004090e7210 */ /* 0x040fe20007f1e0ff */
[----:B------:R-:W-:Y:S01]  /*9720*/  IMAD.U32 R7, RZ, RZ, UR59 ;  /* 0x0000003bff077e24 */ /* 0x000fe2000f8e00ff */
[C---:B------:R-:W-:Y:S01]  /*9730*/  LEA R0, R9.reuse, 0x800, 0x2 ;  /* 0x0000080009007811 */ /* 0x040fe200078e10ff */
[----:B------:R-:W-:Y:S01]  /*9740*/  ULDC.64 UR6, c[0x0][0x310] ;  /* 0x0000c40000067ab9 */ /* 0x000fe20000000a00 */
[----:B------:R-:W-:Y:S02]  /*9750*/  LEA.HI.X.SX32 R5, R9, R5, 0x1, P0 ;  /* 0x0000000509057211 */ /* 0x000fe400000f0eff */
[C---:B------:R-:W-:Y:S01]  /*9760*/  LEA R11, P0, R14.reuse, UR6, 0x2 ;  /* 0x000000060e0b7c11 */ /* 0x040fe2000f8010ff */
[----:B------:R-:W-:Y:S01]  /*9770*/  IMAD R0, R7, -0x4, R0 ;  /* 0xfffffffc07007824 */ /* 0x000fe200078e0200 */
[----:B------:R-:W-:Y:S02]  /*9780*/  ISETP.NE.AND P3, PT, RZ, UR4, PT ;  /* 0x00000004ff007c0c */ /* 0x000fe4000bf65270 */
[----:B------:R-:W-:Y:S01]  /*9790*/  LEA.HI.X R14, R14, UR7, R5, 0x2, P0 ;  /* 0x000000070e0e7c11 */ /* 0x000fe200080f1405 */
[----:B----4-:R-:W-:-:S10]  /*97a0*/  IMAD.IADD R0, R6, 0x1, R0 ;  /* 0x0000000106007824 */ /* 0x010fd400078e0200 */
.L_x_1668:
[----:B------:R-:W1:Y:S01]  /*97b0*/  LDS R4, [R0+-0x800] ;  /* 0xfff8000000047984 */ /* 0x000e620000000800 */
[----:B------:R-:W-:Y:S02]  /*97c0*/  IMAD.MOV.U32 R5, RZ, RZ, R14 ;  /* 0x000000ffff057224 */ /* 0x000fe400078e000e */
[----:B------:R-:W-:Y:S01]  /*97d0*/  VIADD R9, R9, 0x400 ;  /* 0x0000040009097836 */ /* 0x000fe20000000000 */
[----:B------:R-:W4:Y:S04]  /*97e0*/  LDS R6, [R0+-0x400] ;  /* 0xfffc000000067984 */ /* 0x000f280000000800 */
[----:B------:R-:W5:Y:S01]  /*97f0*/  LDS R7, [R0] ;  /* 0x0000000000077984 */ /* 0x000f620000000800 */
[----:B------:R-:W-:-:S03]  /*9800*/  ISETP.GE.AND P0, PT, R9, UR39, PT ;  /* 0x0000002709007c0c */ /* 0x000fc6000bf06270 */
[----:B0-----:R-:W0:Y:S01]  /*9810*/  LDS R10, [R0+0x400] ;  /* 0x00040000000a7984 */ /* 0x001e220000000800 */
[----:B-1----:R-:W-:Y:S01]  /*9820*/  FMUL.FTZ R15, R4, R13 ;  /* 0x0000000d040f7220 */ /* 0x002fe20000410000 */
[----:B------:R-:W-:Y:S01]  /*9830*/  MOV R4, R11 ;  /* 0x0000000b00047202 */ /* 0x000fe20000000f00 */
[----:B----4-:R-:W-:-:S03]  /*9840*/  FMUL.FTZ R17, R6, R13 ;  /* 0x0000000d06117220 */ /* 0x010fc60000410000 */
[----:B------:R-:W-:Y:S01]  /*9850*/  IADD3 R11, P1, R4, 0x1000, RZ ;  /* 0x00001000040b7810 */ /* 0x000fe20007f3e0ff */
[----:B------:R-:W-:Y:S01]  /*9860*/  @P3 STG.E desc[UR36][R4.64], R15 ;  /* 0x0000000f04003986 */ /* 0x000fe2000c101924 */
[----:B-----5:R-:W-:Y:S02]  /*9870*/  FMUL.FTZ R7, R7, R13 ;  /* 0x0000000d07077220 */ /* 0x020fe40000410000 */
[----:B------:R-:W-:Y:S01]  /*9880*/  IADD3.X R14, RZ, R5, RZ, P1, !PT ;  /* 0x00000005ff0e7210 */ /* 0x000fe20000ffe4ff */
[----:B------:R-:W-:Y:S01]  /*9890*/  @P3 STG.E desc[UR36][R4.64+0x400], R17 ;  /* 0x0004001104003986 */ /* 0x000fe2000c101924 */
[----:B0-----:R-:W-:-:S03]  /*98a0*/  FMUL.FTZ R19, R10, R13 ;  /* 0x0000000d0a137220 */ /* 0x001fc60000410000 */
[----:B------:R-:W-:Y:S04]  /*98b0*/  @P3 STG.E desc[UR36][R4.64+0x800], R7 ;  /* 0x0008000704003986 */ /* 0x000fe8000c101924 */
[----:B------:R-:W-:Y:S04]  /*98c0*/  @P3 STG.E desc[UR36][R4.64+0xc00], R19 ;  /* 0x000c001304003986 */ /* 0x000fe8000c101924 */
[----:B------:R-:W-:Y:S04]  /*98d0*/  STS [R0+-0x800], R15 ;  /* 0xfff8000f00007388 */ /* 0x000fe80000000800 */
[----:B------:R-:W-:Y:S04]  /*98e0*/  STS [R0+-0x400], R17 ;  /* 0xfffc001100007388 */ /* 0x000fe80000000800 */
[----:B------:R-:W-:Y:S04]  /*98f0*/  STS [R0], R7 ;  /* 0x0000000700007388 */ /* 0x000fe80000000800 */
[----:B------:R0:W-:Y:S02]  /*9900*/  STS [R0+0x400], R19 ;  /* 0x0004001300007388 */ /* 0x0001e40000000800 */
[----:B0-----:R-:W-:Y:S01]  /*9910*/  VIADD R0, R0, 0x1000 ;  /* 0x0000100000007836 */ /* 0x001fe20000000000 */
[----:B------:R-:W-:Y:S06]  /*9920*/  @!P0 BRA `(.L_x_1668) ;  /* 0xfffffffc00a08947 */ /* 0x000fec000383ffff */
.L_x_1664:
[----:B------:R-:W-:Y:S05]  /*9930*/  BSYNC B0 ;  /* 0x0000000000007941 */ /* 0x000fea0003800000 */
.L_x_1663:
[----:B------:R-:W5:Y:S01]  /*9940*/  LDL.LU R5, [R1+0x1b0] ;  /* 0x0001b00001057983 */ /* 0x000f620000300800 */
[----:B------:R-:W-:Y:S01]  /*9950*/  UIADD3 UR11, UR39, -0x1, URZ ;  /* 0xffffffff270b7890 */ /* 0x000fe2000fffe03f */
[----:B------:R-:W0:Y:S01]  /*9960*/  S2UR UR6, SR_CgaCtaId ;  /* 0x00000000000679c3 */ /* 0x000e220000008800 */
[----:B------:R-:W-:Y:S01]  /*9970*/  SHF.R.S32.HI R16, RZ, 0x5, R8 ;  /* 0x00000005ff107819 */ /* 0x000fe20000011408 */
[----:B------:R-:W2:Y:S01]  /*9980*/  S2R R18, SR_CTAID.X ;  /* 0x0000000000127919 */ /* 0x000ea20000002500 */
[----:B------:R-:W-:Y:S01]  /*9990*/  USHF.R.S32.HI UR4, URZ, 0x1f, UR11 ;  /* 0x0000001f3f047899 */ /* 0x000fe2000801140b */
[C---:B------:R-:W-:Y:S01]  /*99a0*/  ISETP.GT.OR P1, PT, R12.reuse, 0x17, P2 ;  /* 0x000000170c00780c */ /* 0x040fe20001724670 */
[----:B------:R-:W-:Y:S01]  /*99b0*/  ULDC UR7, c[0x0][0x288] ;  /* 0x0000a20000077ab9 */ /* 0x000fe20000000800 */
[----:B------:R-:W2:Y:S01]  /*99c0*/  S2R R4, SR_CTAID.Y ;  /* 0x0000000000047919 */ /* 0x000ea20000002600 */
[----:B------:R-:W-:Y:S01]  /*99d0*/  ULEA.HI UR4, UR4, UR11, URZ, 0x3 ;  /* 0x0000000b04047291 */ /* 0x000fe2000f8f183f */
[C---:B-1----:R-:W-:Y:S01]  /*99e0*/  IMAD.SHL.U32 R13, R12.reuse, 0x4, RZ ;  /* 0x000000040c0d7824 */ /* 0x042fe200078e00ff */
[----:B------:R-:W-:Y:S01]  /*99f0*/  UMOV UR5, 0x400 ;  /* 0x0000040000057882 */ /* 0x000fe20000000000 */
[----:B------:R-:W-:Y:S01]  /*9a00*/  ULDC.64 UR8, c[0x0][0x280] ;  /* 0x0000a00000087ab9 */ /* 0x000fe20000000a00 */
[----:B------:R-:W-:Y:S01]  /*9a10*/  ULOP3.LUT UR4, UR4, 0xfffffff8, URZ, 0xc0, !UPT ;  /* 0xfffffff804047892 */ /* 0x000fe2000f8ec03f */
[----:B------:R-:W-:Y:S01]  /*9a20*/  BSSY B0, `(.L_x_1669) ;  /* 0x000001f000007945 */ /* 0x000fe20003800000 */
[----:B------:R-:W-:Y:S01]  /*9a30*/  UIADD3 UR5, UR5, 0x240, URZ ;  /* 0x0000024005057890 */ /* 0x000fe2000fffe03f */
[----:B------:R-:W-:Y:S01]  /*9a40*/  HFMA2.MMA R11, -RZ, RZ, 0, 0 ;  /* 0x00000000ff0b7435 */ /* 0x000fe200000001ff */
[----:B------:R-:W-:Y:S01]  /*9a50*/  UIADD3 UR4, UR11, -UR4, URZ ;  /* 0x800000040b047290 */ /* 0x000fe2000fffe03f */
[----:B------:R-:W-:Y:S01]  /*9a60*/  ISETP.GT.AND P3, PT, R12, 0x17, PT ;  /* 0x000000170c00780c */ /* 0x000fe20003f64270 */
[----:B------:R-:W-:Y:S01]  /*9a70*/  UIMAD UR10, UR9, 0x60, URZ ;  /* 0x00000060090a78a4 */ /* 0x000fe2000f8e023f */
[----:B----4-:R-:W-:-:S03]  /*9a80*/  CS2R R6, SRZ ;  /* 0x0000000000067805 */ /* 0x010fc6000001ff00 */
[C---:B------:R-:W-:Y:S02]  /*9a90*/  ISETP.NE.OR P1, PT, R16.reuse, UR4, P1 ;  /* 0x0000000410007c0c */ /* 0x040fe40008f25670 */
[----:B------:R-:W-:Y:S01]  /*9aa0*/  ISETP.NE.AND P0, PT, R16, UR4, PT ;  /* 0x0000000410007c0c */ /* 0x000fe2000bf05270 */
[----:B0-----:R-:W-:-:S06]  /*9ab0*/  ULEA UR5, UR6, UR5, 0x18 ;  /* 0x0000000506057291 */ /* 0x001fcc000f8ec03f */
[----:B------:R-:W-:Y:S01]  /*9ac0*/  LEA R19, R12, UR5, 0x4 ;  /* 0x000000050c137c11 */ /* 0x000fe2000f8e20ff */
[----:B--2---:R-:W-:-:S04]  /*9ad0*/  IMAD R14, R4, UR7, R18 ;  /* 0x00000007040e7c24 */ /* 0x004fc8000f8e0212 */
[----:B------:R-:W-:-:S05]  /*9ae0*/  IMAD R17, R14, UR10, R13 ;  /* 0x0000000a0e117c24 */ /* 0x000fca000f8e020d */
[----:B------:R-:W-:Y:S01]  /*9af0*/  SHF.R.S32.HI R15, RZ, 0x1f, R17 ;  /* 0x0000001fff0f7819 */ /* 0x000fe20000011411 */
[----:B-----5:R-:W-:-:S04]  /*9b00*/  IMAD R5, R5, UR7, RZ ;  /* 0x0000000705057c24 */ /* 0x020fc8000f8e02ff */
[----:B------:R-:W-:Y:S01]  /*9b10*/  IMAD R0, R5, UR8, R18 ;  /* 0x0000000805007c24 */ /* 0x000fe2000f8e0212 */
[----:B------:R-:W-:-:S03]  /*9b20*/  CS2R R4, SRZ ;  /* 0x0000000000047805 */ /* 0x000fc6000001ff00 */
[----:B------:R-:W-:-:S05]  /*9b30*/  IMAD R49, R0, UR10, R13 ;  /* 0x0000000a00317c24 */ /* 0x000fca000f8e020d */
        /* <DEDUP_REMOVED lines=12> */
.L_x_1671:
[----:B-----5:R0:W-:Y:S02]  /*9c00*/  STS.128 [R19], R4 ;  /* 0x0000000413007388 */ /* 0x0201e40000000c00 */
.L_x_1670:
[----:B------:R-:W-:Y:S05]  /*9c10*/  BSYNC B0 ;  /* 0x0000000000007941 */ /* 0x000fea0003800000 */
.L_x_1669:
[----:B------:R-:W-:Y:S01]  /*9c20*/  BAR.SYNC.DEFER_BLOCKING 0x0 ;  /* 0x0000000000007b1d */ /* 0x000fe20000010000 */
[----:B------:R-:W-:Y:S01]  /*9c30*/  IMAD.MOV.U32 R10, RZ, RZ, RZ ;  /* 0x000000ffff0a7224 */ /* 0x000fe200078e00ff */
[----:B------:R-:W-:-:S04]  /*9c40*/  CS2R R8, SRZ ;  /* 0x0000000000087805 */ /* 0x000fc8000001ff00 */
[----:B------:R-:W-:Y:S04]  /*9c50*/  BSSY B0, `(.L_x_1672) ;  /* 0x000014c000007945 */ /* 0x000fe80003800000 */
[----:B------:R-:W-:Y:S05]  /*9c60*/  @P3 BRA `(.L_x_1673) ;  /* 0x0000001400283947 */ /* 0x000fea0003800000 */
[----:B------:R-:W2:Y:S01]  /*9c70*/  LDL R42, [R1+0x198] ;  /* 0x00019800012a7983 */ /* 0x000ea20000100800 */
[----:B------:R-:W-:Y:S01]  /*9c80*/  VIADD R31, R16, UR59 ;  /* 0x0000003b101f7c36 */ /* 0x000fe20008000000 */
[----:B------:R-:W1:Y:S01]  /*9c90*/  LDC.64 R40, c[0x0][0x250] ;  /* 0x00009400ff287b82 */ /* 0x000e620000000a00 */
[----:B------:R-:W-:Y:S01]  /*9ca0*/  MOV R28, UR9 ;  /* 0x00000009001c7c02 */ /* 0x000fe20008000f00 */
[----:B------:R-:W-:Y:S01]  /*9cb0*/  BSSY B1, `(.L_x_1674) ;  /* 0x000007d000017945 */ /* 0x000fe20003800000 */
[----:B------:R-:W-:Y:S01]  /*9cc0*/  IMAD R0, R31, 0x60, RZ ;  /* 0x000000601f007824 */ /* 0x000fe200078e02ff */
[----:B------:R-:W-:Y:S02]  /*9cd0*/  CS2R R10, SRZ ;  /* 0x00000000000a7805 */ /* 0x000fe4000001ff00 */
[----:B------:R-:W-:Y:S02]  /*9ce0*/  VIMNMX R28, R28, UR11, PT ;  /* 0x0000000b1c1c7c48 */ /* 0x000fe4000bfe0100 */
[----:B------:R-:W-:-:S02]  /*9cf0*/  SHF.R.S32.HI R24, RZ, 0x1f, R0 ;  /* 0x0000001fff187819 */ /* 0x000fc40000011400 */
[----:B------:R-:W-:-:S05]  /*9d00*/  IADD3 R8, P1, R17, R0, RZ ;  /* 0x0000000011087210 */ /* 0x000fca0007f3e0ff */
[----:B------:R-:W-:Y:S01]  /*9d10*/  IMAD.X R9, R15, 0x1, R24, P1 ;  /* 0x000000010f097824 */ /* 0x000fe200008e0618 */
[----:B------:R-:W-:Y:S02]  /*9d20*/  ISETP.GE.AND P1, PT, R31, R28, PT ;  /* 0x0000001c1f00720c */ /* 0x000fe40003f26270 */
[----:B-1----:R-:W-:-:S04]  /*9d30*/  LEA R20, P4, R8, R40, 0x2 ;  /* 0x0000002808147211 */ /* 0x002fc800078810ff */
[----:B------:R-:W-:Y:S02]  /*9d40*/  LEA.HI.X R21, R8, R41, R9, 0x2, P4 ;  /* 0x0000002908157211 */ /* 0x000fe400020f1409 */
[----:B------:R-:W-:Y:S01]  /*9d50*/  CS2R R8, SRZ ;  /* 0x0000000000087805 */ /* 0x000fe2000001ff00 */
[----:B--2---:R-:W-:-:S04]  /*9d60*/  IMAD R29, R16, 0x4, R42 ;  /* 0x00000004101d7824 */ /* 0x004fc800078e022a */
[----:B------:R-:W-:Y:S05]  /*9d70*/  @P1 BRA `(.L_x_1675) ;  /* 0x0000000400c01947 */ /* 0x000fea0003800000 */
[----:B------:R-:W2:Y:S01]  /*9d80*/  LDL R22, [R1+0x190] ;  /* 0x0001900001167983 */ /* 0x000ea20000100800 */
[----:B------:R-:W-:Y:S01]  /*9d90*/  ULOP3.LUT UR5, URZ, UR9, URZ, 0x33, !UPT ;  /* 0x000000093f057292 */ /* 0x000fe2000f8e333f */
[----:B------:R-:W-:Y:S01]  /*9da0*/  MOV R11, UR59 ;  /* 0x0000003b000b7c02 */ /* 0x000fe20008000f00 */
[----:B------:R-:W-:Y:S01]  /*9db0*/  UIADD3 UR4, -UR39, URZ, URZ ;  /* 0x0000003f27047290 */ /* 0x000fe2000fffe13f */
[----:B------:R-:W1:Y:S01]  /*9dc0*/  LDC.64 R8, c[0x0][0x2e8] ;  /* 0x0000ba00ff087b82 */ /* 0x000e620000000a00 */
[----:B------:R-:W-:Y:S01]  /*9dd0*/  BSSY B2, `(.L_x_1676) ;  /* 0x0000028000027945 */ /* 0x000fe20003800000 */
[----:B------:R-:W-:Y:S01]  /*9de0*/  IADD3 R10, -R11, -0x2, -R16 ;  /* 0xfffffffe0b0a7810 */ /* 0x000fe20007ffe910 */
[----:B------:R-:W-:Y:S01]  /*9df0*/  UISETP.LT.AND UP0, UPT, UR5, UR4, UPT ;  /* 0x000000040500728c */ /* 0x000fe2000bf01270 */
[----:B------:R-:W-:-:S03]  /*9e00*/  IMAD.MOV.U32 R33, RZ, RZ, R31 ;  /* 0x000000ffff217224 */ /* 0x000fc600078e001f */
[----:B------:R-:W-:Y:S01]  /*9e10*/  USEL UR4, UR5, UR4, !UP0 ;  /* 0x0000000405047287 */ /* 0x000fe2000c000000 */
[----:B--2---:R-:W-:-:S05]  /*9e20*/  IMAD R26, R22, UR7, R18 ;  /* 0x00000007161a7c24 */ /* 0x004fca000f8e0212 */
[----:B------:R-:W-:Y:S01]  /*9e30*/  VIADD R22, R10, -UR4 ;  /* 0x800000040a167c36 */ /* 0x000fe20008000000 */
[----:B------:R-:W-:Y:S01]  /*9e40*/  CS2R R10, SRZ ;  /* 0x00000000000a7805 */ /* 0x000fe2000001ff00 */
[----:B------:R-:W-:-:S03]  /*9e50*/  IMAD R27, R26, 0x60, R13 ;  /* 0x000000601a1b7824 */ /* 0x000fc600078e020d */
[----:B------:R-:W-:Y:S01]  /*9e60*/  LOP3.LUT P1, RZ, R22, 0x8, RZ, 0xc0, !PT ;  /* 0x0000000816ff7812 */ /* 0x000fe2000782c0ff */
[----:B-1----:R-:W-:Y:S01]  /*9e70*/  IMAD.WIDE R26, R27, 0x4, R8 ;  /* 0x000000041b1a7825 */ /* 0x002fe200078e0208 */
[----:B------:R-:W-:-:S11]  /*9e80*/  CS2R R8, SRZ ;  /* 0x0000000000087805 */ /* 0x000fd6000001ff00 */
[----:B------:R-:W-:Y:S05]  /*9e90*/  @P1 BRA `(.L_x_1677) ;  /* 0x00000000006c1947 */ /* 0x000fea0003800000 */
[----:B------:R-:W-:Y:S01]  /*9ea0*/  IADD3 R0, P1, R49, R0, RZ ;  /* 0x0000000031007210 */ /* 0x000fe20007f3e0ff */
[----:B------:R-:W-:-:S03]  /*9eb0*/  ULDC UR4, c[0x0][0x29c] ;  /* 0x0000a70000047ab9 */ /* 0x000fc60000000800 */
[----:B------:R-:W-:Y:S02]  /*9ec0*/  IADD3.X R24, R51, R24, RZ, P1, !PT ;  /* 0x0000001833187210 */ /* 0x000fe40000ffe4ff */
[----:B------:R-:W-:-:S04]  /*9ed0*/  LEA R8, P1, R0, R40, 0x2 ;  /* 0x0000002800087211 */ /* 0x000fc800078210ff */
[----:B------:R-:W-:Y:S02]  /*9ee0*/  LEA.HI.X R9, R0, R41, R24, 0x2, P1 ;  /* 0x0000002900097211 */ /* 0x000fe400008f1418 */
[----:B------:R1:W2:Y:S04]  /*9ef0*/  LDS R0, [R29] ;  /* 0x000000001d007984 */ /* 0x0002a80000000800 */
[----:B------:R-:W5:Y:S01]  /*9f00*/  LDG.E.128 R8, desc[UR36][R8.64] ;  /* 0x0000002408087981 */ /* 0x000f62000c1e1d00 */
[----:B------:R-:W-:-:S06]  /*9f10*/  UISETP.NE.AND UP0, UPT, UR4, URZ, UPT ;  /* 0x0000003f0400728c */ /* 0x000fcc000bf05270 */
[----:B------:R-:W-:-:S13]  /*9f20*/  PLOP3.LUT P2, PT, PT, PT, UP0, 0x80, 0x0 ;  /* 0x000000000000781c */ /* 0x000fda0003f4f008 */
[----:B-1----:R-:W-:Y:S05]  /*9f30*/  @P2 BRA `(.L_x_1678) ;  /* 0x0000000000302947 */ /* 0x002fea0003800000 */
[----:B------:R-:W-:Y:S01]  /*9f40*/  LOP3.LUT P5, RZ, R2, 0x8, RZ, 0xc0, !PT ;  /* 0x0000000802ff7812 */ /* 0x000fe200078ac0ff */
[----:B------:R-:W1:-:S12]  /*9f50*/  LDS.128 R32, [R19] ;  /* 0x0000000013207984 */ /* 0x000e580000000c00 */
[----:B------:R-:W4:Y:S01]  /*9f60*/  @P5 LDG.E.128 R36, desc[UR36][R26.64] ;  /* 0x000000241a245981 */ /* 0x000f22000c1e1d00 */
[----:B-1---5:R-:W-:Y:S01]  /*9f70*/  FADD.FTZ R8, R8, R32 ;  /* 0x0000002008087221 */ /* 0x022fe20000010000 */
[----:B------:R-:W-:Y:S01]  /*9f80*/  FADD.FTZ R9, R9, R33 ;  /* 0x0000002109097221 */ /* 0x000fe20000010000 */
[----:B------:R-:W-:Y:S01]  /*9f90*/  FADD.FTZ R10, R10, R34 ;  /* 0x000000220a0a7221 */ /* 0x000fe20000010000 */
[----:B------:R-:W-:Y:S01]  /*9fa0*/  FADD.FTZ R11, R11, R35 ;  /* 0x000000230b0b7221 */ /* 0x000fe20000010000 */
[----:B----4-:R-:W-:Y:S01]  /*9fb0*/  @P5 FMUL.FTZ R8, R8, R36 ;  /* 0x0000002408085220 */ /* 0x010fe20000410000 */
[----:B------:R-:W-:Y:S01]  /*9fc0*/  @P5 FMUL.FTZ R9, R9, R37 ;  /* 0x0000002509095220 */ /* 0x000fe20000410000 */
[----:B------:R-:W-:Y:S01]  /*9fd0*/  @P5 FMUL.FTZ R10, R10, R38 ;  /* 0x000000260a0a5220 */ /* 0x000fe20000410000 */
[----:B------:R-:W-:-:S05]  /*9fe0*/  @P5 FMUL.FTZ R11, R11, R39 ;  /* 0x000000270b0b5220 */ /* 0x000fca0000410000 */
[----:B------:R1:W-:Y:S02]  /*9ff0*/  STG.E.128 desc[UR36][R20.64], R8 ;  /* 0x0000000814007986 */ /* 0x0003e4000c101d24 */
.L_x_1678:
[C---:B-12--5:R-:W-:Y:S01]  /*a000*/  FFMA.FTZ R8, R0.reuse, R8, RZ ;  /* 0x0000000800087223 */ /* 0x066fe200000100ff */
[C---:B------:R-:W-:Y:S01]  /*a010*/  FFMA.FTZ R9, R0.reuse, R9, RZ ;  /* 0x0000000900097223 */ /* 0x040fe200000100ff */
[C---:B------:R-:W-:Y:S01]  /*a020*/  FFMA.FTZ R10, R0.reuse, R10, RZ ;  /* 0x0000000a000a7223 */ /* 0x040fe200000100ff */
[----:B------:R-:W-:Y:S01]  /*a030*/  FFMA.FTZ R11, R0, R11, RZ ;  /* 0x0000000b000b7223 */ /* 0x000fe200000100ff */
[----:B------:R-:W-:-:S07]  /*a040*/  VIADD R33, R31, 0x8 ;  /* 0x000000081f217836 */ /* 0x000fce0000000000 */
.L_x_1677:
[----:B------:R-:W-:Y:S05]  /*a050*/  BSYNC B2 ;  /* 0x0000000000027941 */ /* 0x000fea0003800000 */
.L_x_1676:
[----:B------:R-:W-:-:S13]  /*a060*/  LOP3.LUT P1, RZ, R22, 0xfffffff8, RZ, 0xc0, !PT ;  /* 0xfffffff816ff7812 */ /* 0x000fda000782c0ff */
[----:B------:R-:W-:Y:S05]  /*a070*/  @!P1 BRA `(.L_x_1675) ;  /* 0x0000000400009947 */ /* 0x000fea0003800000 */
[C---:B------:R-:W-:Y:S01]  /*a080*/  IMAD R0, R33.reuse, 0x60, RZ ;  /* 0x0000006021007824 */ /* 0x040fe200078e02ff */
[----:B------:R-:W-:Y:S01]  /*a090*/  LEA R22, R33, 0x20, 0x2 ;  /* 0x0000002021167811 */ /* 0x000fe200078e10ff */
[----:B------:R-:W-:Y:S01]  /*a0a0*/  ULDC UR4, c[0x0][0x29c] ;  /* 0x0000a70000047ab9 */ /* 0x000fe20000000800 */
[----:B------:R-:W-:Y:S01]  /*a0b0*/  IMAD.U32 R25, RZ, RZ, UR59 ;  /* 0x0000003bff197e24 */ /* 0x000fe2000f8e00ff */
[----:B------:R-:W-:Y:S01]  /*a0c0*/  UISETP.NE.AND UP0, UPT, UR4, URZ, UPT ;  /* 0x0000003f0400728c */ /* 0x000fe2000bf05270 */
[----:B------:R-:W-:Y:S02]  /*a0d0*/  SHF.R.S32.HI R24, RZ, 0x1f, R0 ;  /* 0x0000001fff187819 */ /* 0x000fe40000011400 */
[-C--:B------:R-:W-:Y:S01]  /*a0e0*/  IADD3 R23, P4, R17, R0.reuse, RZ ;  /* 0x0000000011177210 */ /* 0x080fe20007f9e0ff */
[----:B------:R-:W-:Y:S01]  /*a0f0*/  IMAD R22, R25, -0x4, R22 ;  /* 0xfffffffc19167824 */ /* 0x000fe200078e0216 */
[----:B------:R-:W-:Y:S02]  /*a100*/  IADD3 R0, P1, R49, R0, RZ ;  /* 0x0000000031007210 */ /* 0x000fe40007f3e0ff */
[----:B------:R-:W-:-:S02]  /*a110*/  IADD3.X R34, R15, R24, RZ, P4, !PT ;  /* 0x000000180f227210 */ /* 0x000fc400027fe4ff */
[CC--:B------:R-:W-:Y:S01]  /*a120*/  LEA R30, P5, R0.reuse, R40.reuse, 0x2 ;  /* 0x00000028001e7211 */ /* 0x0c0fe200078a10ff */
[----:B------:R-:W-:Y:S01]  /*a130*/  IMAD.X R24, R51, 0x1, R24, P1 ;  /* 0x0000000133187824 */ /* 0x000fe200008e0618 */
[C---:B------:R-:W-:Y:S02]  /*a140*/  LEA R32, P4, R23.reuse, R40, 0x2 ;  /* 0x0000002817207211 */ /* 0x040fe400078810ff */
[----:B------:R-:W-:Y:S02]  /*a150*/  PLOP3.LUT P2, PT, PT, PT, UP0, 0x80, 0x0 ;  /* 0x000000000000781c */ /* 0x000fe40003f4f008 */
[-C--:B------:R-:W-:Y:S01]  /*a160*/  LEA.HI.X R25, R0, R41.reuse, R24, 0x2, P5 ;  /* 0x0000002900197211 */ /* 0x080fe200028f1418 */
[----:B------:R-:W-:Y:S01]  /*a170*/  IMAD.IADD R0, R42, 0x1, R22 ;  /* 0x000000012a007824 */ /* 0x000fe200078e0216 */
[----:B------:R-:W-:-:S09]  /*a180*/  LEA.HI.X R23, R23, R41, R34, 0x2, P4 ;  /* 0x0000002917177211 */ /* 0x000fd200020f1422 */
.L_x_1681:
[----:B------:R-:W-:Y:S01]  /*a190*/  IMAD.MOV.U32 R24, RZ, RZ, R30 ;  /* 0x000000ffff187224 */ /* 0x000fe200078e001e */
[----:B------:R-:W-:Y:S02]  /*a1a0*/  LOP3.LUT P1, RZ, R2, 0x8, RZ, 0xc0, !PT ;  /* 0x0000000802ff7812 */ /* 0x000fe4000782c0ff */
[----:B------:R-:W-:Y:S02]  /*a1b0*/  MOV R22, R32 ;  /* 0x0000002000167202 */ /* 0x000fe40000000f00 */
[----:B------:R1:W5:Y:S01]  /*a1c0*/  LDG.E.128 R36, desc[UR36][R24.64] ;  /* 0x0000002418247981 */ /* 0x000362000c1e1d00 */
[----:B------:R-:W-:Y:S08]  /*a1d0*/  @P2 BRA `(.L_x_1679) ;  /* 0x00000000002c2947 */ /* 0x000ff00003800000 */
[----:B------:R-:W2:Y:S04]  /*a1e0*/  @P1 LDG.E.128 R44, desc[UR36][R26.64] ;  /* 0x000000241a2c1981 */ /* 0x000ea8000c1e1d00 */
[----:B------:R-:W4:Y:S02]  /*a1f0*/  LDS.128 R40, [R19] ;  /* 0x0000000013287984 */ /* 0x000f240000000c00 */
[----:B----45:R-:W-:Y:S01]  /*a200*/  FADD.FTZ R36, R36, R40 ;  /* 0x0000002824247221 */ /* 0x030fe20000010000 */
        /* <DEDUP_REMOVED lines=8> */
.L_x_1679:
[----:B------:R4:W5:Y:S04]  /*a290*/  LDG.E.128 R40, desc[UR36][R24.64+0xc00] ;  /* 0x000c002418287981 */ /* 0x000968000c1e1d00 */
[----:B------:R-:W0:Y:S02]  /*a2a0*/  LDS R35, [R0+-0x20] ;  /* 0xffffe00000237984 */ /* 0x000e240000000800 */
[C---:B0----5:R-:W-:Y:S01]  /*a2b0*/  FFMA.FTZ R34, R35.reuse, R37, R9 ;  /* 0x0000002523227223 */ /* 0x061fe20000010009 */
[C---:B--2---:R-:W-:Y:S01]  /*a2c0*/  FFMA.FTZ R37, R35.reuse, R38, R10 ;  /* 0x0000002623257223 */ /* 0x044fe2000001000a */
[C---:B------:R-:W-:Y:S01]  /*a2d0*/  FFMA.FTZ R36, R35.reuse, R36, R8 ;  /* 0x0000002423247223 */ /* 0x040fe20000010008 */
[----:B------:R-:W-:Y:S01]  /*a2e0*/  FFMA.FTZ R38, R35, R39, R11 ;  /* 0x0000002723267223 */ /* 0x000fe2000001000b */
[----:B----4-:R-:W-:Y:S06]  /*a2f0*/  @P2 BRA `(.L_x_1680) ;  /* 0x00000000002c2947 */ /* 0x010fec0003800000 */
        /* <DEDUP_REMOVED lines=11> */
.L_x_1680:
[----:B------:R2:W4:Y:S01]  /*a3b0*/  LDS R11, [R0] ;  /* 0x00000000000b7984 */ /* 0x0005220000000800 */
[----:B------:R-:W-:Y:S01]  /*a3c0*/  IADD3 R32, P1, R22, 0x1800, RZ ;  /* 0x0000180016207810 */ /* 0x000fe20007f3e0ff */
[----:B------:R-:W-:Y:S01]  /*a3d0*/  VIADD R33, R33, 0x10 ;  /* 0x0000001021217836 */ /* 0x000fe20000000000 */
[----:B------:R-:W-:Y:S02]  /*a3e0*/  IADD3 R30, P4, R24, 0x1800, RZ ;  /* 0x00001800181e7810 */ /* 0x000fe40007f9e0ff */
[----:B0-----:R-:W-:Y:S02]  /*a3f0*/  IADD3.X R23, RZ, R23, RZ, P1, !PT ;  /* 0x00000017ff177210 */ /* 0x001fe40000ffe4ff */
[----:B------:R-:W-:Y:S01]  /*a400*/  ISETP.GE.AND P1, PT, R33, R28, PT ;  /* 0x0000001c2100720c */ /* 0x000fe20003f26270 */
[----:B-1----:R-:W-:Y:S02]  /*a410*/  IMAD.X R25, RZ, RZ, R25, P4 ;  /* 0x000000ffff197224 */ /* 0x002fe400020e0619 */
[----:B--2---:R-:W-:-:S02]  /*a420*/  VIADD R0, R0, 0x40 ;  /* 0x0000004000007836 */ /* 0x004fc40000000000 */
[C---:B----4-:R-:W-:Y:S01]  /*a430*/  FFMA.FTZ R8, R11.reuse, R40, R36 ;  /* 0x000000280b087223 */ /* 0x050fe20000010024 */
[C---:B------:R-:W-:Y:S01]  /*a440*/  FFMA.FTZ R9, R11.reuse, R41, R34 ;  /* 0x000000290b097223 */ /* 0x040fe20000010022 */
[C---:B------:R-:W-:Y:S01]  /*a450*/  FFMA.FTZ R10, R11.reuse, R42, R37 ;  /* 0x0000002a0b0a7223 */ /* 0x040fe20000010025 */
[----:B------:R-:W-:-:S05]  /*a460*/  FFMA.FTZ R11, R11, R43, R38 ;  /* 0x0000002b0b0b7223 */ /* 0x000fca0000010026 */
[----:B------:R-:W-:Y:S05]  /*a470*/  @!P1 BRA `(.L_x_1681) ;  /* 0xfffffffc00449947 */ /* 0x000fea000383ffff */
.L_x_1675:
[----:B------:R-:W-:Y:S05]  /*a480*/  BSYNC B1 ;  /* 0x0000000000017941 */ /* 0x000fea0003800000 */
.L_x_1674:
[----:B------:R-:W-:-:S13]  /*a490*/  ISETP.GE.AND P1, PT, R31, UR11, PT ;  /* 0x0000000b1f007c0c */ /* 0x000fda000bf26270 */
[----:B------:R-:W-:Y:S05]  /*a4a0*/  @P1 BRA `(.L_x_1673) ;  /* 0x0000000c00181947 */ /* 0x000fea0003800000 */
[----:B------:R-:W2:Y:S01]  /*a4b0*/  LDL R24, [R1+0x190] ;  /* 0x0001900001187983 */ /* 0x000ea20000100800 */
[----:B------:R-:W-:Y:S01]  /*a4c0*/  MOV R25, UR39 ;  /* 0x0000002700197c02 */ /* 0x000fe20008000f00 */
[----:B------:R-:W1:Y:S01]  /*a4d0*/  LDC.64 R22, c[0x0][0x2e8] ;  /* 0x0000ba00ff167b82 */ /* 0x000e620000000a00 */
[----:B------:R-:W-:Y:S01]  /*a4e0*/  ULDC UR4, c[0x0][0x288] ;  /* 0x0000a20000047ab9 */ /* 0x000fe20000000800 */
[----:B------:R-:W-:Y:S01]  /*a4f0*/  BSSY B1, `(.L_x_1682) ;  /* 0x0000040000017945 */ /* 0x000fe20003800000 */
[----:B------:R-:W-:-:S05]  /*a500*/  IADD3 R0, -R16, -0x2, R25 ;  /* 0xfffffffe10007810 */ /* 0x000fca0007ffe119 */
[----:B------:R-:W-:-:S05]  /*a510*/  VIADD R0, R0, -UR59 ;  /* 0x8000003b00007c36 */ /* 0x000fca0008000000 */
[----:B------:R-:W-:Y:S01]  /*a520*/  LOP3.LUT P1, RZ, R0, 0x8, RZ, 0xc0, !PT ;  /* 0x0000000800ff7812 */ /* 0x000fe2000782c0ff */
[----:B--2---:R-:W-:-:S04]  /*a530*/  IMAD R24, R24, UR4, R18 ;  /* 0x0000000418187c24 */ /* 0x004fc8000f8e0212 */
        /* <DEDUP_REMOVED lines=8> */
[----:B------:R-:W-:Y:S01]  /*a5c0*/  ULDC.64 UR4, c[0x0][0x250] ;  /* 0x0000940000047ab9 */ /* 0x000fe20000000a00 */
[----:B------:R-:W-:Y:S01]  /*a5d0*/  IABS R32, R31 ;  /* 0x0000001f00207213 */ /* 0x000fe20000000000 */
[----:B------:R-:W1:Y:S01]  /*a5e0*/  LDS R29, [R29] ;  /* 0x000000001d1d7984 */ /* 0x000e620000000800 */
        /* <DEDUP_REMOVED lines=23> */
[----:B------:R-:W-:Y:S01]  /*a760*/  LEA R22, P1, R23, UR4, 0x2 ;  /* 0x0000000417167c11 */ /* 0x000fe2000f8210ff */
[----:B------:R-:W-:-:S03]  /*a770*/  ULDC UR4, c[0x0][0x29c] ;  /* 0x0000a70000047ab9 */ /* 0x000fc60000000800 */
[----:B------:R-:W-:-:S05]  /*a780*/  LEA.HI.X R23, R23, UR5, R26, 0x2, P1 ;  /* 0x0000000517177c11 */ /* 0x000fca00088f141a */
[----:B------:R2:W5:Y:S01]  /*a790*/  LDG.E.128 R32, desc[UR36][R22.64] ;  /* 0x0000002416207981 */ /* 0x000562000c1e1d00 */
[----:B------:R-:W-:-:S06]  /*a7a0*/  UISETP.NE.AND UP0, UPT, UR4, URZ, UPT ;  /* 0x0000003f0400728c */ /* 0x000fcc000bf05270 */
[----:B------:R-:W-:-:S13]  /*a7b0*/  PLOP3.LUT P2, PT, PT, PT, UP0, 0x80, 0x0 ;  /* 0x000000000000781c */ /* 0x000fda0003f4f008 */
[----:B-12---:R-:W-:Y:S05]  /*a7c0*/  @P2 BRA `(.L_x_1686) ;  /* 0x0000000000302947 */ /* 0x006fea0003800000 */
        /* <DEDUP_REMOVED lines=12> */
.L_x_1686:
[C---:B-----5:R-:W-:Y:S01]  /*a890*/  FFMA.FTZ R8, R29.reuse, R32, R8 ;  /* 0x000000201d087223 */ /* 0x060fe20000010008 */
[C---:B------:R-:W-:Y:S01]  /*a8a0*/  FFMA.FTZ R9, R29.reuse, R33, R9 ;  /* 0x000000211d097223 */ /* 0x040fe20000010009 */
[C---:B------:R-:W-:Y:S01]  /*a8b0*/  FFMA.FTZ R10, R29.reuse, R34, R10 ;  /* 0x000000221d0a7223 */ /* 0x040fe2000001000a */
[----:B------:R-:W-:-:S07]  /*a8c0*/  FFMA.FTZ R11, R29, R35, R11 ;  /* 0x000000231d0b7223 */ /* 0x000fce000001000b */
.L_x_1685:
[----:B------:R-:W-:Y:S05]  /*a8d0*/  BSYNC B2 ;  /* 0x0000000000027941 */ /* 0x000fea0003800000 */
.L_x_1684:
[----:B------:R-:W-:-:S07]  /*a8e0*/  VIADD R31, R31, 0x8 ;  /* 0x000000081f1f7836 */ /* 0x000fce0000000000 */
.L_x_1683:
[----:B------:R-:W-:Y:S05]  /*a8f0*/  BSYNC B1 ;  /* 0x0000000000017941 */ /* 0x000fea0003800000 */
.L_x_1682:
[----:B------:R-:W-:-:S13]  /*a900*/  LOP3.LUT P1, RZ, R0, 0xfffffff8, RZ, 0xc0, !PT ;  /* 0xfffffff800ff7812 */ /* 0x000fda000782c0ff */
[----:B------:R-:W-:Y:S05]  /*a910*/  @!P1 BRA `(.L_x_1673) ;  /* 0x0000000400fc9947 */ /* 0x000fea0003800000 */
[----:B-1----:R-:W2:Y:S01]  /*a920*/  LDL R20, [R1+0x198] ;  /* 0x0001980001147983 */ /* 0x002ea20000100800 */
[----:B------:R-:W-:Y:S01]  /*a930*/  USHF.L.U32 UR4, UR59, 0x2, URZ ;  /* 0x000000023b047899 */ /* 0x000fe2000800063f */
[----:B------:R-:W-:Y:S01]  /*a940*/  IMAD.MOV.U32 R26, RZ, RZ, 0x60 ;  /* 0x00000060ff1a7424 */ /* 0x000fe200078e00ff */
[----:B------:R-:W-:-:S03]  /*a950*/  HFMA2.MMA R27, -RZ, RZ, 0, 0 ;  /* 0x00000000ff1b7435 */ /* 0x000fc600000001ff */
[C---:B------:R-:W-:Y:S01]  /*a960*/  IMAD R26, R31.reuse, R26, 0x300 ;  /* 0x000003001f1a7424 */ /* 0x040fe200078e021a */
[----:B------:R-:W-:-:S05]  /*a970*/  LEA R0, R31, -UR4, 0x2 ;  /* 0x800000041f007c11 */ /* 0x000fca000f8e10ff */
[----:B--2---:R-:W-:-:S07]  /*a980*/  IMAD.IADD R28, R20, 0x1, R0 ;  /* 0x00000001141c7824 */ /* 0x004fce00078e0200 */
.L_x_1693:
        /* <DEDUP_REMOVED lines=13> */
[----:B------:R-:W-:Y:S02]  /*aa60*/  MOV R20, RZ ;  /* 0x000000ff00147202 */ /* 0x000fe40000000f00 */
[----:B------:R-:W1:Y:S01]  /*aa70*/  I2F.RP R32, R29 ;  /* 0x0000001d00207306 */ /* 0x000e620000209400 */
[----:B------:R-:W-:Y:S02]  /*aa80*/  ISETP.GE.AND P2, PT, R31, RZ, PT ;  /* 0x000000ff1f00720c */ /* 0x000fe40003f46270 */
[----:B------:R-:W-:-:S05]  /*aa90*/  ISETP.NE.AND P4, PT, R46, RZ, PT ;  /* 0x000000ff2e00720c */ /* 0x000fca0003f85270 */
[----:B-1----:R-:W1:Y:S02]  /*aaa0*/  MUFU.RCP R32, R32 ;  /* 0x0000002000207308 */ /* 0x002e640000001000 */
[----:B-1----:R-:W-:-:S06]  /*aab0*/  VIADD R33, R32, 0xffffffe ;  /* 0x0ffffffe20217836 */ /* 0x002fcc0000000000 */
[----:B------:R-:W1:Y:S02]  /*aac0*/  F2I.FTZ.U32.TRUNC.NTZ R21, R33 ;  /* 0x0000002100157305 */ /* 0x000e64000021f000 */
[----:B-1----:R-:W-:-:S04]  /*aad0*/  IMAD.MOV R0, RZ, RZ, -R21 ;  /* 0x000000ffff007224 */ /* 0x002fc800078e0a15 */
        /* <DEDUP_REMOVED lines=11> */
[----:B------:R1:W2:Y:S02]  /*ab90*/  LDS R29, [R30] ;  /* 0x000000001e1d7984 */ /* 0x0002a40000000800 */
        /* <DEDUP_REMOVED lines=23> */
.L_x_1689:
[C---:B-----5:R-:W-:Y:S01]  /*ad10*/  FFMA.FTZ R8, R29.reuse, R32, R8 ;  /* 0x000000201d087223 */ /* 0x060fe20000010008 */
[C---:B------:R-:W-:Y:S01]  /*ad20*/  FFMA.FTZ R9, R29.reuse, R33, R9 ;  /* 0x000000211d097223 */ /* 0x040fe20000010009 */
[C---:B------:R-:W-:Y:S01]  /*ad30*/  FFMA.FTZ R10, R29.reuse, R34, R10 ;  /* 0x000000221d0a7223 */ /* 0x040fe2000001000a */
[----:B------:R-:W-:-:S07]  /*ad40*/  FFMA.FTZ R11, R29, R35, R11 ;  /* 0x000000231d0b7223 */ /* 0x000fce000001000b */
.L_x_1688:
[----:B------:R-:W-:Y:S05]  /*ad50*/  BSYNC B1 ;  /* 0x0000000000017941 */ /* 0x000fea0003800000 */
.L_x_1687:
[----:B------:R-:W-:Y:S01]  /*ad60*/  IADD3 R29, R31, 0x8, RZ ;  /* 0x000000081f1d7810 */ /* 0x000fe20007ffe0ff */
[----:B------:R-:W-:Y:S03]  /*ad70*/  BSSY B1, `(.L_x_1690) ;  /* 0x0000034000017945 */ /* 0x000fe60003800000 */
[----:B------:R-:W-:-:S13]  /*ad80*/  ISETP.GE.AND P1, PT, R29, R46, PT ;  /* 0x0000002e1d00720c */ /* 0x000fda0003f26270 */
[----:B------:R-:W-:Y:S05]  /*ad90*/  @!P1 BRA `(.L_x_1691) ;  /* 0x0000000000c49947 */ /* 0x000fea0003800000 */
[----:B-1----:R-:W-:Y:S01]  /*ada0*/  IABS R33, R46 ;  /* 0x0000002e00217213 */ /* 0x002fe20000000000 */
[----:B------:R-:W-:Y:S01]  /*adb0*/  HFMA2.MMA R20, -RZ, RZ, 0, 0 ;  /* 0x00000000ff147435 */ /* 0x000fe200000001ff */
[----:B------:R-:W-:Y:S01]  /*adc0*/  ISETP.GE.AND P2, PT, R29, RZ, PT ;  /* 0x000000ff1d00720c */ /* 0x000fe20003f46270 */
[----:B------:R-:W-:Y:S01]  /*add0*/  ULDC UR4, c[0x0][0x29c] ;  /* 0x0000a70000047ab9 */ /* 0x000fe20000000800 */
[----:B------:R-:W1:Y:S01]  /*ade0*/  I2F.RP R32, R33 ;  /* 0x0000002100207306 */ /* 0x000e620000209400 */
[----:B------:R-:W-:-:S07]  /*adf0*/  ISETP.NE.AND P4, PT, R46, RZ, PT ;  /* 0x000000ff2e00720c */ /* 0x000fce0003f85270 */
[----:B-1----:R-:W1:Y:S02]  /*ae00*/  MUFU.RCP R32, R32 ;  /* 0x0000002000207308 */ /* 0x002e640000001000 */
[----:B-1----:R-:W-:-:S06]  /*ae10*/  VIADD R34, R32, 0xffffffe ;  /* 0x0ffffffe20227836 */ /* 0x002fcc0000000000 */
[----:B------:R-:W1:Y:S02]  /*ae20*/  F2I.FTZ.U32.TRUNC.NTZ R21, R34 ;  /* 0x0000002200157305 */ /* 0x000e64000021f000 */
[----:B-1----:R-:W-:-:S04]  /*ae30*/  IMAD.MOV R0, RZ, RZ, -R21 ;  /* 0x000000ffff007224 */ /* 0x002fc800078e0a15 */
[----:B------:R-:W-:Y:S01]  /*ae40*/  IMAD R35, R0, R33, RZ ;  /* 0x0000002100237224 */ /* 0x000fe200078e02ff */
[----:B------:R-:W-:Y:S02]  /*ae50*/  IABS R0, R29 ;  /* 0x0000001d00007213 */ /* 0x000fe40000000000 */
[----:B------:R1:W2:Y:S01]  /*ae60*/  LDS R29, [R30+0x20] ;  /* 0x000020001e1d7984 */ /* 0x0002a20000000800 */
        /* <DEDUP_REMOVED lines=32> */
.L_x_1692:
[C---:B-----5:R-:W-:Y:S01]  /*b070*/  FFMA.FTZ R8, R29.reuse, R32, R8 ;  /* 0x000000201d087223 */ /* 0x060fe20000010008 */
[C---:B------:R-:W-:Y:S01]  /*b080*/  FFMA.FTZ R9, R29.reuse, R33, R9 ;  /* 0x000000211d097223 */ /* 0x040fe20000010009 */
[C---:B------:R-:W-:Y:S01]  /*b090*/  FFMA.FTZ R10, R29.reuse, R34, R10 ;  /* 0x000000221d0a7223 */ /* 0x040fe2000001000a */
[----:B------:R-:W-:-:S07]  /*b0a0*/  FFMA.FTZ R11, R29, R35, R11 ;  /* 0x000000231d0b7223 */ /* 0x000fce000001000b */
.L_x_1691:
[----:B------:R-:W-:Y:S05]  /*b0b0*/  BSYNC B1 ;  /* 0x0000000000017941 */ /* 0x000fea0003800000 */
.L_x_1690:
[----:B------:R-:W-:Y:S01]  /*b0c0*/  IADD3 R31, R31, 0x10, RZ ;  /* 0x000000101f1f7810 */ /* 0x000fe20007ffe0ff */
[----:B------:R-:W-:Y:S01]  /*b0d0*/  VIADD R27, R27, 0x40 ;  /* 0x000000401b1b7836 */ /* 0x000fe20000000000 */
[----:B------:R-:W-:Y:S02]  /*b0e0*/  IADD3 R26, R26, 0x600, RZ ;  /* 0x000006001a1a7810 */ /* 0x000fe40007ffe0ff */
[----:B------:R-:W-:-:S13]  /*b0f0*/  ISETP.GE.AND P1, PT, R31, UR11, PT ;  /* 0x0000000b1f007c0c */ /* 0x000fda000bf26270 */
[----:B------:R-:W-:Y:S05]  /*b100*/  @!P1 BRA `(.L_x_1693) ;  /* 0xfffffff800209947 */ /* 0x000fea000383ffff */
.L_x_1673:
[----:B------:R-:W-:Y:S05]  /*b110*/  BSYNC B0 ;  /* 0x0000000000007941 */ /* 0x000fea0003800000 */
.L_x_1672:
        /* <DEDUP_REMOVED lines=16> */
[----:B0-----:R-:W2:Y:S08]  /*b220*/  @P1 LDC R19, c[0x0][0x288] ;  /* 0x0000a200ff131b82 */ /* 0x001eb00000000800 */
[----:B-1----:R-:W0:Y:S01]  /*b230*/  @P1 LDC.64 R20, c[0x0][0x2e8] ;  /* 0x0000ba00ff141b82 */ /* 0x002e220000000a00 */
[----:B--2---:R-:W-:-:S04]  /*b240*/  @P1 IMAD R18, R22, R19, R18 ;  /* 0x0000001316121224 */ /* 0x004fc800078e0212 */
[----:B------:R-:W-:-:S04]  /*b250*/  @P1 IMAD R19, R18, 0x60, R13 ;  /* 0x0000006012131824 */ /* 0x000fc800078e020d */
[----:B0-----:R-:W-:-:S06]  /*b260*/  @P1 IMAD.WIDE R20, R19, 0x4, R20 ;  /* 0x0000000413141825 */ /* 0x001fcc00078e0214 */
[----:B------:R-:W2:Y:S01]  /*b270*/  @P1 LDG.E.128 R20, desc[UR36][R20.64] ;  /* 0x0000002414141981 */ /* 0x000ea2000c1e1d00 */
        /* <DEDUP_REMOVED lines=15> */
.L_x_1697:
[----:B------:R-:W-:Y:S05]  /*b370*/  BSYNC B1 ;  /* 0x0000000000017941 */ /* 0x000fea0003800000 */
.L_x_1696:
[----:B------:R-:W4:Y:S01]  /*b380*/  S2UR UR5, SR_CgaCtaId ;  /* 0x00000000000579c3 */ /* 0x000f220000008800 */
[----:B------:R-:W-:Y:S01]  /*b390*/  UMOV UR4, 0x400 ;  /* 0x0000040000047882 */ /* 0x000fe20000000000 */
[----:B------:R-:W-:Y:S02]  /*b3a0*/  UIADD3 UR6, UR11, -UR59, URZ ;  /* 0x8000003b0b067290 */ /* 0x000fe4000fffe03f */
[----:B------:R-:W-:-:S04]  /*b3b0*/  UIADD3 UR4, UR4, 0x440, URZ ;  /* 0x0000044004047890 */ /* 0x000fc8000fffe03f */
[----:B0-2---:R-:W-:Y:S01]  /*b3c0*/  IMAD.U32 R5, RZ, RZ, UR6 ;  /* 0x00000006ff057e24 */ /* 0x005fe2000f8e00ff */
[----:B----4-:R-:W-:-:S06]  /*b3d0*/  ULEA UR4, UR5, UR4, 0x18 ;  /* 0x0000000405047291 */ /* 0x010fcc000f8ec03f */
[----:B------:R-:W-:-:S05]  /*b3e0*/  MOV R0, UR4 ;  /* 0x0000000400007c02 */ /* 0x000fca0008000f00 */
[----:B------:R-:W-:Y:S01]  /*b3f0*/  IMAD R5, R5, 0x4, R0 ;  /* 0x0000000405057824 */ /* 0x000fe200078e0200 */
[----:B------:R-:W-:Y:S05]  /*b400*/  STL [R1+0x198], R0 ;  /* 0x0001980001007387 */ /* 0x000fea0000100800 */
[----:B------:R-:W0:Y:S02]  /*b410*/  LDS R5, [R5] ;  /* 0x0000000005057984 */ /* 0x000e240000000800 */
[C---:B0----5:R-:W-:Y:S01]  /*b420*/  FFMA.FTZ R8, R5.reuse, R24, R8 ;  /* 0x0000001805087223 */ /* 0x061fe20000010008 */
[C---:B------:R-:W-:Y:S01]  /*b430*/  FFMA.FTZ R9, R5.reuse, R25, R9 ;  /* 0x0000001905097223 */ /* 0x040fe20000010009 */
[C---:B------:R-:W-:Y:S01]  /*b440*/  FFMA.FTZ R10, R5.reuse, R26, R10 ;  /* 0x0000001a050a7223 */ /* 0x040fe2000001000a */
[----:B------:R-:W-:-:S07]  /*b450*/  FFMA.FTZ R11, R5, R27, R11 ;  /* 0x0000001b050b7223 */ /* 0x000fce000001000b */
.L_x_1695:
[----:B------:R-:W-:Y:S05]  /*b460*/  BSYNC B0 ;  /* 0x0000000000007941 */ /* 0x000fea0003800000 */
.L_x_1694:
[----:B------:R-:W-:Y:S01]  /*b470*/  IADD3 R0, R3, 0x1f, RZ ;  /* 0x0000001f03007810 */ /* 0x000fe20007ffe0ff */
[----:B------:R-:W-:Y:S03]  /*b480*/  BAR.SYNC.DEFER_BLOCKING 0x0 ;  /* 0x0000000000007b1d */ /* 0x000fe60000010000 */
[----:B------:R-:W-:-:S03]  /*b490*/  ISETP.GT.U32.OR P0, PT, R0, 0x3e, P3 ;  /* 0x0000003e0000780c */ /* 0x000fc60001f04470 */
[----:B------:R-:W-:Y:S10]  /*b4a0*/  @P3 BRA `(.L_x_1698) ;  /* 0x0000000000943947 */ /* 0x000ff40003800000 */
[----:B------:R-:W2:Y:S01]  /*b4b0*/  LDL.LU R2, [R1+0x198] ;  /* 0x0001980001027983 */ /* 0x000ea20000300800 */
[C---:B------:R-:W-:Y:S01]  /*b4c0*/  LOP3.LUT R0, R3.reuse, 0xffffff80, RZ, 0xc0, !PT ;  /* 0xffffff8003007812 */ /* 0x040fe200078ec0ff */
        /* <DEDUP_REMOVED lines=35> */
.L_x_1698:
        /* <DEDUP_REMOVED lines=36> */
.L_x_1568:
[----:B------:R-:W-:Y:S01]  /*b940*/  HFMA2.MMA R12, -RZ, RZ, 0, 9.5367431640625e-07 ;  /* 0x00000010ff0c7435 */ /* 0x000fe200000001ff */
[----:B------:R-:W-:Y:S01]  /*b950*/  IMAD.MOV.U32 R11, RZ, RZ, 0x1f ;  /* 0x0000001fff0b7424 */ /* 0x000fe200078e00ff */
[----:B-1----:R-:W-:-:S09]  /*b960*/  MOV R15, 0xffffffff ;  /* 0xffffffff000f7802 */ /* 0x002fd20000000f00 */
[----:B---3--:R-:W-:Y:S05]  /*b970*/  WARPSYNC.COLLECTIVE R15, `(.L_x_1699) ;  /* 0x000000000f087348 */ /* 0x008fea0003c00000 */
[----:B------:R0:W1:Y:S02]  /*b980*/  SHFL.BFLY P6, R14, R13, R12, R11 ;  /* 0x0c00000c0d0e7389 */ /* 0x00006400000c000b */
[----:B01-3--:R-:W-:Y:S01]  /*b990*/  ENDCOLLECTIVE ;  /* 0x000000000000791b */ /* 0x00bfe20003800000 */
.L_x_1699:
[----:B------:R-:W-:Y:S01]  /*b9a0*/  HFMA2.MMA R12, -RZ, RZ, 0, 4.76837158203125e-07 ;  /* 0x00000008ff0c7435 */ /* 0x000fe200000001ff */
[----:B------:R-:W-:-:S04]  /*b9b0*/  FADD.FTZ R3, R13, R14 ;  /* 0x0000000e0d037221 */ /* 0x000fc80000010000 */
[----:B------:R-:W-:-:S07]  /*b9c0*/  IMAD.MOV.U32 R13, RZ, RZ, R3 ;  /* 0x000000ffff0d7224 */ /* 0x000fce00078e0003 */
[----:B------:R-:W-:Y:S05]  /*b9d0*/  WARPSYNC.COLLECTIVE R15, `(.L_x_1700) ;  /* 0x000000000f087348 */ /* 0x000fea0003c00000 */
[----:B------:R0:W1:Y:S02]  /*b9e0*/  SHFL.BFLY P6, R14, R13, R12, R11 ;  /* 0x0c00000c0d0e7389 */ /* 0x00006400000c000b */
[----:B01----:R-:W-:Y:S01]  /*b9f0*/  ENDCOLLECTIVE ;  /* 0x000000000000791b */ /* 0x003fe20003800000 */
.L_x_1700:
[----:B------:R-:W-:Y:S01]  /*ba00*/  MOV R12, 0x4 ;  /* 0x00000004000c7802 */ /* 0x000fe20000000f00 */
[----:B------:R-:W-:-:S04]  /*ba10*/  FADD.FTZ R4, R3, R14 ;  /* 0x0000000e03047221 */ /* 0x000fc80000010000 */
[----:B------:R-:W-:-:S07]  /*ba20*/  IMAD.MOV.U32 R13, RZ, RZ, R4 ;  /* 0x000000ffff0d7224 */ /* 0x000fce00078e0004 */
[----:B------:R-:W-:Y:S05]  /*ba30*/  WARPSYNC.COLLECTIVE R15, `(.L_x_1701) ;  /* 0x000000000f087348 */ /* 0x000fea0003c00000 */
[----:B------:R0:W1:Y:S02]  /*ba40*/  SHFL.BFLY P6, R14, R13, R12, R11 ;  /* 0x0c00000c0d0e7389 */ /* 0x00006400000c000b */
[----:B01----:R-:W-:Y:S01]  /*ba50*/  ENDCOLLECTIVE ;  /* 0x000000000000791b */ /* 0x003fe20003800000 */
.L_x_1701:
[----:B------:R-:W-:Y:S01]  /*ba60*/  HFMA2.MMA R12, -RZ, RZ, 0, 1.1920928955078125e-07 ;  /* 0x00000002ff0c7435 */ /* 0x000fe200000001ff */
[----:B------:R-:W-:-:S04]  /*ba70*/  FADD.FTZ R5, R4, R14 ;  /* 0x0000000e04057221 */ /* 0x000fc80000010000 */
[----:B------:R-:W-:-:S07]  /*ba80*/  IMAD.MOV.U32 R13, RZ, RZ, R5 ;  /* 0x000000ffff0d7224 */ /* 0x000fce00078e0005 */
[----:B------:R-:W-:Y:S05]  /*ba90*/  WARPSYNC.COLLECTIVE R15, `(.L_x_1702) ;  /* 0x000000000f087348 */ /* 0x000fea0003c00000 */
[----:B------:R0:W1:Y:S02]  /*baa0*/  SHFL.BFLY P6, R14, R13, R12, R11 ;  /* 0x0c00000c0d0e7389 */ /* 0x00006400000c000b */
[----:B01----:R-:W-:Y:S01]  /*bab0*/  ENDCOLLECTIVE ;  /* 0x000000000000791b */ /* 0x003fe20003800000 */
.L_x_1702:
[----:B------:R-:W-:Y:S01]  /*bac0*/  MOV R12, 0x1 ;  /* 0x00000001000c7802 */ /* 0x000fe20000000f00 */
[----:B------:R-:W-:-:S04]  /*bad0*/  FADD.FTZ R6, R5, R14 ;  /* 0x0000000e05067221 */ /* 0x000fc80000010000 */
[----:B------:R-:W-:-:S07]  /*bae0*/  IMAD.MOV.U32 R13, RZ, RZ, R6 ;  /* 0x000000ffff0d7224 */ /* 0x000fce00078e0006 */
[----:B------:R-:W-:Y:S05]  /*baf0*/  WARPSYNC.COLLECTIVE R15, `(.L_x_1703) ;  /* 0x000000000f087348 */ /* 0x000fea0003c00000 */
[----:B------:R0:W1:Y:S02]  /*bb00*/  SHFL.BFLY P6, R14, R13, R12, R11 ;  /* 0x0c00000c0d0e7389 */ /* 0x00006400000c000b */
[----:B01----:R-:W-:Y:S01]  /*bb10*/  ENDCOLLECTIVE ;  /* 0x000000000000791b */ /* 0x003fe20003800000 */
.L_x_1703:
[----:B------:R-:W-:Y:S05]  /*bb20*/  BRA `(.L_x_1704) ;  /* 0xffffff6400147947 */ /* 0x000fea000383ffff */
.L_x_1705:
        /* <DEDUP_REMOVED lines=13> */
.L_x_3328:


//--------------------- .text._ZN4mmha33masked_multihead_attention_kernelIfLi96ELi128ELi2ELi32ELi128ELb1ELb0EEEv26Multihead_attention_paramsIT_XT5_EE --------------------------
	.section	.text._ZN4mmha33masked_multihead_attention_kernelIfLi96ELi128ELi2ELi32ELi128ELb1ELb0EEEv26Multihead_attention_paramsIT_XT5_EE,"ax",@progbits
	.align	128
        .global         _ZN4mmha33masked_multihead_attention_kernelIfLi96ELi128ELi2ELi32ELi128ELb1ELb0EEEv26Multihead_attention_paramsIT_XT5_EE
        .type           _ZN4mmha33masked_multihead_attention_kernelIfLi96ELi128ELi2ELi32ELi128ELb1ELb0EEEv26Multihead_attention_paramsIT_XT5_EE,@function
        .size           _ZN4mmha33masked_multihead_attention_kernelIfLi96ELi128ELi2ELi32ELi128ELb1ELb0EEEv26Multihead_attention_paramsIT_XT5_EE,(.L_x_3329 - _ZN4mmha33masked_multihead_attention_kernelIfLi96ELi128ELi2ELi32ELi128ELb1ELb0EEEv26Multihead_attention_paramsIT_XT5_EE)
        .other          _ZN4mmha33masked_multihead_attention_kernelIfLi96ELi128ELi2ELi32ELi128ELb1ELb0EEEv26Multihead_attention_paramsIT_XT5_EE,@"STO_CUDA_ENTRY STV_DEFAULT"
_ZN4mmha33masked_multihead_attention_kernelIfLi96ELi128ELi2ELi32ELi128ELb1ELb0EEEv26Multihead_attention_paramsIT_XT5_EE:
.text._ZN4mmha33masked_multihead_attention_kernelIfLi96ELi128ELi2ELi32ELi128ELb1ELb0EEEv26Multihead_attention_paramsIT_XT5_EE:
        /* <DEDUP_REMOVED lines=12> */
.L_x_1706:
        /* <DEDUP_REMOVED lines=28> */
[----:B------:R-:W1:Y:S02]  /*0280*/  LDC.64 R4, c[0x0][0x328] ;  /* 0x0000ca00ff047b82 */ /* 0x000e640000000a00 */
[----:B------:R-:W-:-:S04]  /*0290*/  IMAD.MOV R0, RZ, RZ, -R16 ;  /* 0x000000ffff007224 */ /* 0x000fc800078e0a10 */
[C---:B------:R-:W-:Y:S02]  /*02a0*/  IMAD R0, R3.reuse, R0, R6 ;  /* 0x0000000003007224 */ /* 0x040fe400078e0206 */
[----:B------:R-:W2:Y:S03]  /*02b0*/  @P3 LDC.64 R6, c[0x0][0x2f0] ;  /* 0x0000bc00ff063b82 */ /* 0x000ea60000000a00 */
[----:B------:R-:W-:-:S13]  /*02c0*/  ISETP.GT.U32.AND P1, PT, R3, R0, PT ;  /* 0x000000000300720c */ /* 0x000fda0003f24070 */
[----:B------:R-:W-:Y:S02]  /*02d0*/  @!P1 IMAD.IADD R0, R0, 0x1, -R3 ;  /* 0x0000000100009824 */ /* 0x000fe400078e0a03 */
[----:B------:R-:W-:Y:S01]  /*02e0*/  @!P1 VIADD R16, R16, 0x1 ;  /* 0x0000000110109836 */ /* 0x000fe20000000000 */
[----:B------:R-:W-:Y:S01]  /*02f0*/  ISETP.NE.AND P1, PT, R29, RZ, PT ;  /* 0x000000ff1d00720c */ /* 0x000fe20003f25270 */
[----:B-1----:R-:W-:Y:S01]  /*0300*/  IMAD.WIDE R4, R2, 0x4, R4 ;  /* 0x0000000402047825 */ /* 0x002fe200078e0204 */
[----:B------:R-:W-:Y:S02]  /*0310*/  ISETP.GE.U32.AND P0, PT, R0, R3, PT ;  /* 0x000000030000720c */ /* 0x000fe40003f06070 */
[C---:B------:R-:W-:Y:S01]  /*0320*/  LOP3.LUT R0, R2.reuse, R29, RZ, 0x3c, !PT ;  /* 0x0000001d02007212 */ /* 0x040fe200078e3cff */
[----:B0-----:R-:W-:Y:S01]  /*0330*/  IMAD R22, R2, UR4, R19 ;  /* 0x0000000402167c24 */ /* 0x001fe2000f8e0213 */
[----:B------:R0:W5:Y:S02]  /*0340*/  LDG.E R18, desc[UR36][R4.64] ;  /* 0x0000002404127981 */ /* 0x000164000c1e1900 */
[----:B------:R-:W-:-:S02]  /*0350*/  ISETP.GE.AND P2, PT, R0, RZ, PT ;  /* 0x000000ff0000720c */ /* 0x000fc40003f46270 */
        /* <DEDUP_REMOVED lines=37> */
.L_x_1708:
[----:B------:R-:W-:Y:S05]  /*05b0*/  BSYNC B0 ;  /* 0x0000000000007941 */ /* 0x000fea0003800000 */
.L_x_1707:
[----:B------:R-:W0:Y:S01]  /*05c0*/  LDC R20, c[0x0][0x284] ;  /* 0x0000a100ff147b82 */ /* 0x000e220000000800 */
[----:B------:R-:W-:Y:S01]  /*05d0*/  ISETP.LT.AND P2, PT, R23, 0x20, P3 ;  /* 0x000000201700780c */ /* 0x000fe20001f41270 */
[----:B-----5:R-:W-:Y:S01]  /*05e0*/  VIADD R24, R18, 0xffffffff ;  /* 0xffffffff12187836 */ /* 0x020fe20000000000 */
[----:B------:R-:W-:Y:S01]  /*05f0*/  ISETP.NE.U32.AND P3, PT, R12, RZ, PT ;  /* 0x000000ff0c00720c */ /* 0x000fe20003f65070 */
[----:B------:R-:W-:Y:S01]  /*0600*/  IMAD.IADD R30, R28, 0x1, R14 ;  /* 0x000000011c1e7824 */ /* 0x000fe200078e020e */
[----:B------:R-:W-:Y:S01]  /*0610*/  SHF.R.S32.HI R0, RZ, 0x1f, R2 ;  /* 0x0000001fff007819 */ /* 0x000fe20000011402 */
[----:B------:R-:W-:Y:S01]  /*0620*/  @!P0 IMAD.SHL.U32 R11, R24, 0x4, RZ ;  /* 0x00000004180b8824 */ /* 0x000fe200078e00ff */
[----:B------:R-:W-:Y:S01]  /*0630*/  ISETP.NE.AND.EX P3, PT, R13, RZ, PT, P3 ;  /* 0x000000ff0d00720c */ /* 0x000fe20003f65330 */
[----:B------:R-:W1:Y:S01]  /*0640*/  @!P0 LDC.64 R4, c[0x0][0x248] ;  /* 0x00009200ff048b82 */ /* 0x000e620000000a00 */
[----:B------:R-:W-:Y:S01]  /*0650*/  ULDC.64 UR6, c[0x0][0x220] ;  /* 0x0000880000067ab9 */ /* 0x000fe20000000a00 */
[----:B------:R-:W-:Y:S01]  /*0660*/  IMAD.MOV.U32 R25, RZ, RZ, RZ ;  /* 0x000000ffff197224 */ /* 0x000fe200078e00ff */
        /* <DEDUP_REMOVED lines=60> */
.L_x_1710:
[----:B------:R-:W-:Y:S05]  /*0a30*/  BSYNC B0 ;  /* 0x0000000000007941 */ /* 0x000fea0003800000 */
.L_x_1709:
        /* <DEDUP_REMOVED lines=71> */
.L_x_1713:
[----:B------:R-:W0:Y:S01]  /*0eb0*/  S2R R4, SR_CgaCtaId ;  /* 0x0000000000047919 */ /* 0x000e220000008800 */
[----:B------:R-:W1:Y:S01]  /*0ec0*/  LDC R6, c[0x0][0x290] ;  /* 0x0000a400ff067b82 */ /* 0x000e620000000800 */
[----:B------:R-:W-:Y:S02]  /*0ed0*/  MOV R0, 0x400 ;  /* 0x0000040000007802 */ /* 0x000fe40000000f00 */
[----:B------:R-:W-:-:S03]  /*0ee0*/  ISETP.NE.AND P6, PT, R47, RZ, PT ;  /* 0x000000ff2f00720c */ /* 0x000fc60003fc5270 */
[----:B------:R-:W-:Y:S02]  /*0ef0*/  VIADD R3, R0, 0x420 ;  /* 0x0000042000037836 */ /* 0x000fe40000000000 */
        /* <DEDUP_REMOVED lines=8> */
.L_x_1714:
        /* <DEDUP_REMOVED lines=55> */
.L_x_1718:
[----:B------:R-:W-:Y:S01]  /*12f0*/  IMAD R21, R6, 0x4, R15 ;  /* 0x0000000406157824 */ /* 0x000fe200078e020f */
[----:B------:R-:W-:Y:S01]  /*1300*/  LEA.HI R0, R0, R0, RZ, 0x1 ;  /* 0x0000000000007211 */ /* 0x000fe200078f08ff */
[----:B------:R-:W-:Y:S01]  /*1310*/  IMAD R46, R6, 0x4, R20 ;  /* 0x00000004062e7824 */ /* 0x000fe200078e0214 */
[----:B------:R-:W-:Y:S02]  /*1320*/  BSSY B2, `(.L_x_1720) ;  /* 0x0000031000027945 */ /* 0x000fe40003800000 */
[----:B------:R0:W0:Y:S01]  /*1330*/  LDS R32, [R21] ;  /* 0x0000000015207984 */ /* 0x0000220000000800 */
[----:B------:R-:W-:-:S03]  /*1340*/  IMAD.SHL.U32 R0, R0, 0x2, RZ ;  /* 0x0000000200007824 */ /* 0x000fc600078e00ff */
[----:B------:R0:W0:Y:S02]  /*1350*/  LDS R34, [R21+0x4] ;  /* 0x0000040015227984 */ /* 0x0000240000000800 */
[----:B------:R-:W-:Y:S02]  /*1360*/  LOP3.LUT R5, R0, 0xfffffffc, RZ, 0xc0, !PT ;  /* 0xfffffffc00057812 */ /* 0x000fe400078ec0ff */
        /* <DEDUP_REMOVED lines=44> */
.L_x_1721:
[----:B------:R-:W-:Y:S05]  /*1630*/  BSYNC B2 ;  /* 0x0000000000027941 */ /* 0x000fea0003800000 */
.L_x_1720:
[----:B0-----:R0:W-:Y:S04]  /*1640*/  STS [R21], R32 ;  /* 0x0000002015007388 */ /* 0x0011e80000000800 */
[----:B------:R0:W-:Y:S04]  /*1650*/  STS [R21+0x4], R34 ;  /* 0x0000042215007388 */ /* 0x0001e80000000800 */
[----:B------:R0:W-:Y:S04]  /*1660*/  STS [R46], R33 ;  /* 0x000000212e007388 */ /* 0x0001e80000000800 */
[----:B------:R0:W-:Y:S02]  /*1670*/  STS [R46+0x4], R35 ;  /* 0x000004232e007388 */ /* 0x0001e40000000800 */
.L_x_1719:
[----:B------:R-:W-:Y:S05]  /*1680*/  BSYNC B1 ;  /* 0x0000000000017941 */ /* 0x000fea0003800000 */
.L_x_1717:
[----:B-1----:R1:W-:Y:S04]  /*1690*/  STS [R15], R40 ;  /* 0x000000280f007388 */ /* 0x0023e80000000800 */
[----:B--2---:R1:W-:Y:S04]  /*16a0*/  STS [R15+0x4], R42 ;  /* 0x0000042a0f007388 */ /* 0x0043e80000000800 */
[----:B---3--:R1:W-:Y:S04]  /*16b0*/  STS [R20], R41 ;  /* 0x0000002914007388 */ /* 0x0083e80000000800 */
[----:B----4-:R1:W-:Y:S02]  /*16c0*/  STS [R20+0x4], R43 ;  /* 0x0000042b14007388 */ /* 0x0103e40000000800 */
.L_x_1716:
[----:B------:R-:W-:Y:S05]  /*16d0*/  BSYNC B0 ;  /* 0x0000000000007941 */ /* 0x000fea0003800000 */
.L_x_1715:
[----:B------:R-:W-:Y:S06]  /*16e0*/  BAR.SYNC.DEFER_BLOCKING 0x0 ;  /* 0x0000000000007b1d */ /* 0x000fec0000010000 */
[----:B------:R-:W-:Y:S04]  /*16f0*/  BSSY B0, `(.L_x_1722) ;  /* 0x0000005000007945 */ /* 0x000fe80003800000 */
[----:B------:R-:W-:Y:S05]  /*1700*/  @!P6 BRA `(.L_x_1723) ;  /* 0x00000000000ce947 */ /* 0x000fea0003800000 */
[----:B------:R-:W-:Y:S01]  /*1710*/  ISETP.NE.AND P0, PT, R44, RZ, PT ;  /* 0x000000ff2c00720c */ /* 0x000fe20003f05270 */
[----:B01----:R2:W3:-:S12]  /*1720*/  LDS.128 R40, [R13] ;  /* 0x000000000d287984 */ /* 0x0034d80000000c00 */
[----:B------:R2:W4:Y:S02]  /*1730*/  @!P0 LDS.128 R32, [R14] ;  /* 0x000000000e208984 */ /* 0x0005240000000c00 */
.L_x_1723:
[----:B------:R-:W-:Y:S05]  /*1740*/  BSYNC B0 ;  /* 0x0000000000007941 */ /* 0x000fea0003800000 */
.L_x_1722:
[----:B------:R-:W-:Y:S06]  /*1750*/  BAR.SYNC.DEFER_BLOCKING 0x0 ;  /* 0x0000000000007b1d */ /* 0x000fec0000010000 */
[----:B------:R-:W-:Y:S05]  /*1760*/  BRA `(.L_x_1712) ;  /* 0x0000000400307947 */ /* 0x000fea0003800000 */
.L_x_1711:
        /* <DEDUP_REMOVED lines=35> */
.L_x_1724:
        /* <DEDUP_REMOVED lines=40> */
.L_x_1725:
[----:B------:R-:W-:Y:S05]  /*1c20*/  BSYNC B0 ;  /* 0x0000000000007941 */ /* 0x000fea0003800000 */
.L_x_1712:
        /* <DEDUP_REMOVED lines=21> */
[----:B------:R-:W-:Y:S02]  /*1d80*/  @!P0 IMAD R9, R30, R3, R8 ;  /* 0x000000031e098224 */ /* 0x000fe400078e0208 */
[----:B----4-:R-:W-:Y:S01]  /*1d90*/  FMUL.FTZ R8, R40, R32 ;  /* 0x0000002028087220 */ /* 0x010fe20000410000 */
[----:B------:R-:W-:-:S05]  /*1da0*/  @!P1 IMAD R4, R23, 0x10, R4 ;  /* 0x0000001017049824 */ /* 0x000fca00078e0204 */
        /* <DEDUP_REMOVED lines=16> */
.L_x_1930:
[----:B0-2---:R-:W-:-:S07]  /*1eb0*/  FADD.FTZ R7, R7, R14 ;  /* 0x0000000e07077221 */ /* 0x005fce0000010000 */
.L_x_1727:
[----:B------:R-:W-:Y:S05]  /*1ec0*/  BSYNC B0 ;  /* 0x0000000000007941 */ /* 0x000fea0003800000 */
.L_x_1726:
        /* <DEDUP_REMOVED lines=23> */
.L_x_1730:
[----:B------:R0:W-:Y:S02]  /*2040*/  STS [R11], R0 ;  /* 0x000000000b007388 */ /* 0x0001e40000000800 */
.L_x_1729:
        /* <DEDUP_REMOVED lines=12> */
[----:B------:R-:W-:Y:S01]  /*2110*/  LEA.HI R10, R10, R9, RZ, 0x4 ;  /* 0x000000090a0a7211 */ /* 0x000fe200078f20ff */
[----:B------:R-:W-:Y:S01]  /*2120*/  IMAD R7, R8, 0x8, R7 ;  /* 0x0000000808077824 */ /* 0x000fe200078e0207 */
[----:B------:R-:W-:Y:S02]  /*2130*/  PLOP3.LUT P2, PT, PT, PT, UP0, 0x80, 0x0 ;  /* 0x000000000000781c */ /* 0x000fe40003f4f008 */
[----:B------:R-:W-:-:S05]  /*2140*/  LOP3.LUT R10, R10, 0xfffffff0, RZ, 0xc0, !PT ;  /* 0xfffffff00a0a7812 */ /* 0x000fca00078ec0ff */
[----:B------:R-:W-:Y:S01]  /*2150*/  IMAD.IADD R6, R10, 0x1, R5 ;  /* 0x000000010a067824 */ /* 0x000fe200078e0205 */
[----:B------:R1:W0:Y:S04]  /*2160*/  LDS.64 R158, [R7] ;  /* 0x00000000079e7984 */ /* 0x0002280000000a00 */
        /* <DEDUP_REMOVED lines=68> */
.L_x_1731:
        /* <DEDUP_REMOVED lines=20> */
[----:B------:R-:W-:Y:S01]  /*26f0*/  SHF.R.S32.HI R28, RZ, 0x1f, R8 ;  /* 0x0000001fff1c7819 */ /* 0x000fe20000011408 */
[----:B------:R-:W-:Y:S01]  /*2700*/  IMAD.MOV.U32 R10, RZ, RZ, RZ ;  /* 0x000000ffff0a7224 */ /* 0x000fe200078e00ff */
[----:B------:R-:W-:Y:S01]  /*2710*/  SHF.R.S32.HI R29, RZ, 0x1f, R9 ;  /* 0x0000001fff1d7819 */ /* 0x000fe20000011409 */
[----:B------:R-:W-:Y:S01]  /*2720*/  IMAD R20, R3, 0x60, RZ ;  /* 0x0000006003147824 */ /* 0x000fe200078e02ff */
        /* <DEDUP_REMOVED lines=9> */
.L_x_1865:
        /* <DEDUP_REMOVED lines=14> */
[----:B------:R-:W-:-:S04]  /*28a0*/  ISETP.NE.AND P4, PT, R3, RZ, PT ;  /* 0x000000ff0300720c */ /* 0x000fc80003f85270 */
[----:B------:R-:W-:-:S05]  /*28b0*/  IADD3 R14, -R11, RZ, RZ ;  /* 0x000000ff0b0e7210 */ /* 0x000fca0007ffe1ff */
[----:B------:R-:W-:-:S05]  /*28c0*/  IMAD R14, R225, R14, R15 ;  /* 0x0000000ee10e7224 */ /* 0x000fca00078e020f */
[----:B------:R-:W-:-:S13]  /*28d0*/  ISETP.GT.U32.AND P1, PT, R7, R14, PT ;  /* 0x0000000e0700720c */ /* 0x000fda0003f24070 */
[----:B------:R-:W-:-:S05]  /*28e0*/  @!P1 IMAD.IADD R14, R14, 0x1, -R225 ;  /* 0x000000010e0e9824 */ /* 0x000fca00078e0ae1 */
[----:B------:R-:W-:-:S13]  /*28f0*/  ISETP.GT.U32.AND P1, PT, R7, R14, PT ;  /* 0x0000000e0700720c */ /* 0x000fda0003f24070 */
[----:B------:R-:W-:Y:S01]  /*2900*/  @!P1 IMAD.IADD R14, R14, 0x1, -R225 ;  /* 0x000000010e0e9824 */ /* 0x000fe200078e0ae1 */
[----:B------:R-:W-:-:S03]  /*2910*/  ISETP.GE.AND P1, PT, R21, R24, PT ;  /* 0x000000181500720c */ /* 0x000fc60003f26270 */
[----:B0-----:R-:W-:-:S04]  /*2920*/  IMAD.MOV.U32 R12, RZ, RZ, R14 ;  /* 0x000000ffff0c7224 */ /* 0x001fc800078e000e */
[----:B------:R-:W-:Y:S01]  /*2930*/  @!P3 IMAD.MOV R12, RZ, RZ, -R12 ;  /* 0x000000ffff0cb224 */ /* 0x000fe200078e0a0c */
[----:B------:R-:W-:Y:S02]  /*2940*/  @!P4 LOP3.LUT R12, RZ, R3, RZ, 0x33, !PT ;  /* 0x00000003ff0cc212 */ /* 0x000fe400078e33ff */
[----:B--2---:R-:W-:-:S03]  /*2950*/  ISETP.NE.AND P0, PT, R13, RZ, P0 ;  /* 0x000000ff0d00720c */ /* 0x004fc60000705270 */
[----:B------:R-:W-:Y:S10]  /*2960*/  @P1 BRA `(.L_x_1735) ;  /* 0x0000000000681947 */ /* 0x000ff40003800000 */
[----:B------:R-:W-:Y:S01]  /*2970*/  IMAD.SHL.U32 R13, R12, 0x4, RZ ;  /* 0x000000040c0d7824 */ /* 0x000fe200078e00ff */
        /* <DEDUP_REMOVED lines=9> */
.L_x_1737:
[----:B------:R-:W-:Y:S05]  /*2a10*/  BSYNC B2 ;  /* 0x0000000000027941 */ /* 0x000fea0003800000 */
.L_x_1736:
[----:B------:R-:W-:-:S06]  /*2a20*/  UISETP.NE.AND UP0, UPT, UR5, URZ, UPT ;  /* 0x0000003f0500728c */ /* 0x000fcc000bf05270 */
[----:B------:R-:W-:-:S13]  /*2a30*/  PLOP3.LUT P2, PT, PT, PT, UP0, 0x80, 0x0 ;  /* 0x000000000000781c */ /* 0x000fda0003f4f008 */
[----:B------:R-:W-:Y:S05]  /*2a40*/  @P2 BRA `(.L_x_1735) ;  /* 0x0000000000302947 */ /* 0x000fea0003800000 */
        /* <DEDUP_REMOVED lines=12> */
.L_x_1735:
[----:B------:R-:W-:Y:S05]  /*2b10*/  BSYNC B1 ;  /* 0x0000000000017941 */ /* 0x000fea0003800000 */
.L_x_1734:
[----:B------:R-:W1:Y:S01]  /*2b20*/  LDC.64 R230, c[0x0][0x2e0] ;  /* 0x0000b800ffe67b82 */ /* 0x000e620000000a00 */
[----:B------:R-:W-:Y:S01]  /*2b30*/  BSSY B1, `(.L_x_1738) ;  /* 0x0000022000017945 */ /* 0x000fe20003800000 */
[----:B-1----:R-:W-:-:S03]  /*2b40*/  IMAD.WIDE R230, R31, 0x4, R230 ;  /* 0x000000041fe67825 */ /* 0x002fc600078e02e6 */
        /* <DEDUP_REMOVED lines=8> */
[----:B------:R-:W-:Y:S02]  /*2bd0*/  LEA.HI.X.SX32 R14, R13, R29, 0x1, P2 ;  /* 0x0000001d0d0e7211 */ /* 0x000fe400010f0eff */
[----:B------:R-:W-:-:S04]  /*2be0*/  LEA R162, P2, R11, UR8, 0x2 ;  /* 0x000000080ba27c11 */ /* 0x000fc8000f8410ff */
[----:B------:R-:W-:-:S06]  /*2bf0*/  LEA.HI.X R163, R11, UR9, R14, 0x2, P2 ;  /* 0x000000090ba37c11 */ /* 0x000fcc00090f140e */
[----:B------:R-:W5:Y:S03]  /*2c00*/  LDG.E.64 R162, desc[UR36][R162.64] ;  /* 0x00000024a2a27981 */ /* 0x000f66000c1e1b00 */
.L_x_1741:
[----:B------:R-:W-:Y:S05]  /*2c10*/  BSYNC B2 ;  /* 0x0000000000027941 */ /* 0x000fea0003800000 */
.L_x_1740:
[----:B------:R-:W-:-:S06]  /*2c20*/  UISETP.NE.AND UP0, UPT, UR5, URZ, UPT ;  /* 0x0000003f0500728c */ /* 0x000fcc000bf05270 */
[----:B------:R-:W-:-:S13]  /*2c30*/  PLOP3.LUT P2, PT, PT, PT, UP0, 0x80, 0x0 ;  /* 0x000000000000781c */ /* 0x000fda0003f4f008 */
[----:B------:R-:W-:Y:S05]  /*2c40*/  @P2 BRA `(.L_x_1739) ;  /* 0x0000000000402947 */ /* 0x000fea0003800000 */
        /* <DEDUP_REMOVED lines=10> */
[----:B------:R-:W-:-:S03]  /*2cf0*/  @P5 FMUL.FTZ R227, R227, R225 ;  /* 0x000000e1e3e35220 */ /* 0x000fc60000410000 */
[--C-:B------:R-:W-:Y:S02]  /*2d00*/  IMAD.MOV.U32 R162, RZ, RZ, R226.reuse ;  /* 0x000000ffffa27224 */ /* 0x100fe400078e00e2 */
[----:B------:R1:W-:Y:S01]  /*2d10*/  @!P3 STG.E.64 desc[UR36][R14.64], R226 ;  /* 0x000000e20e00b986 */ /* 0x0003e2000c101b24 */
[----:B------:R-:W-:Y:S01]  /*2d20*/  MOV R163, R227 ;  /* 0x000000e300a37202 */ /* 0x000fe20000000f00 */
[----:B------:R-:W-:Y:S02]  /*2d30*/  @!P3 IMAD.MOV.U32 R163, RZ, RZ, R227 ;  /* 0x000000ffffa3b224 */ /* 0x000fe400078e00e3 */
[----:B------:R-:W-:-:S07]  /*2d40*/  @!P3 IMAD.MOV.U32 R162, RZ, RZ, R226 ;  /* 0x000000ffffa2b224 */ /* 0x000fce00078e00e2 */
.L_x_1739:
[----:B------:R-:W-:Y:S05]  /*2d50*/  BSYNC B1 ;  /* 0x0000000000017941 */ /* 0x000fea0003800000 */
.L_x_1738:
        /* <DEDUP_REMOVED lines=9> */
[----:B-1----:R-:W-:Y:S02]  /*2df0*/  LEA.HI.X.SX32 R14, R13, R29, 0x1, P2 ;  /* 0x0000001d0d0e7211 */ /* 0x002fe400010f0eff */
[----:B------:R-:W-:-:S04]  /*2e00*/  LEA R164, P2, R11, UR8, 0x2 ;  /* 0x000000080ba47c11 */ /* 0x000fc8000f8410ff */
[----:B------:R-:W-:-:S06]  /*2e10*/  LEA.HI.X R165, R11, UR9, R14, 0x2, P2 ;  /* 0x000000090ba57c11 */ /* 0x000fcc00090f140e */
[----:B------:R-:W5:Y:S03]  /*2e20*/  LDG.E.64 R164, desc[UR36][R164.64] ;  /* 0x00000024a4a47981 */ /* 0x000f66000c1e1b00 */
.L_x_1745:
[----:B------:R-:W-:Y:S05]  /*2e30*/  BSYNC B2 ;  /* 0x0000000000027941 */ /* 0x000fea0003800000 */
.L_x_1744:
[----:B------:R-:W-:-:S06]  /*2e40*/  UISETP.NE.AND UP0, UPT, UR5, URZ, UPT ;  /* 0x0000003f0500728c */ /* 0x000fcc000bf05270 */
[----:B------:R-:W-:-:S13]  /*2e50*/  PLOP3.LUT P2, PT, PT, PT, UP0, 0x80, 0x0 ;  /* 0x000000000000781c */ /* 0x000fda0003f4f008 */
[----:B------:R-:W-:Y:S05]  /*2e60*/  @P2 BRA `(.L_x_1743) ;  /* 0x0000000000302947 */ /* 0x000fea0003800000 */
[----:B------:R-:W-:Y:S01]  /*2e70*/  LOP3.LUT P5, RZ, R27, 0x8, RZ, 0xc0, !PT ;  /* 0x000000081bff7812 */ /* 0x000fe200078ac0ff */
[----:B0-----:R-:W0:-:S12]  /*2e80*/  @!P3 LDC.64 R224, c[0x0][0x248] ;  /* 0x00009200ffe0bb82 */ /* 0x001e180000000a00 */
[----:B-1----:R-:W2:Y:S01]  /*2e90*/  @P5 LDG.E.64 R14, desc[UR36][R230.64+0x10] ;  /* 0x00001024e60e5981 */ /* 0x002ea2000c1e1b00 */
        /* <DEDUP_REMOVED lines=9> */
.L_x_1743:
[----:B------:R-:W-:Y:S05]  /*2f30*/  BSYNC B1 ;  /* 0x0000000000017941 */ /* 0x000fea0003800000 */
.L_x_1742:
        /* <DEDUP_REMOVED lines=13> */
.L_x_1749:
[----:B------:R-:W-:Y:S05]  /*3010*/  BSYNC B2 ;  /* 0x0000000000027941 */ /* 0x000fea0003800000 */
.L_x_1748:
[----:B------:R-:W-:-:S06]  /*3020*/  UISETP.NE.AND UP0, UPT, UR5, URZ, UPT ;  /* 0x0000003f0500728c */ /* 0x000fcc000bf05270 */
[----:B------:R-:W-:-:S13]  /*3030*/  PLOP3.LUT P2, PT, PT, PT, UP0, 0x80, 0x0 ;  /* 0x000000000000781c */ /* 0x000fda0003f4f008 */
[----:B------:R-:W-:Y:S05]  /*3040*/  @P2 BRA `(.L_x_1747) ;  /* 0x0000000000302947 */ /* 0x000fea0003800000 */
[----:B------:R-:W-:Y:S01]  /*3050*/  LOP3.LUT P5, RZ, R27, 0x8, RZ, 0xc0, !PT ;  /* 0x000000081bff7812 */ /* 0x000fe200078ac0ff */
[----:B0-2---:R-:W0:-:S12]  /*3060*/  @!P3 LDC.64 R224, c[0x0][0x248] ;  /* 0x00009200ffe0bb82 */ /* 0x005e180000000a00 */
        /* <DEDUP_REMOVED lines=10> */
.L_x_1747:
[----:B------:R-:W-:Y:S05]  /*3110*/  BSYNC B1 ;  /* 0x0000000000017941 */ /* 0x000fea0003800000 */
.L_x_1746:
        /* <DEDUP_REMOVED lines=9> */
[----:B-1----:R-:W-:Y:S02]  /*31b0*/  LEA.HI.X.SX32 R14, R13, R29, 0x1, P2 ;  /* 0x0000001d0d0e7211 */ /* 0x002fe400010f0eff */
[----:B------:R-:W-:-:S04]  /*31c0*/  LEA R168, P2, R11, UR8, 0x2 ;  /* 0x000000080ba87c11 */ /* 0x000fc8000f8410ff */
[----:B------:R-:W-:-:S06]  /*31d0*/  LEA.HI.X R169, R11, UR9, R14, 0x2, P2 ;  /* 0x000000090ba97c11 */ /* 0x000fcc00090f140e */
[----:B------:R-:W5:Y:S03]  /*31e0*/  LDG.E.64 R168, desc[UR36][R168.64] ;  /* 0x00000024a8a87981 */ /* 0x000f66000c1e1b00 */
.L_x_1753:
[----:B------:R-:W-:Y:S05]  /*31f0*/  BSYNC B2 ;  /* 0x0000000000027941 */ /* 0x000fea0003800000 */
.L_x_1752:
        /* <DEDUP_REMOVED lines=15> */
.L_x_1751:
[----:B------:R-:W-:Y:S05]  /*32f0*/  BSYNC B1 ;  /* 0x0000000000017941 */ /* 0x000fea0003800000 */
.L_x_1750:
        /* <DEDUP_REMOVED lines=13> */
.L_x_1757:
[----:B------:R-:W-:Y:S05]  /*33d0*/  BSYNC B2 ;  /* 0x0000000000027941 */ /* 0x000fea0003800000 */
.L_x_1756:
        /* <DEDUP_REMOVED lines=15> */
.L_x_1755:
[----:B------:R-:W-:Y:S05]  /*34d0*/  BSYNC B1 ;  /* 0x0000000000017941 */ /* 0x000fea0003800000 */
.L_x_1754:
        /* <DEDUP_REMOVED lines=13> */
.L_x_1761:
[----:B------:R-:W-:Y:S05]  /*35b0*/  BSYNC B2 ;  /* 0x0000000000027941 */ /* 0x000fea0003800000 */
.L_x_1760:
        /* <DEDUP_REMOVED lines=15> */
.L_x_1759:
[----:B------:R-:W-:Y:S05]  /*36b0*/  BSYNC B1 ;  /* 0x0000000000017941 */ /* 0x000fea0003800000 */
.L_x_1758:
        /* <DEDUP_REMOVED lines=13> */
.L_x_1765:
[----:B------:R-:W-:Y:S05]  /*3790*/  BSYNC B2 ;  /* 0x0000000000027941 */ /* 0x000fea0003800000 */
.L_x_1764:
        /* <DEDUP_REMOVED lines=15> */
.L_x_1763:
[----:B------:R-:W-:Y:S05]  /*3890*/  BSYNC B1 ;  /* 0x0000000000017941 */ /* 0x000fea0003800000 */
.L_x_1762:
        /* <DEDUP_REMOVED lines=13> */
.L_x_1769:
[----:B------:R-:W-:Y:S05]  /*3970*/  BSYNC B2 ;  /* 0x0000000000027941 */ /* 0x000fea0003800000 */
.L_x_1768:
        /* <DEDUP_REMOVED lines=15> */
.L_x_1767:
[----:B------:R-:W-:Y:S05]  /*3a70*/  BSYNC B1 ;  /* 0x0000000000017941 */ /* 0x000fea0003800000 */
.L_x_1766:
        /* <DEDUP_REMOVED lines=13> */
.L_x_1773:
[----:B------:R-:W-:Y:S05]  /*3b50*/  BSYNC B2 ;  /* 0x0000000000027941 */ /* 0x000fea0003800000 */
.L_x_1772:
        /* <DEDUP_REMOVED lines=15> */
.L_x_1771:
[----:B------:R-:W-:Y:S05]  /*3c50*/  BSYNC B1 ;  /* 0x0000000000017941 */ /* 0x000fea0003800000 */
.L_x_1770:
        /* <DEDUP_REMOVED lines=13> */
.L_x_1777:
[----:B------:R-:W-:Y:S05]  /*3d30*/  BSYNC B2 ;  /* 0x0000000000027941 */ /* 0x000fea0003800000 */
.L_x_1776:
        /* <DEDUP_REMOVED lines=15> */
.L_x_1775:
[----:B------:R-:W-:Y:S05]  /*3e30*/  BSYNC B1 ;  /* 0x0000000000017941 */ /* 0x000fea0003800000 */
.L_x_1774:
        /* <DEDUP_REMOVED lines=13> */
.L_x_1781:
[----:B------:R-:W-:Y:S05]  /*3f10*/  BSYNC B2 ;  /* 0x0000000000027941 */ /* 0x000fea0003800000 */
.L_x_1780:
        /* <DEDUP_REMOVED lines=15> */
.L_x_1779:
[----:B------:R-:W-:Y:S05]  /*4010*/  BSYNC B1 ;  /* 0x0000000000017941 */ /* 0x000fea0003800000 */
.L_x_1778:
        /* <DEDUP_REMOVED lines=13> */
.L_x_1785:
[----:B------:R-:W-:Y:S05]  /*40f0*/  BSYNC B2 ;  /* 0x0000000000027941 */ /* 0x000fea0003800000 */
.L_x_1784:
        /* <DEDUP_REMOVED lines=15> */
.L_x_1783:
[----:B------:R-:W-:Y:S05]  /*41f0*/  BSYNC B1 ;  /* 0x0000000000017941 */ /* 0x000fea0003800000 */
.L_x_1782:
        /* <DEDUP_REMOVED lines=13> */
.L_x_1789:
[----:B------:R-:W-:Y:S05]  /*42d0*/  BSYNC B2 ;  /* 0x0000000000027941 */ /* 0x000fea0003800000 */
.L_x_1788:
        /* <DEDUP_REMOVED lines=15> */
.L_x_1787:
[----:B------:R-:W-:Y:S05]  /*43d0*/  BSYNC B1 ;  /* 0x0000000000017941 */ /* 0x000fea0003800000 */
.L_x_1786:
        /* <DEDUP_REMOVED lines=13> */
.L_x_1793:
[----:B------:R-:W-:Y:S05]  /*44b0*/  BSYNC B2 ;  /* 0x0000000000027941 */ /* 0x000fea0003800000 */
.L_x_1792:
        /* <DEDUP_REMOVED lines=15> */
.L_x_1791:
[----:B------:R-:W-:Y:S05]  /*45b0*/  BSYNC B1 ;  /* 0x0000000000017941 */ /* 0x000fea0003800000 */
.L_x_1790:
        /* <DEDUP_REMOVED lines=13> */
.L_x_1797:
[----:B------:R-:W-:Y:S05]  /*4690*/  BSYNC B2 ;  /* 0x0000000000027941 */ /* 0x000fea0003800000 */
.L_x_1796:
        /* <DEDUP_REMOVED lines=15> */
.L_x_1795:
[----:B------:R-:W-:Y:S05]  /*4790*/  BSYNC B1 ;  /* 0x0000000000017941 */ /* 0x000fea0003800000 */
.L_x_1794:
        /* <DEDUP_REMOVED lines=13> */
.L_x_1801:
[----:B------:R-:W-:Y:S05]  /*4870*/  BSYNC B2 ;  /* 0x0000000000027941 */ /* 0x000fea0003800000 */
.L_x_1800:
        /* <DEDUP_REMOVED lines=15> */
.L_x_1799:
[----:B------:R-:W-:Y:S05]  /*4970*/  BSYNC B1 ;  /* 0x0000000000017941 */ /* 0x000fea0003800000 */
.L_x_1798:
        /* <DEDUP_REMOVED lines=13> */
.L_x_1805:
[----:B------:R-:W-:Y:S05]  /*4a50*/  BSYNC B2 ;  /* 0x0000000000027941 */ /* 0x000fea0003800000 */
.L_x_1804:
        /* <DEDUP_REMOVED lines=15> */
.L_x_1803:
[----:B------:R-:W-:Y:S05]  /*4b50*/  BSYNC B1 ;  /* 0x0000000000017941 */ /* 0x000fea0003800000 */
.L_x_1802:
        /* <DEDUP_REMOVED lines=13> */
.L_x_1809:
[----:B------:R-:W-:Y:S05]  /*4c30*/  BSYNC B2 ;  /* 0x0000000000027941 */ /* 0x000fea0003800000 */
.L_x_1808:
        /* <DEDUP_REMOVED lines=15> */
.L_x_1807:
[----:B------:R-:W-:Y:S05]  /*4d30*/  BSYNC B1 ;  /* 0x0000000000017941 */ /* 0x000fea0003800000 */
.L_x_1806:
        /* <DEDUP_REMOVED lines=13> */
.L_x_1813:
[----:B------:R-:W-:Y:S05]  /*4e10*/  BSYNC B2 ;  /* 0x0000000000027941 */ /* 0x000fea0003800000 */
.L_x_1812:
        /* <DEDUP_REMOVED lines=15> */
.L_x_1811:
[----:B------:R-:W-:Y:S05]  /*4f10*/  BSYNC B1 ;  /* 0x0000000000017941 */ /* 0x000fea0003800000 */
.L_x_1810:
        /* <DEDUP_REMOVED lines=13> */
.L_x_1817:
[----:B------:R-:W-:Y:S05]  /*4ff0*/  BSYNC B2 ;  /* 0x0000000000027941 */ /* 0x000fea0003800000 */
.L_x_1816:
        /* <DEDUP_REMOVED lines=15> */
.L_x_1815:
[----:B------:R-:W-:Y:S05]  /*50f0*/  BSYNC B1 ;  /* 0x0000000000017941 */ /* 0x000fea0003800000 */
.L_x_1814:
        /* <DEDUP_REMOVED lines=13> */
.L_x_1821:
[----:B------:R-:W-:Y:S05]  /*51d0*/  BSYNC B2 ;  /* 0x0000000000027941 */ /* 0x000fea0003800000 */
.L_x_1820:
        /* <DEDUP_REMOVED lines=15> */
.L_x_1819:
[----:B------:R-:W-:Y:S05]  /*52d0*/  BSYNC B1 ;  /* 0x0000000000017941 */ /* 0x000fea0003800000 */
.L_x_1818:
        /* <DEDUP_REMOVED lines=13> */
.L_x_1825:
[----:B------:R-:W-:Y:S05]  /*53b0*/  BSYNC B2 ;  /* 0x0000000000027941 */ /* 0x000fea0003800000 */
.L_x_1824:
        /* <DEDUP_REMOVED lines=15> */
.L_x_1823:
[----:B------:R-:W-:Y:S05]  /*54b0*/  BSYNC B1 ;  /* 0x0000000000017941 */ /* 0x000fea0003800000 */
.L_x_1822:
        /* <DEDUP_REMOVED lines=13> */
.L_x_1829:
[----:B------:R-:W-:Y:S05]  /*5590*/  BSYNC B2 ;  /* 0x0000000000027941 */ /* 0x000fea0003800000 */
.L_x_1828:
        /* <DEDUP_REMOVED lines=15> */
.L_x_1827:
[----:B------:R-:W-:Y:S05]  /*5690*/  BSYNC B1 ;  /* 0x0000000000017941 */ /* 0x000fea0003800000 */
.L_x_1826:
        /* <DEDUP_REMOVED lines=13> */
.L_x_1833:
[----:B------:R-:W-:Y:S05]  /*5770*/  BSYNC B2 ;  /* 0x0000000000027941 */ /* 0x000fea0003800000 */
.L_x_1832:
        /* <DEDUP_REMOVED lines=15> */
.L_x_1831:
[----:B------:R-:W-:Y:S05]  /*5870*/  BSYNC B1 ;  /* 0x0000000000017941 */ /* 0x000fea0003800000 */
.L_x_1830:
        /* <DEDUP_REMOVED lines=13> */
.L_x_1837:
[----:B------:R-:W-:Y:S05]  /*5950*/  BSYNC B2 ;  /* 0x0000000000027941 */ /* 0x000fea0003800000 */
.L_x_1836:
        /* <DEDUP_REMOVED lines=15> */
.L_x_1835:
[----:B------:R-:W-:Y:S05]  /*5a50*/  BSYNC B1 ;  /* 0x0000000000017941 */ /* 0x000fea0003800000 */
.L_x_1834:
        /* <DEDUP_REMOVED lines=13> */
.L_x_1841:
[----:B------:R-:W-:Y:S05]  /*5b30*/  BSYNC B2 ;  /* 0x0000000000027941 */ /* 0x000fea0003800000 */
.L_x_1840:
[----:B------:R-:W-:-:S06]  /*5b40*/  UISETP.NE.AND UP0, UPT, UR5, URZ, UPT ;  /* 0x0000003f0500728c */ /* 0x000fcc000bf05270 */
[----:B------:R-:W-:-:S13]  /*5b50*/  PLOP3.LUT P2, PT, PT, PT, UP0, 0x80, 0x0 ;  /* 0x000000000000781c */ /* 0x000fda0003f4f008 */
[----:B------:R-:W-:Y:S05]  /*5b60*/  @P2 BRA `(.L_x_1839) ;  /* 0x0000000000302947 */ /* 0x000fea0003800000 */
[----:B------:R-:W-:Y:S01]  /*5b70*/  LOP3.LUT P5, RZ, R27, 0x8, RZ, 0xc0, !PT ;  /* 0x000000081bff7812 */ /* 0x000fe200078ac0ff */
[----:B0-2---:R-:W0:-:S12]  /*5b80*/  @!P3 LDC.64 R224, c[0x0][0x248] ;  /* 0x00009200ffe0bb82 */ /* 0x005e180000000a00 */
[----:B-1----:R-:W2:Y:S01]  /*5b90*/  @P5 LDG.E.64 R14, desc[UR36][R230.64+0x190] ;  /* 0x00019024e60e5981 */ /* 0x002ea2000c1e1b00 */
        /* <DEDUP_REMOVED lines=9> */
.L_x_1839:
[----:B------:R-:W-:Y:S05]  /*5c30*/  BSYNC B1 ;  /* 0x0000000000017941 */ /* 0x000fea0003800000 */
.L_x_1838:
        /* <DEDUP_REMOVED lines=13> */
.L_x_1845:
[----:B------:R-:W-:Y:S05]  /*5d10*/  BSYNC B2 ;  /* 0x0000000000027941 */ /* 0x000fea0003800000 */
.L_x_1844:
        /* <DEDUP_REMOVED lines=15> */
.L_x_1843:
[----:B------:R-:W-:Y:S05]  /*5e10*/  BSYNC B1 ;  /* 0x0000000000017941 */ /* 0x000fea0003800000 */
.L_x_1842:
        /* <DEDUP_REMOVED lines=13> */
.L_x_1849:
[----:B------:R-:W-:Y:S05]  /*5ef0*/  BSYNC B2 ;  /* 0x0000000000027941 */ /* 0x000fea0003800000 */
.L_x_1848:
        /* <DEDUP_REMOVED lines=15> */
.L_x_1847:
[----:B------:R-:W-:Y:S05]  /*5ff0*/  BSYNC B1 ;  /* 0x0000000000017941 */ /* 0x000fea0003800000 */
.L_x_1846:
        /* <DEDUP_REMOVED lines=13> */
.L_x_1853:
[----:B------:R-:W-:Y:S05]  /*60d0*/  BSYNC B2 ;  /* 0x0000000000027941 */ /* 0x000fea0003800000 */
.L_x_1852:
        /* <DEDUP_REMOVED lines=15> */
.L_x_1851:
[----:B------:R-:W-:Y:S05]  /*61d0*/  BSYNC B1 ;  /* 0x0000000000017941 */ /* 0x000fea0003800000 */
.L_x_1850:
        /* <DEDUP_REMOVED lines=13> */
.L_x_1857:
[----:B------:R-:W-:Y:S05]  /*62b0*/  BSYNC B2 ;  /* 0x0000000000027941 */ /* 0x000fea0003800000 */
.L_x_1856:
[----:B------:R-:W-:-:S06]  /*62c0*/  UISETP.NE.AND UP0, UPT, UR5, URZ, UPT ;  /* 0x0000003f0500728c */ /* 0x000fcc000bf05270 */
[----:B------:R-:W-:-:S13]  /*62d0*/  PLOP3.LUT P2, PT, PT, PT, UP0, 0x80, 0x0 ;  /* 0x000000000000781c */ /* 0x000fda0003f4f008 */
[----:B------:R-:W-:Y:S05]  /*62e0*/  @P2 BRA `(.L_x_1855) ;  /* 0x0000000000302947 */ /* 0x000fea0003800000 */
[----:B------:R-:W-:Y:S01]  /*62f0*/  LOP3.LUT P5, RZ, R27, 0x8, RZ, 0xc0, !PT ;  /* 0x000000081bff7812 */ /* 0x000fe200078ac0ff */
[----:B0-2---:R-:W0:-:S12]  /*6300*/  @!P3 LDC.64 R224, c[0x0][0x248] ;  /* 0x00009200ffe0bb82 */ /* 0x005e180000000a00 */
[----:B-1----:R-:W2:Y:S01]  /*6310*/  @P5 LDG.E.64 R14, desc[UR36][R230.64+0x1d0] ;  /* 0x0001d024e60e5981 */ /* 0x002ea2000c1e1b00 */
        /* <DEDUP_REMOVED lines=9> */
.L_x_1855:
[----:B------:R-:W-:Y:S05]  /*63b0*/  BSYNC B1 ;  /* 0x0000000000017941 */ /* 0x000fea0003800000 */
.L_x_1854:
[----:B------:R-:W-:Y:S04]  /*63c0*/  BSSY B1, `(.L_x_1858) ;  /* 0x000001d000017945 */ /* 0x000fe80003800000 */
[----:B------:R-:W-:Y:S05]  /*63d0*/  @P1 BRA `(.L_x_1859) ;  /* 0x00000000006c1947 */ /* 0x000fea0003800000 */
[----:B------:R-:W-:Y:S01]  /*63e0*/  IMAD R12, R3, 0x1f, R12 ;  /* 0x0000001f030c7824 */ /* 0x000fe200078e020c */
[----:B------:R-:W-:Y:S01]  /*63f0*/  BSSY B2, `(.L_x_1860) ;  /* 0x000000a000027945 */ /* 0x000fe20003800000 */
[----:B------:R-:W-:Y:S02]  /*6400*/  CS2R R222, SRZ ;  /* 0x0000000000de7805 */ /* 0x000fe4000001ff00 */
[----:B-1----:R-:W-:-:S05]  /*6410*/  IMAD.SHL.U32 R15, R12, 0x4, RZ ;  /* 0x000000040c0f7824 */ /* 0x002fca00078e00ff */
[----:B------:R-:W-:-:S13]  /*6420*/  ISETP.GE.AND P3, PT, R15, R20, PT ;  /* 0x000000140f00720c */ /* 0x000fda0003f66270 */
[----:B------:R-:W-:Y:S05]  /*6430*/  @P3 BRA `(.L_x_1861) ;  /* 0x0000000000143947 */ /* 0x000fea0003800000 */
[----:B------:R-:W-:-:S04]  /*6440*/  IADD3 R11, P2, R9, R15, RZ ;  /* 0x0000000f090b7210 */ /* 0x000fc80007f5e0ff */
[----:B------:R-:W-:Y:S02]  /*6450*/  LEA.HI.X.SX32 R12, R15, R29, 0x1, P2 ;  /* 0x0000001d0f0c7211 */ /* 0x000fe400010f0eff */
[----:B------:R-:W-:-:S04]  /*6460*/  LEA R222, P2, R11, UR8, 0x2 ;  /* 0x000000080bde7c11 */ /* 0x000fc8000f8410ff */
[----:B------:R-:W-:-:S06]  /*6470*/  LEA.HI.X R223, R11, UR9, R12, 0x2, P2 ;  /* 0x000000090bdf7c11 */ /* 0x000fcc00090f140c */
[----:B------:R-:W5:Y:S03]  /*6480*/  LDG.E.64 R222, desc[UR36][R222.64] ;  /* 0x00000024dede7981 */ /* 0x000f66000c1e1b00 */
.L_x_1861:
[----:B------:R-:W-:Y:S05]  /*6490*/  BSYNC B2 ;  /* 0x0000000000027941 */ /* 0x000fea0003800000 */
.L_x_1860:
[----:B------:R-:W-:-:S06]  /*64a0*/  UISETP.NE.AND UP0, UPT, UR5, URZ, UPT ;  /* 0x0000003f0500728c */ /* 0x000fcc000bf05270 */
[----:B------:R-:W-:-:S13]  /*64b0*/  PLOP3.LUT P2, PT, PT, PT, UP0, 0x80, 0x0 ;  /* 0x000000000000781c */ /* 0x000fda0003f4f008 */
[----:B------:R-:W-:Y:S05]  /*64c0*/  @P2 BRA `(.L_x_1859) ;  /* 0x0000000000302947 */ /* 0x000fea0003800000 */
[----:B------:R-:W-:Y:S01]  /*64d0*/  LOP3.LUT P5, RZ, R27, 0x8, RZ, 0xc0, !PT ;  /* 0x000000081bff7812 */ /* 0x000fe200078ac0ff */
[----:B------:R-:W1:-:S12]  /*64e0*/  @!P3 LDC.64 R12, c[0x0][0x248] ;  /* 0x00009200ff0cbb82 */ /* 0x000e580000000a00 */
[----:B------:R-:W2:Y:S01]  /*64f0*/  @P5 LDG.E.64 R230, desc[UR36][R230.64+0x1e0] ;  /* 0x0001e024e6e65981 */ /* 0x000ea2000c1e1b00 */
[----:B------:R-:W-:Y:S01]  /*6500*/  @!P3 IADD3 R11, P4, R8, R15, RZ ;  /* 0x0000000f080bb210 */ /* 0x000fe20007f9e0ff */
[----:B----45:R-:W-:Y:S01]  /*6510*/  FADD.FTZ R222, R32, R222 ;  /* 0x000000de20de7221 */ /* 0x030fe20000010000 */
[----:B------:R-:W-:Y:S02]  /*6520*/  FADD.FTZ R223, R33, R223 ;  /* 0x000000df21df7221 */ /* 0x000fe40000010000 */
[----:B------:R-:W-:Y:S02]  /*6530*/  @!P3 LEA.HI.X.SX32 R14, R15, R28, 0x1, P4 ;  /* 0x0000001c0f0eb211 */ /* 0x000fe400020f0eff */
[----:B-1----:R-:W-:-:S04]  /*6540*/  @!P3 LEA R12, P4, R11, R12, 0x2 ;  /* 0x0000000c0b0cb211 */ /* 0x002fc800078810ff */
[----:B------:R-:W-:Y:S01]  /*6550*/  @!P3 LEA.HI.X R13, R11, R13, R14, 0x2, P4 ;  /* 0x0000000d0b0db211 */ /* 0x000fe200020f140e */
[----:B--2---:R-:W-:Y:S01]  /*6560*/  @P5 FMUL.FTZ R222, R222, R230 ;  /* 0x000000e6dede5220 */ /* 0x004fe20000410000 */
[----:B------:R-:W-:-:S05]  /*6570*/  @P5 FMUL.FTZ R223, R223, R231 ;  /* 0x000000e7dfdf5220 */ /* 0x000fca0000410000 */
[----:B------:R1:W-:Y:S02]  /*6580*/  @!P3 STG.E.64 desc[UR36][R12.64], R222 ;  /* 0x000000de0c00b986 */ /* 0x0003e4000c101b24 */
.L_x_1859:
[----:B------:R-:W-:Y:S05]  /*6590*/  BSYNC B1 ;  /* 0x0000000000017941 */ /* 0x000fea0003800000 */
.L_x_1858:
[----:B-----5:R-:W-:Y:S01]  /*65a0*/  FMUL.FTZ R11, R156, R162 ;  /* 0x000000a29c0b7220 */ /* 0x020fe20000410000 */
[----:B-1----:R-:W-:Y:S01]  /*65b0*/  FMUL.FTZ R12, R157, R163 ;  /* 0x000000a39d0c7220 */ /* 0x002fe20000410000 */
[----:B------:R-:W-:Y:S01]  /*65c0*/  UMOV UR4, 0xffffffff ;  /* 0xffffffff00047882 */ /* 0x000fe20000000000 */
[----:B0-2---:R-:W-:Y:S01]  /*65d0*/  LOP3.LUT R224, R23, 0x1, RZ, 0xc0, !PT ;  /* 0x0000000117e07812 */ /* 0x005fe200078ec0ff */
        /* <DEDUP_REMOVED lines=64> */
[----:B------:R0:W1:Y:S02]  /*69e0*/  SHFL.BFLY PT, R14, R13, 0x1, 0x1f ;  /* 0x0c201f000d0e7f89 */ /* 0x00006400000e0000 */
.L_x_1933:
        /* <DEDUP_REMOVED lines=23> */
[----:B------:R-:W-:Y:S01]  /*6b60*/  @P1 IMAD.IADD R224, R224, 0x1, R225 ;  /* 0x00000001e0e01824 */ /* 0x000fe200078e02e1 */
[----:B------:R-:W-:-:S04]  /*6b70*/  IADD3 R225, R21, -R5, RZ ;  /* 0x8000000515e17210 */ /* 0x000fc80007ffe0ff */
[----:B------:R-:W-:Y:S01]  /*6b80*/  @P1 I2FP.F32.S32 R224, R224 ;  /* 0x000000e000e01245 */ /* 0x000fe20000201400 */
[----:B------:R-:W-:Y:S02]  /*6b90*/  IMAD R226, R225, 0x4, R4 ;  /* 0x00000004e1e27824 */ /* 0x000fe400078e0204 */
[----:B-----5:R-:W-:-:S04]  /*6ba0*/  @P3 FADD.FTZ R11, R11, R14 ;  /* 0x0000000e0b0b3221 */ /* 0x020fc80000010000 */
[----:B--2---:R-:W-:-:S05]  /*6bb0*/  @P1 FFMA.FTZ R11, R224, R12, R11 ;  /* 0x0000000ce00b1223 */ /* 0x004fca000001000b */
[----:B------:R1:W-:Y:S01]  /*6bc0*/  STS [R226], R11 ;  /* 0x0000000be2007388 */ /* 0x0003e20000000800 */
[----:B------:R-:W-:-:S07]  /*6bd0*/  @!P0 FMNMX.FTZ R0, R0, R11, !PT ;  /* 0x0000000b00008209 */ /* 0x000fce0007810000 */
.L_x_1864:
[----:B------:R-:W-:Y:S05]  /*6be0*/  BSYNC B1 ;  /* 0x0000000000017941 */ /* 0x000fea0003800000 */
.L_x_1863:
[----:B------:R-:W-:-:S05]  /*6bf0*/  VIADD R21, R21, 0x40 ;  /* 0x0000004015157836 */ /* 0x000fca0000000000 */
[----:B------:R-:W-:-:S13]  /*6c00*/  ISETP.GE.AND P0, PT, R21, R6, PT ;  /* 0x000000061500720c */ /* 0x000fda0003f06270 */
[----:B------:R-:W-:Y:S05]  /*6c10*/  @!P0 BRA `(.L_x_1865) ;  /* 0xffffffb800e88947 */ /* 0x000fea000383ffff */
.L_x_1733:
[----:B------:R-:W-:Y:S05]  /*6c20*/  BSYNC B0 ;  /* 0x0000000000007941 */ /* 0x000fea0003800000 */
.L_x_1732:
        /* <DEDUP_REMOVED lines=9> */
.L_x_1939:
        /* <DEDUP_REMOVED lines=17> */
[----:B------:R-:W-:Y:S01]  /*6dd0*/  BSSY B0, `(.L_x_1867) ;  /* 0x0000080000007945 */ /* 0x000fe20003800000 */
[----:B------:R-:W-:-:S07]  /*6de0*/  ISETP.GE.AND P1, PT, R13, R18, PT ;  /* 0x000000120d00720c */ /* 0x000fce0003f26270 */
[----:B0-----:R-:W0:Y:S01]  /*6df0*/  @!P0 S2R R8, SR_CgaCtaId ;  /* 0x0000000000088919 */ /* 0x001e220000008800 */
[----:B------:R-:W-:-:S04]  /*6e00*/  @!P0 MOV R7, 0x400 ;  /* 0x0000040000078802 */ /* 0x000fc80000000f00 */
[----:B0-----:R-:W-:Y:S01]  /*6e10*/  @!P0 LEA R9, R8, R7, 0x18 ;  /* 0x0000000708098211 */ /* 0x001fe200078ec0ff */
[----:B------:R-:W-:-:S04]  /*6e20*/  IMAD.MOV.U32 R7, RZ, RZ, -0x800001 ;  /* 0xff7fffffff077424 */ /* 0x000fc800078e00ff */
        /* <DEDUP_REMOVED lines=10> */
[----:B------:R-:W-:Y:S02]  /*6ed0*/  IMAD.MOV.U32 R11, RZ, RZ, RZ ;  /* 0x000000ffff0b7224 */ /* 0x000fe400078e00ff */
[----:B------:R-:W-:Y:S01]  /*6ee0*/  IADD3 R7, -R23, R18, R7 ;  /* 0x0000001217077210 */ /* 0x000fe20007ffe107 */
[----:B------:R-:W-:-:S03]  /*6ef0*/  IMAD.MOV.U32 R15, RZ, RZ, R13 ;  /* 0x000000ffff0f7224 */ /* 0x000fc600078e000d */
        /* <DEDUP_REMOVED lines=8> */
[----:B------:R-:W-:Y:S01]  /*6f80*/  IMAD.MOV.U32 R11, RZ, RZ, RZ ;  /* 0x000000ffff0b7224 */ /* 0x000fe200078e00ff */
[----:B------:R-:W-:Y:S01]  /*6f90*/  SHF.R.S32.HI R10, RZ, 0x1f, R14 ;  /* 0x0000001fff0a7819 */ /* 0x000fe2000001140e */
[--C-:B------:R-:W-:Y:S01]  /*6fa0*/  IMAD.MOV.U32 R15, RZ, RZ, R13.reuse ;  /* 0x000000ffff0f7224 */ /* 0x100fe200078e000d */
[----:B------:R-:W-:Y:S02]  /*6fb0*/  IADD3 R14, P3, P4, R14, UR4, R13 ;  /* 0x000000040e0e7c10 */ /* 0x000fe4000fc7e00d */
[----:B------:R-:W-:-:S02]  /*6fc0*/  ISETP.NE.AND.EX P0, PT, RZ, UR5, PT, P0 ;  /* 0x00000005ff007c0c */ /* 0x000fc4000bf05300 */
[----:B------:R-:W-:Y:S01]  /*6fd0*/  IADD3.X R9, R10, UR5, R9, P3, P4 ;  /* 0x000000050a097c10 */ /* 0x000fe20009fe8409 */
[----:B------:R-:W-:-:S10]  /*6fe0*/  IMAD R10, R23, 0x4, R4 ;  /* 0x00000004170a7824 */ /* 0x000fd400078e0204 */
.L_x_1874:
[----:B------:R-:W-:Y:S04]  /*6ff0*/  BSSY B2, `(.L_x_1871) ;  /* 0x000000b000027945 */ /* 0x000fe80003800000 */
[----:B0-----:R-:W-:Y:S05]  /*7000*/  @!P0 BRA `(.L_x_1872) ;  /* 0x0000000000148947 */ /* 0x001fea0003800000 */
[----:B------:R-:W-:-:S06]  /*7010*/  IMAD.MOV.U32 R8, RZ, RZ, R14 ;  /* 0x000000ffff087224 */ /* 0x000fcc00078e000e */
[----:B------:R-:W2:Y:S01]  /*7020*/  LDG.E.U8 R8, desc[UR36][R8.64] ;  /* 0x0000002408087981 */ /* 0x000ea2000c1e1100 */
[----:B------:R-:W-:Y:S02]  /*7030*/  MOV R12, RZ ;  /* 0x000000ff000c7202 */ /* 0x000fe40000000f00 */
[----:B--2---:R-:W-:-:S13]  /*7040*/  ISETP.NE.AND P3, PT, R8, RZ, PT ;  /* 0x000000ff0800720c */ /* 0x004fda0003f65270 */
[----:B------:R-:W-:Y:S05]  /*7050*/  @P3 BRA `(.L_x_1873) ;  /* 0x0000000000103947 */ /* 0x000fea0003800000 */
.L_x_1872:
[----:B------:R-:W1:Y:S02]  /*7060*/  LDS R8, [R10] ;  /* 0x000000000a087984 */ /* 0x000e640000000800 */
[----:B-1----:R-:W-:-:S04]  /*7070*/  FADD.FTZ R8, -R20, R8 ;  /* 0x0000000814087221 */ /* 0x002fc80000010100 */
[----:B------:R-:W-:-:S04]  /*7080*/  FMUL.FTZ R8, R8, 1.4426950216293334961 ;  /* 0x3fb8aa3b08087820 */ /* 0x000fc80000410000 */
[----:B------:R0:W2:Y:S03]  /*7090*/  MUFU.EX2 R12, R8 ;  /* 0x00000008000c7308 */ /* 0x0000a60000000800 */
.L_x_1873:
[----:B------:R-:W-:Y:S05]  /*70a0*/  BSYNC B2 ;  /* 0x0000000000027941 */ /* 0x000fea0003800000 */
.L_x_1871:
[----:B------:R-:W-:Y:S01]  /*70b0*/  VIADD R3, R3, 0xffffffff ;  /* 0xffffffff03037836 */ /* 0x000fe20000000000 */
[----:B------:R-:W-:Y:S01]  /*70c0*/  IADD3 R14, P4, R14, 0x80, RZ ;  /* 0x000000800e0e7810 */ /* 0x000fe20007f9e0ff */
[----:B--2---:R2:W-:Y:S01]  /*70d0*/  STS [R10], R12 ;  /* 0x0000000c0a007388 */ /* 0x0045e20000000800 */
[----:B------:R-:W-:Y:S01]  /*70e0*/  FADD.FTZ R11, R12, R11 ;  /* 0x0000000b0c0b7221 */ /* 0x000fe20000010000 */
[----:B------:R-:W-:Y:S01]  /*70f0*/  VIADD R15, R15, 0x80 ;  /* 0x000000800f0f7836 */ /* 0x000fe20000000000 */
[----:B------:R-:W-:Y:S01]  /*7100*/  ISETP.NE.AND P3, PT, R3, RZ, PT ;  /* 0x000000ff0300720c */ /* 0x000fe20003f65270 */
[----:B------:R-:W-:Y:S02]  /*7110*/  IMAD.X R9, RZ, RZ, R9, P4 ;  /* 0x000000ffff097224 */ /* 0x000fe400020e0609 */
[----:B--2---:R-:W-:-:S10]  /*7120*/  VIADD R10, R10, 0x200 ;  /* 0x000002000a0a7836 */ /* 0x004fd40000000000 */
[----:B------:R-:W-:Y:S05]  /*7130*/  @P3 BRA `(.L_x_1874) ;  /* 0xfffffffc00ac3947 */ /* 0x000fea000383ffff */
.L_x_1870:
[----:B------:R-:W-:Y:S05]  /*7140*/  BSYNC B1 ;  /* 0x0000000000017941 */ /* 0x000fea0003800000 */
.L_x_1869:
        /* <DEDUP_REMOVED lines=9> */
[----:B------:R-:W-:Y:S01]  /*71e0*/  ISETP.NE.U32.AND P0, PT, RZ, UR6, PT ;  /* 0x00000006ff007c0c */ /* 0x000fe2000bf05070 */
[----:B------:R-:W-:Y:S01]  /*71f0*/  IMAD.IADD R3, R4, 0x1, R3 ;  /* 0x0000000104037824 */ /* 0x000fe200078e0203 */
[----:B------:R-:W-:-:S02]  /*7200*/  SHF.R.S32.HI R10, RZ, 0x1f, R10 ;  /* 0x0000001fff0a7819 */ /* 0x000fc4000001140a */
[----:B------:R-:W-:Y:S02]  /*7210*/  ISETP.NE.AND.EX P0, PT, RZ, UR7, PT, P0 ;  /* 0x00000007ff007c0c */ /* 0x000fe4000bf05300 */
[----:B------:R-:W-:-:S11]  /*7220*/  IADD3.X R9, R7, UR7, R10, P3, P4 ;  /* 0x0000000707097c10 */ /* 0x000fd60009fe840a */
.L_x_1887:
[----:B------:R-:W-:Y:S04]  /*7230*/  BSSY B1, `(.L_x_1875) ;  /* 0x000000a000017945 */ /* 0x000fe80003800000 */
[----:B0-----:R-:W-:Y:S05]  /*7240*/  @!P0 BRA `(.L_x_1876) ;  /* 0x0000000000108947 */ /* 0x001fea0003800000 */
[----:B------:R-:W2:Y:S02]  /*7250*/  LDG.E.U8 R7, desc[UR36][R8.64] ;  /* 0x0000002408077981 */ /* 0x000ea4000c1e1100 */
[----:B--2---:R-:W-:-:S13]  /*7260*/  ISETP.NE.AND P3, PT, R7, RZ, PT ;  /* 0x000000ff0700720c */ /* 0x004fda0003f65270 */
[----:B------:R-:W-:Y:S01]  /*7270*/  @P3 IMAD.MOV.U32 R10, RZ, RZ, RZ ;  /* 0x000000ffff0a3224 */ /* 0x000fe200078e00ff */
[----:B------:R-:W-:Y:S06]  /*7280*/  @P3 BRA `(.L_x_1877) ;  /* 0x0000000000103947 */ /* 0x000fec0003800000 */
.L_x_1876:
[----:B------:R-:W1:Y:S02]  /*7290*/  LDS R7, [R3+-0x400] ;  /* 0xfffc000003077984 */ /* 0x000e640000000800 */
[----:B-1----:R-:W-:-:S04]  /*72a0*/  FADD.FTZ R7, -R20, R7 ;  /* 0x0000000714077221 */ /* 0x002fc80000010100 */
[----:B------:R-:W-:-:S04]  /*72b0*/  FMUL.FTZ R7, R7, 1.4426950216293334961 ;  /* 0x3fb8aa3b07077820 */ /* 0x000fc80000410000 */
[----:B------:R0:W2:Y:S03]  /*72c0*/  MUFU.EX2 R10, R7 ;  /* 0x00000007000a7308 */ /* 0x0000a60000000800 */
.L_x_1877:
[----:B------:R-:W-:Y:S05]  /*72d0*/  BSYNC B1 ;  /* 0x0000000000017941 */ /* 0x000fea0003800000 */
.L_x_1875:
        /* <DEDUP_REMOVED lines=8> */
.L_x_1879:
[----:B0-----:R-:W1:Y:S02]  /*7360*/  LDS R7, [R3+-0x200] ;  /* 0xfffe000003077984 */ /* 0x001e640000000800 */
[----:B-1----:R-:W-:-:S04]  /*7370*/  FADD.FTZ R7, -R20, R7 ;  /* 0x0000000714077221 */ /* 0x002fc80000010100 */
[----:B------:R-:W-:-:S04]  /*7380*/  FMUL.FTZ R7, R7, 1.4426950216293334961 ;  /* 0x3fb8aa3b07077820 */ /* 0x000fc80000410000 */
[----:B--2---:R0:W2:Y:S03]  /*7390*/  MUFU.EX2 R10, R7 ;  /* 0x00000007000a7308 */ /* 0x0040a60000000800 */
.L_x_1880:
[----:B------:R-:W-:Y:S05]  /*73a0*/  BSYNC B1 ;  /* 0x0000000000017941 */ /* 0x000fea0003800000 */
.L_x_1878:
[----:B--2---:R2:W-:Y:S01]  /*73b0*/  STS [R3+-0x200], R10 ;  /* 0xfffe000a03007388 */ /* 0x0045e20000000800 */
[----:B------:R-:W-:Y:S01]  /*73c0*/  BSSY B1, `(.L_x_1881) ;  /* 0x000000b000017945 */ /* 0x000fe20003800000 */
[----:B------:R-:W-:-:S03]  /*73d0*/  FADD.FTZ R11, R11, R10 ;  /* 0x0000000a0b0b7221 */ /* 0x000fc60000010000 */
[----:B------:R-:W-:Y:S05]  /*73e0*/  @!P0 BRA `(.L_x_1882) ;  /* 0x0000000000108947 */ /* 0x000fea0003800000 */
[----:B0-----:R-:W5:Y:S01]  /*73f0*/  LDG.E.U8 R7, desc[UR36][R8.64+0x100] ;  /* 0x0001002408077981 */ /* 0x001f62000c1e1100 */
[----:B--2---:R-:W-:Y:S01]  /*7400*/  HFMA2.MMA R10, -RZ, RZ, 0, 0 ;  /* 0x00000000ff0a7435 */ /* 0x004fe200000001ff */
[----:B-----5:R-:W-:-:S13]  /*7410*/  ISETP.NE.AND P3, PT, R7, RZ, PT ;  /* 0x000000ff0700720c */ /* 0x020fda0003f65270 */
[----:B------:R-:W-:Y:S05]  /*7420*/  @P3 BRA `(.L_x_1883) ;  /* 0x0000000000103947 */ /* 0x000fea0003800000 */
.L_x_1882:
[----:B0-----:R-:W1:Y:S02]  /*7430*/  LDS R7, [R3] ;  /* 0x0000000003077984 */ /* 0x001e640000000800 */
[----:B-1----:R-:W-:-:S04]  /*7440*/  FADD.FTZ R7, -R20, R7 ;  /* 0x0000000714077221 */ /* 0x002fc80000010100 */
[----:B------:R-:W-:-:S04]  /*7450*/  FMUL.FTZ R7, R7, 1.4426950216293334961 ;  /* 0x3fb8aa3b07077820 */ /* 0x000fc80000410000 */
[----:B--2---:R0:W2:Y:S03]  /*7460*/  MUFU.EX2 R10, R7 ;  /* 0x00000007000a7308 */ /* 0x0040a60000000800 */
.L_x_1883:
[----:B------:R-:W-:Y:S05]  /*7470*/  BSYNC B1 ;  /* 0x0000000000017941 */ /* 0x000fea0003800000 */
.L_x_1881:
        /* <DEDUP_REMOVED lines=8> */
.L_x_1885:
[----:B0-----:R-:W1:Y:S02]  /*7500*/  LDS R7, [R3+0x200] ;  /* 0x0002000003077984 */ /* 0x001e640000000800 */
[----:B-1----:R-:W-:-:S04]  /*7510*/  FADD.FTZ R7, -R20, R7 ;  /* 0x0000000714077221 */ /* 0x002fc80000010100 */
[----:B------:R-:W-:-:S04]  /*7520*/  FMUL.FTZ R7, R7, 1.4426950216293334961 ;  /* 0x3fb8aa3b07077820 */ /* 0x000fc80000410000 */
[----:B--2---:R0:W2:Y:S03]  /*7530*/  MUFU.EX2 R10, R7 ;  /* 0x00000007000a7308 */ /* 0x0040a60000000800 */
.L_x_1886:
[----:B------:R-:W-:Y:S05]  /*7540*/  BSYNC B1 ;  /* 0x0000000000017941 */ /* 0x000fea0003800000 */
.L_x_1884:
        /* <DEDUP_REMOVED lines=8> */
.L_x_1868:
[----:B------:R-:W-:Y:S05]  /*75d0*/  BSYNC B0 ;  /* 0x0000000000007941 */ /* 0x000fea0003800000 */
.L_x_1867:
        /* <DEDUP_REMOVED lines=17> */
[----:B------:R-:W-:Y:S02]  /*76f0*/  @!P0 IMAD.IADD R3, R3, 0x1, R8 ;  /* 0x0000000103038824 */ /* 0x000fe400078e0208 */
        /* <DEDUP_REMOVED lines=24> */
.L_x_1888:
        /* <DEDUP_REMOVED lines=11> */
[----:B------:R-:W-:Y:S01]  /*7930*/  IMAD.MOV.U32 R3, RZ, RZ, R7 ;  /* 0x000000ffff037224 */ /* 0x000fe200078e0007 */
[----:B------:R-:W-:Y:S02]  /*7940*/  LEA R7, R23, R4, 0x2 ;  /* 0x0000000417077211 */ /* 0x000fe400078e10ff */
[----:B------:R-:W-:Y:S02]  /*7950*/  LEA R12, P4, R15, UR6, 0x2 ;  /* 0x000000060f0c7c11 */ /* 0x000fe4000f8810ff */
[----:B------:R-:W-:-:S04]  /*7960*/  LEA.HI.X.SX32 R10, R13, R9, 0x1, P3 ;  /* 0x000000090d0a7211 */ /* 0x000fc800018f0eff */
[----:B------:R-:W-:-:S07]  /*7970*/  LEA.HI.X R15, R15, UR7, R10, 0x2, P4 ;  /* 0x000000070f0f7c11 */ /* 0x000fce000a0f140a */
.L_x_1893:
[----:B--2---:R-:W0:Y:S01]  /*7980*/  LDS R10, [R7] ;  /* 0x00000000070a7984 */ /* 0x004e220000000800 */
[----:B------:R-:W-:Y:S02]  /*7990*/  @P0 IMAD.MOV.U32 R11, RZ, RZ, R15 ;  /* 0x000000ffff0b0224 */ /* 0x000fe400078e000f */
[----:B------:R-:W-:Y:S02]  /*79a0*/  VIADD R3, R3, 0xffffffff ;  /* 0xffffffff03037836 */ /* 0x000fe40000000000 */
[----:B------:R-:W-:-:S03]  /*79b0*/  VIADD R13, R13, 0x80 ;  /* 0x000000800d0d7836 */ /* 0x000fc60000000000 */
[----:B------:R-:W-:Y:S01]  /*79c0*/  ISETP.NE.AND P4, PT, R3, RZ, PT ;  /* 0x000000ff0300720c */ /* 0x000fe20003f85270 */
[----:B01----:R-:W-:Y:S01]  /*79d0*/  FMUL.FTZ R14, R10, R19 ;  /* 0x000000130a0e7220 */ /* 0x003fe20000410000 */
[----:B------:R-:W-:Y:S01]  /*79e0*/  @P0 IMAD.MOV.U32 R10, RZ, RZ, R12 ;  /* 0x000000ffff0a0224 */ /* 0x000fe200078e000c */
[----:B------:R-:W-:-:S03]  /*79f0*/  IADD3 R12, P3, R12, 0x200, RZ ;  /* 0x000002000c0c7810 */ /* 0x000fc60007f7e0ff */
[----:B------:R0:W-:Y:S02]  /*7a00*/  STS [R7], R14 ;  /* 0x0000000e07007388 */ /* 0x0001e40000000800 */
[----:B------:R-:W-:Y:S02]  /*7a10*/  IMAD.X R15, RZ, RZ, R15, P3 ;  /* 0x000000ffff0f7224 */ /* 0x000fe400018e060f */
[----:B------:R2:W-:Y:S01]  /*7a20*/  @P0 STG.E desc[UR36][R10.64], R14 ;  /* 0x0000000e0a000986 */ /* 0x0005e2000c101924 */
[----:B0-----:R-:W-:Y:S02]  /*7a30*/  VIADD R7, R7, 0x200 ;  /* 0x0000020007077836 */ /* 0x001fe40000000000 */
[----:B------:R-:W-:Y:S05]  /*7a40*/  @P4 BRA `(.L_x_1893) ;  /* 0xfffffffc00cc4947 */ /* 0x000fea000383ffff */
.L_x_1892:
[----:B------:R-:W-:Y:S05]  /*7a50*/  BSYNC B1 ;  /* 0x0000000000017941 */ /* 0x000fea0003800000 */
.L_x_1891:
[----:B------:R-:W-:Y:S05]  /*7a60*/  @!P1 BRA `(.L_x_1890) ;  /* 0x0000000000889947 */ /* 0x000fea0003800000 */
[----:B------:R-:W-:Y:S01]  /*7a70*/  IADD3 R15, P0, R13, R8, RZ ;  /* 0x000000080d0f7210 */ /* 0x000fe20007f1e0ff */
[----:B------:R-:W-:Y:S01]  /*7a80*/  ULDC.64 UR6, c[0x0][0x310] ;  /* 0x0000c40000067ab9 */ /* 0x000fe20000000a00 */
[----:B------:R-:W-:Y:S02]  /*7a90*/  SHF.L.U32 R8, R5, 0x2, RZ ;  /* 0x0000000205087819 */ /* 0x000fe400000006ff */
[----:B------:R-:W-:Y:S02]  /*7aa0*/  LEA R12, P1, R15, UR6, 0x2 ;  /* 0x000000060f0c7c11 */ /* 0x000fe4000f8210ff */
[C---:B--2---:R-:W-:Y:S01]  /*7ab0*/  LEA.HI.X.SX32 R10, R13.reuse, R9, 0x1, P0 ;  /* 0x000000090d0a7211 */ /* 0x044fe200000f0eff */
[----:B------:R-:W-:Y:S01]  /*7ac0*/  IMAD R3, R13, 0x4, -R8 ;  /* 0x000000040d037824 */ /* 0x000fe200078e0a08 */
[----:B------:R-:W-:Y:S02]  /*7ad0*/  ISETP.NE.AND P3, PT, RZ, UR4, PT ;  /* 0x00000004ff007c0c */ /* 0x000fe4000bf65270 */
[----:B------:R-:W-:Y:S01]  /*7ae0*/  LEA.HI.X R15, R15, UR7, R10, 0x2, P1 ;  /* 0x000000070f0f7c11 */ /* 0x000fe200088f140a */
[----:B------:R-:W-:-:S10]  /*7af0*/  IMAD.IADD R3, R4, 0x1, R3 ;  /* 0x0000000104037824 */ /* 0x000fd400078e0203 */
.L_x_1894:
[----:B------:R-:W1:Y:S01]  /*7b00*/  LDS R8, [R3+0x600] ;  /* 0x0006000003087984 */ /* 0x000e620000000800 */
[----:B------:R-:W-:Y:S02]  /*7b10*/  IMAD.MOV.U32 R9, RZ, RZ, R15 ;  /* 0x000000ffff097224 */ /* 0x000fe400078e000f */
[----:B------:R-:W-:Y:S01]  /*7b20*/  VIADD R13, R13, 0x200 ;  /* 0x000002000d0d7836 */ /* 0x000fe20000000000 */
[----:B------:R-:W0:Y:S04]  /*7b30*/  LDS R7, [R3] ;  /* 0x0000000003077984 */ /* 0x000e280000000800 */
[----:B------:R-:W2:Y:S01]  /*7b40*/  LDS R10, [R3+0x200] ;  /* 0x00020000030a7984 */ /* 0x000ea20000000800 */
[----:B------:R-:W-:-:S03]  /*7b50*/  ISETP.GE.AND P0, PT, R13, R18, PT ;  /* 0x000000120d00720c */ /* 0x000fc60003f06270 */
[----:B------:R-:W5:Y:S01]  /*7b60*/  LDS R11, [R3+0x400] ;  /* 0x00040000030b7984 */ /* 0x000f620000000800 */
[-C--:B-1----:R-:W-:Y:S01]  /*7b70*/  FMUL.FTZ R20, R8, R19.reuse ;  /* 0x0000001308147220 */ /* 0x082fe20000410000 */
[----:B------:R-:W-:Y:S02]  /*7b80*/  IMAD.MOV.U32 R8, RZ, RZ, R12 ;  /* 0x000000ffff087224 */ /* 0x000fe400078e000c */
[-C--:B0-----:R-:W-:Y:S01]  /*7b90*/  FMUL.FTZ R14, R7, R19.reuse ;  /* 0x00000013070e7220 */ /* 0x081fe20000410000 */
[----:B------:R-:W-:Y:S02]  /*7ba0*/  VIADD R7, R3, 0x800 ;  /* 0x0000080003077836 */ /* 0x000fe40000000000 */
[----:B------:R-:W-:Y:S01]  /*7bb0*/  @P3 STG.E desc[UR36][R8.64+0x600], R20 ;  /* 0x0006001408003986 */ /* 0x000fe2000c101924 */
[----:B------:R-:W-:Y:S01]  /*7bc0*/  IADD3 R12, P1, R8, 0x800, RZ ;  /* 0x00000800080c7810 */ /* 0x000fe20007f3e0ff */
[----:B--2---:R-:W-:Y:S02]  /*7bd0*/  FMUL.FTZ R10, R10, R19 ;  /* 0x000000130a0a7220 */ /* 0x004fe40000410000 */
[----:B------:R-:W-:Y:S01]  /*7be0*/  @P3 STG.E desc[UR36][R8.64], R14 ;  /* 0x0000000e08003986 */ /* 0x000fe2000c101924 */
[----:B------:R-:W-:Y:S01]  /*7bf0*/  IADD3.X R15, RZ, R9, RZ, P1, !PT ;  /* 0x00000009ff0f7210 */ /* 0x000fe20000ffe4ff */
[----:B-----5:R-:W-:-:S02]  /*7c00*/  FMUL.FTZ R11, R11, R19 ;  /* 0x000000130b0b7220 */ /* 0x020fc40000410000 */
        /* <DEDUP_REMOVED lines=8> */
.L_x_1890:
[----:B------:R-:W-:Y:S05]  /*7c90*/  BSYNC B0 ;  /* 0x0000000000007941 */ /* 0x000fea0003800000 */
.L_x_1889:
[----:B------:R-:W5:Y:S01]  /*7ca0*/  S2R R22, SR_CTAID.X ;  /* 0x0000000000167919 */ /* 0x000f620000002500 */
[----:B------:R-:W-:Y:S01]  /*7cb0*/  SHF.R.S32.HI R3, RZ, 0x1f, R24 ;  /* 0x0000001fff037819 */ /* 0x000fe20000011418 */
[----:B------:R-:W0:Y:S01]  /*7cc0*/  S2UR UR5, SR_CgaCtaId ;  /* 0x00000000000579c3 */ /* 0x000e220000008800 */
[----:B------:R-:W-:Y:S01]  /*7cd0*/  SHF.R.S32.HI R20, RZ, 0x5, R0 ;  /* 0x00000005ff147819 */ /* 0x000fe20000011400 */
[----:B------:R-:W-:Y:S01]  /*7ce0*/  ULDC UR6, c[0x0][0x288] ;  /* 0x0000a20000067ab9 */ /* 0x000fe20000000800 */
[----:B------:R-:W-:Y:S01]  /*7cf0*/  LEA.HI R3, R3, R24, RZ, 0x2 ;  /* 0x0000001803037211 */ /* 0x000fe200078f10ff */
[----:B------:R-:W-:Y:S01]  /*7d00*/  UMOV UR4, 0x400 ;  /* 0x0000040000047882 */ /* 0x000fe20000000000 */
[----:B------:R-:W-:Y:S01]  /*7d10*/  ISETP.GT.OR P1, PT, R6, 0x17, P2 ;  /* 0x000000170600780c */ /* 0x000fe20001724670 */
[----:B------:R-:W-:Y:S01]  /*7d20*/  ULDC.64 UR8, c[0x0][0x280] ;  /* 0x0000a00000087ab9 */ /* 0x000fe20000000a00 */
[----:B------:R-:W-:Y:S01]  /*7d30*/  LOP3.LUT R3, R3, 0xfffffffc, RZ, 0xc0, !PT ;  /* 0xfffffffc03037812 */ /* 0x000fe200078ec0ff */
[----:B------:R-:W-:Y:S01]  /*7d40*/  IMAD R7, R16, UR6, RZ ;  /* 0x0000000610077c24 */ /* 0x000fe2000f8e02ff */
[----:B------:R-:W-:Y:S01]  /*7d50*/  UIADD3 UR4, UR4, 0x220, URZ ;  /* 0x0000022004047890 */ /* 0x000fe2000fffe03f */
[----:B------:R-:W-:Y:S01]  /*7d60*/  BSSY B0, `(.L_x_1895) ;  /* 0x000001e000007945 */ /* 0x000fe20003800000 */
[----:B------:R-:W-:Y:S01]  /*7d70*/  UIMAD UR7, UR9, 0x60, URZ ;  /* 0x00000060090778a4 */ /* 0x000fe2000f8e023f */
[----:B------:R-:W-:Y:S01]  /*7d80*/  IMAD.IADD R3, R24, 0x1, -R3 ;  /* 0x0000000118037824 */ /* 0x000fe200078e0a03 */
[----:B------:R-:W-:Y:S01]  /*7d90*/  ISETP.GT.AND P3, PT, R6, 0x17, PT ;  /* 0x000000170600780c */ /* 0x000fe20003f64270 */
[----:B------:R-:W-:Y:S01]  /*7da0*/  IMAD.MOV.U32 R15, RZ, RZ, RZ ;  /* 0x000000ffff0f7224 */ /* 0x000fe200078e00ff */
[----:B--2---:R-:W-:-:S02]  /*7db0*/  CS2R R10, SRZ ;  /* 0x00000000000a7805 */ /* 0x004fc4000001ff00 */
[----:B------:R-:W-:Y:S02]  /*7dc0*/  CS2R R8, SRZ ;  /* 0x0000000000087805 */ /* 0x000fe4000001ff00 */
[CC--:B------:R-:W-:Y:S02]  /*7dd0*/  ISETP.NE.OR P1, PT, R20.reuse, R3.reuse, P1 ;  /* 0x000000031400720c */ /* 0x0c0fe40000f25670 */
[----:B------:R-:W-:Y:S01]  /*7de0*/  ISETP.NE.AND P0, PT, R20, R3, PT ;  /* 0x000000031400720c */ /* 0x000fe20003f05270 */
[----:B------:R-:W-:Y:S01]  /*7df0*/  IMAD.SHL.U32 R3, R6, 0x4, RZ ;  /* 0x0000000406037824 */ /* 0x000fe200078e00ff */
[----:B0-----:R-:W-:Y:S01]  /*7e00*/  ULEA UR4, UR5, UR4, 0x18 ;  /* 0x0000000405047291 */ /* 0x001fe2000f8ec03f */
[----:B-----5:R-:W-:-:S05]  /*7e10*/  IMAD R2, R2, UR6, R22 ;  /* 0x0000000602027c24 */ /* 0x020fca000f8e0216 */
[----:B-1----:R-:W-:Y:S01]  /*7e20*/  LEA R19, R6, UR4, 0x4 ;  /* 0x0000000406137c11 */ /* 0x002fe2000f8e20ff */
[----:B------:R-:W-:Y:S02]  /*7e30*/  IMAD R52, R7, UR8, R22 ;  /* 0x0000000807347c24 */ /* 0x000fe4000f8e0216 */
[--C-:B------:R-:W-:Y:S02]  /*7e40*/  IMAD R7, R2, UR7, R3.reuse ;  /* 0x0000000702077c24 */ /* 0x100fe4000f8e0203 */
[----:B------:R-:W-:-:S03]  /*7e50*/  IMAD R52, R52, UR7, R3 ;  /* 0x0000000734347c24 */ /* 0x000fc6000f8e0203 */
        /* <DEDUP_REMOVED lines=13> */
.L_x_1897:
[----:B-----5:R0:W-:Y:S02]  /*7f30*/  STS.128 [R19], R8 ;  /* 0x0000000813007388 */ /* 0x0201e40000000c00 */
.L_x_1896:
[----:B------:R-:W-:Y:S05]  /*7f40*/  BSYNC B0 ;  /* 0x0000000000007941 */ /* 0x000fea0003800000 */
.L_x_1895:
[----:B------:R-:W-:Y:S01]  /*7f50*/  BAR.SYNC.DEFER_BLOCKING 0x0 ;  /* 0x0000000000007b1d */ /* 0x000fe20000010000 */
[----:B------:R-:W-:Y:S01]  /*7f60*/  IMAD.MOV.U32 R14, RZ, RZ, RZ ;  /* 0x000000ffff0e7224 */ /* 0x000fe200078e00ff */
[----:B------:R-:W-:-:S04]  /*7f70*/  CS2R R12, SRZ ;  /* 0x00000000000c7805 */ /* 0x000fc8000001ff00 */
[----:B------:R-:W-:Y:S04]  /*7f80*/  BSSY B0, `(.L_x_1898) ;  /* 0x0000142000007945 */ /* 0x000fe80003800000 */
[----:B------:R-:W-:Y:S05]  /*7f90*/  @P3 BRA `(.L_x_1899) ;  /* 0x0000001400003947 */ /* 0x000fea0003800000 */
[----:B------:R-:W1:Y:S01]  /*7fa0*/  LDC.64 R48, c[0x0][0x250] ;  /* 0x00009400ff307b82 */ /* 0x000e620000000a00 */
[----:B------:R-:W-:Y:S01]  /*7fb0*/  IMAD.IADD R37, R20, 0x1, R5 ;  /* 0x0000000114257824 */ /* 0x000fe200078e0205 */
[----:B------:R-:W-:Y:S01]  /*7fc0*/  VIMNMX R21, R24, UR9, PT ;  /* 0x0000000918157c48 */ /* 0x000fe2000bfe0100 */
[----:B------:R-:W-:Y:S01]  /*7fd0*/  BSSY B1, `(.L_x_1900) ;  /* 0x0000077000017945 */ /* 0x000fe20003800000 */
[----:B------:R-:W-:Y:S01]  /*7fe0*/  IMAD R25, R20, 0x4, R4 ;  /* 0x0000000414197824 */ /* 0x000fe200078e0204 */
[----:B------:R-:W-:Y:S01]  /*7ff0*/  CS2R R14, SRZ ;  /* 0x00000000000e7805 */ /* 0x000fe2000001ff00 */
[----:B------:R-:W-:-:S05]  /*8000*/  IMAD R0, R37, 0x60, RZ ;  /* 0x0000006025007824 */ /* 0x000fca00078e02ff */
[----:B------:R-:W-:Y:S02]  /*8010*/  SHF.R.S32.HI R31, RZ, 0x1f, R0 ;  /* 0x0000001fff1f7819 */ /* 0x000fe40000011400 */
[----:B------:R-:W-:-:S04]  /*8020*/  IADD3 R12, P1, R7, R0, RZ ;  /* 0x00000000070c7210 */ /* 0x000fc80007f3e0ff */
[----:B------:R-:W-:Y:S02]  /*8030*/  IADD3.X R13, R16, R31, RZ, P1, !PT ;  /* 0x0000001f100d7210 */ /* 0x000fe40000ffe4ff */
[----:B------:R-:W-:Y:S02]  /*8040*/  ISETP.GE.AND P1, PT, R37, R21, PT ;  /* 0x000000152500720c */ /* 0x000fe40003f26270 */
[----:B-1----:R-:W-:-:S04]  /*8050*/  LEA R28, P4, R12, R48, 0x2 ;  /* 0x000000300c1c7211 */ /* 0x002fc800078810ff */
[----:B------:R-:W-:Y:S02]  /*8060*/  LEA.HI.X R29, R12, R49, R13, 0x2, P4 ;  /* 0x000000310c1d7211 */ /* 0x000fe400020f140d */
[----:B------:R-:W-:-:S05]  /*8070*/  CS2R R12, SRZ ;  /* 0x00000000000c7805 */ /* 0x000fca000001ff00 */
[----:B------:R-:W-:Y:S05]  /*8080*/  @P1 BRA `(.L_x_1901) ;  /* 0x0000000400ac1947 */ /* 0x000fea0003800000 */
[----:B------:R-:W-:Y:S01]  /*8090*/  ULOP3.LUT UR4, URZ, UR9, URZ, 0x33, !UPT ;  /* 0x000000093f047292 */ /* 0x000fe2000f8e333f */
[----:B------:R-:W-:Y:S01]  /*80a0*/  IMAD.MOV R15, RZ, RZ, -R18 ;  /* 0x000000ffff0f7224 */ /* 0x000fe200078e0a12 */
[----:B------:R-:W1:Y:S01]  /*80b0*/  LDC.64 R12, c[0x0][0x2e8] ;  /* 0x0000ba00ff0c7b82 */ /* 0x000e620000000a00 */
[----:B------:R-:W-:Y:S01]  /*80c0*/  IADD3 R14, -R5, -0x2, -R20 ;  /* 0xfffffffe050e7810 */ /* 0x000fe20007ffe914 */
[----:B----4-:R-:W-:Y:S01]  /*80d0*/  IMAD R32, R17, UR6, R22 ;  /* 0x0000000611207c24 */ /* 0x010fe2000f8e0216 */
[----:B------:R-:W-:Y:S01]  /*80e0*/  BSSY B2, `(.L_x_1902) ;  /* 0x0000025000027945 */ /* 0x000fe20003800000 */
[----:B------:R-:W-:Y:S01]  /*80f0*/  VIMNMX R15, R15, UR4, !PT ;  /* 0x000000040f0f7c48 */ /* 0x000fe2000ffe0100 */
[----:B------:R-:W-:Y:S02]  /*8100*/  IMAD.MOV.U32 R36, RZ, RZ, R37 ;  /* 0x000000ffff247224 */ /* 0x000fe400078e0025 */
[----:B------:R-:W-:Y:S02]  /*8110*/  IMAD R35, R32, 0x60, R3 ;  /* 0x0000006020237824 */ /* 0x000fe400078e0203 */
[----:B------:R-:W-:Y:S01]  /*8120*/  IMAD.IADD R30, R14, 0x1, -R15 ;  /* 0x000000010e1e7824 */ /* 0x000fe200078e0a0f */
[----:B------:R-:W-:-:S04]  /*8130*/  CS2R R14, SRZ ;  /* 0x00000000000e7805 */ /* 0x000fc8000001ff00 */
[----:B------:R-:W-:Y:S01]  /*8140*/  LOP3.LUT P1, RZ, R30, 0x4, RZ, 0xc0, !PT ;  /* 0x000000041eff7812 */ /* 0x000fe2000782c0ff */
[----:B-1----:R-:W-:Y:S01]  /*8150*/  IMAD.WIDE R34, R35, 0x4, R12 ;  /* 0x0000000423227825 */ /* 0x002fe200078e020c */
[----:B------:R-:W-:-:S11]  /*8160*/  CS2R R12, SRZ ;  /* 0x00000000000c7805 */ /* 0x000fd6000001ff00 */
[----:B------:R-:W-:Y:S05]  /*8170*/  @P1 BRA `(.L_x_1903) ;  /* 0x00000000006c1947 */ /* 0x000fea0003800000 */
[----:B------:R-:W-:Y:S01]  /*8180*/  IADD3 R0, P1, R52, R0, RZ ;  /* 0x0000000034007210 */ /* 0x000fe20007f3e0ff */
[----:B------:R-:W-:-:S04]  /*8190*/  ULDC UR4, c[0x0][0x29c] ;  /* 0x0000a70000047ab9 */ /* 0x000fc80000000800 */
[----:B------:R-:W-:Y:S01]  /*81a0*/  IMAD.X R31, R54, 0x1, R31, P1 ;  /* 0x00000001361f7824 */ /* 0x000fe200008e061f */
        /* <DEDUP_REMOVED lines=8> */
[----:B---3--:R-:W1:-:S12]  /*8230*/  LDS.128 R40, [R19] ;  /* 0x0000000013287984 */ /* 0x008e580000000c00 */
        /* <DEDUP_REMOVED lines=10> */
.L_x_1904:
[C---:B-12--5:R-:W-:Y:S01]  /*82e0*/  FFMA.FTZ R12, R0.reuse, R12, RZ ;  /* 0x0000000c000c7223 */ /* 0x066fe200000100ff */
[C---:B------:R-:W-:Y:S01]  /*82f0*/  FFMA.FTZ R13, R0.reuse, R13, RZ ;  /* 0x0000000d000d7223 */ /* 0x040fe200000100ff */
[C---:B------:R-:W-:Y:S01]  /*8300*/  FFMA.FTZ R14, R0.reuse, R14, RZ ;  /* 0x0000000e000e7223 */ /* 0x040fe200000100ff */
[----:B------:R-:W-:Y:S01]  /*8310*/  FFMA.FTZ R15, R0, R15, RZ ;  /* 0x0000000f000f7223 */ /* 0x000fe200000100ff */
[----:B------:R-:W-:-:S07]  /*8320*/  VIADD R36, R37, 0x4 ;  /* 0x0000000425247836 */ /* 0x000fce0000000000 */
.L_x_1903:
[----:B------:R-:W-:Y:S05]  /*8330*/  BSYNC B2 ;  /* 0x0000000000027941 */ /* 0x000fea0003800000 */
.L_x_1902:
[----:B------:R-:W-:-:S13]  /*8340*/  LOP3.LUT P1, RZ, R30, 0xfffffffc, RZ, 0xc0, !PT ;  /* 0xfffffffc1eff7812 */ /* 0x000fda000782c0ff */
[----:B------:R-:W-:Y:S05]  /*8350*/  @!P1 BRA `(.L_x_1901) ;  /* 0x0000000000f89947 */ /* 0x000fea0003800000 */
[C---:B------:R-:W-:Y:S01]  /*8360*/  IMAD R0, R36.reuse, 0x60, RZ ;  /* 0x0000006024007824 */ /* 0x040fe200078e02ff */
[----:B------:R-:W-:Y:S01]  /*8370*/  LEA R30, R36, 0x10, 0x2 ;  /* 0x00000010241e7811 */ /* 0x000fe200078e10ff */
[----:B------:R-:W-:Y:S02]  /*8380*/  ULDC UR4, c[0x0][0x29c] ;  /* 0x0000a70000047ab9 */ /* 0x000fe40000000800 */
[----:B------:R-:W-:Y:S01]  /*8390*/  UISETP.NE.AND UP0, UPT, UR4, URZ, UPT ;  /* 0x0000003f0400728c */ /* 0x000fe2000bf05270 */
[----:B------:R-:W-:Y:S01]  /*83a0*/  SHF.R.S32.HI R33, RZ, 0x1f, R0 ;  /* 0x0000001fff217819 */ /* 0x000fe20000011400 */
[----:B------:R-:W-:Y:S01]  /*83b0*/  IMAD R31, R5, -0x4, R30 ;  /* 0xfffffffc051f7824 */ /* 0x000fe200078e021e */
[-C--:B------:R-:W-:Y:S02]  /*83c0*/  IADD3 R39, P4, R7, R0.reuse, RZ ;  /* 0x0000000007277210 */ /* 0x080fe40007f9e0ff */
[----:B------:R-:W-:Y:S02]  /*83d0*/  IADD3 R0, P1, R52, R0, RZ ;  /* 0x0000000034007210 */ /* 0x000fe40007f3e0ff */
[----:B------:R-:W-:-:S02]  /*83e0*/  IADD3.X R38, R16, R33, RZ, P4, !PT ;  /* 0x0000002110267210 */ /* 0x000fc400027fe4ff */
[-C--:B------:R-:W-:Y:S01]  /*83f0*/  LEA R32, P5, R0, R48.reuse, 0x2 ;  /* 0x0000003000207211 */ /* 0x080fe200078a10ff */
[----:B------:R-:W-:Y:S01]  /*8400*/  IMAD.X R33, R54, 0x1, R33, P1 ;  /* 0x0000000136217824 */ /* 0x000fe200008e0621 */
[C---:B------:R-:W-:Y:S02]  /*8410*/  LEA R30, P4, R39.reuse, R48, 0x2 ;  /* 0x00000030271e7211 */ /* 0x040fe400078810ff */
[----:B------:R-:W-:Y:S02]  /*8420*/  PLOP3.LUT P2, PT, PT, PT, UP0, 0x80, 0x0 ;  /* 0x000000000000781c */ /* 0x000fe40003f4f008 */
[-C--:B------:R-:W-:Y:S01]  /*8430*/  LEA.HI.X R33, R0, R49.reuse, R33, 0x2, P5 ;  /* 0x0000003100217211 */ /* 0x080fe200028f1421 */
[----:B------:R-:W-:Y:S01]  /*8440*/  IMAD.IADD R0, R4, 0x1, R31 ;  /* 0x0000000104007824 */ /* 0x000fe200078e021f */
[----:B------:R-:W-:-:S09]  /*8450*/  LEA.HI.X R39, R39, R49, R38, 0x2, P4 ;  /* 0x0000003127277211 */ /* 0x000fd200020f1426 */
.L_x_1907:
[----:B---3--:R1:W5:Y:S01]  /*8460*/  LDG.E.128 R40, desc[UR36][R32.64] ;  /* 0x0000002420287981 */ /* 0x008362000c1e1d00 */
[----:B------:R-:W-:Y:S01]  /*8470*/  LOP3.LUT P1, RZ, R27, 0x8, RZ, 0xc0, !PT ;  /* 0x000000081bff7812 */ /* 0x000fe2000782c0ff */
[----:B------:R-:W-:Y:S01]  /*8480*/  IMAD.MOV.U32 R31, RZ, RZ, R39 ;  /* 0x000000ffff1f7224 */ /* 0x000fe200078e0027 */
[----:B------:R-:W-:Y:S11]  /*8490*/  @P2 BRA `(.L_x_1905) ;  /* 0x00000000002c2947 */ /* 0x000ff60003800000 */
        /* <DEDUP_REMOVED lines=11> */
.L_x_1905:
[----:B------:R3:W5:Y:S04]  /*8550*/  LDG.E.128 R44, desc[UR36][R32.64+0x600] ;  /* 0x00060024202c7981 */ /* 0x000768000c1e1d00 */
[----:B------:R-:W4:Y:S02]  /*8560*/  LDS R39, [R0+-0x10] ;  /* 0xfffff00000277984 */ /* 0x000f240000000800 */
[C---:B----45:R-:W-:Y:S01]  /*8570*/  FFMA.FTZ R38, R39.reuse, R41, R13 ;  /* 0x0000002927267223 */ /* 0x070fe2000001000d */
[C---:B--2---:R-:W-:Y:S01]  /*8580*/  FFMA.FTZ R41, R39.reuse, R42, R14 ;  /* 0x0000002a27297223 */ /* 0x044fe2000001000e */
[C---:B------:R-:W-:Y:S01]  /*8590*/  FFMA.FTZ R40, R39.reuse, R40, R12 ;  /* 0x0000002827287223 */ /* 0x040fe2000001000c */
[----:B------:R-:W-:Y:S01]  /*85a0*/  FFMA.FTZ R42, R39, R43, R15 ;  /* 0x0000002b272a7223 */ /* 0x000fe2000001000f */
[----:B---3--:R-:W-:Y:S06]  /*85b0*/  @P2 BRA `(.L_x_1906) ;  /* 0x00000000002c2947 */ /* 0x008fec0003800000 */
[----:B------:R-:W2:Y:S04]  /*85c0*/  @P1 LDG.E.128 R12, desc[UR36][R34.64] ;  /* 0x00000024220c1981 */ /* 0x000ea8000c1e1d00 */
[----:B------:R-:W3:Y:S02]  /*85d0*/  LDS.128 R48, [R19] ;  /* 0x0000000013307984 */ /* 0x000ee40000000c00 */
[----:B---3--:R-:W-:Y:S01]  /*85e0*/  FADD.FTZ R44, R48, R44 ;  /* 0x0000002c302c7221 */ /* 0x008fe20000010000 */
        /* <DEDUP_REMOVED lines=8> */
.L_x_1906:
[----:B------:R3:W4:Y:S01]  /*8670*/  LDS R15, [R0] ;  /* 0x00000000000f7984 */ /* 0x0007220000000800 */
[----:B--2---:R-:W-:Y:S01]  /*8680*/  IADD3 R30, P1, R30, 0xc00, RZ ;  /* 0x00000c001e1e7810 */ /* 0x004fe20007f3e0ff */
[----:B------:R-:W-:Y:S01]  /*8690*/  VIADD R36, R36, 0x8 ;  /* 0x0000000824247836 */ /* 0x000fe20000000000 */
[----:B-1----:R-:W-:-:S03]  /*86a0*/  IADD3 R32, P4, R32, 0xc00, RZ ;  /* 0x00000c0020207810 */ /* 0x002fc60007f9e0ff */
[----:B------:R-:W-:Y:S01]  /*86b0*/  IMAD.X R39, RZ, RZ, R31, P1 ;  /* 0x000000ffff277224 */ /* 0x000fe200008e061f */
[----:B------:R-:W-:Y:S01]  /*86c0*/  ISETP.GE.AND P1, PT, R36, R21, PT ;  /* 0x000000152400720c */ /* 0x000fe20003f26270 */
[----:B------:R-:W-:Y:S01]  /*86d0*/  IMAD.X R33, RZ, RZ, R33, P4 ;  /* 0x000000ffff217224 */ /* 0x000fe200020e0621 */
[----:B---3--:R-:W-:Y:S01]  /*86e0*/  IADD3 R0, R0, 0x20, RZ ;  /* 0x0000002000007810 */ /* 0x008fe20007ffe0ff */
[C---:B----4-:R-:W-:Y:S01]  /*86f0*/  FFMA.FTZ R12, R15.reuse, R44, R40 ;  /* 0x0000002c0f0c7223 */ /* 0x050fe20000010028 */
[C---:B------:R-:W-:Y:S01]  /*8700*/  FFMA.FTZ R13, R15.reuse, R45, R38 ;  /* 0x0000002d0f0d7223 */ /* 0x040fe20000010026 */
[C---:B------:R-:W-:Y:S01]  /*8710*/  FFMA.FTZ R14, R15.reuse, R46, R41 ;  /* 0x0000002e0f0e7223 */ /* 0x040fe20000010029 */
[----:B------:R-:W-:-:S07]  /*8720*/  FFMA.FTZ R15, R15, R47, R42 ;  /* 0x0000002f0f0f7223 */ /* 0x000fce000001002a */
[----:B------:R-:W-:Y:S05]  /*8730*/  @!P1 BRA `(.L_x_1907) ;  /* 0xfffffffc00489947 */ /* 0x000fea000383ffff */
.L_x_1901:
[----:B------:R-:W-:Y:S05]  /*8740*/  BSYNC B1 ;  /* 0x0000000000017941 */ /* 0x000fea0003800000 */
.L_x_1900:
[----:B------:R-:W-:-:S13]  /*8750*/  ISETP.GE.AND P1, PT, R37, R24, PT ;  /* 0x000000182500720c */ /* 0x000fda0003f26270 */
[----:B------:R-:W-:Y:S05]  /*8760*/  @P1 BRA `(.L_x_1899) ;  /* 0x0000000c000c1947 */ /* 0x000fea0003800000 */
[----:B------:R-:W-:Y:S01]  /*8770*/  IADD3 R0, -R20, -0x2, R18 ;  /* 0xfffffffe14007810 */ /* 0x000fe20007ffe112 */
[----:B------:R-:W1:Y:S01]  /*8780*/  LDC.64 R30, c[0x0][0x2e8] ;  /* 0x0000ba00ff1e7b82 */ /* 0x000e620000000a00 */
[----:B------:R-:W-:Y:S01]  /*8790*/  ULDC UR4, c[0x0][0x288] ;  /* 0x0000a20000047ab9 */ /* 0x000fe20000000800 */
[----:B------:R-:W-:Y:S01]  /*87a0*/  BSSY B1, `(.L_x_1908) ;  /* 0x000003f000017945 */ /* 0x000fe20003800000 */
[----:B----4-:R-:W-:Y:S02]  /*87b0*/  IMAD R32, R17, UR4, R22 ;  /* 0x0000000411207c24 */ /* 0x010fe4000f8e0216 */
[----:B------:R-:W-:Y:S02]  /*87c0*/  IMAD.IADD R0, R0, 0x1, -R5 ;  /* 0x0000000100007824 */ /* 0x000fe400078e0a05 */
[----:B------:R-:W-:-:S03]  /*87d0*/  IMAD R33, R32, 0x60, R3 ;  /* 0x0000006020217824 */ /* 0x000fc600078e0203 */
[----:B------:R-:W-:Y:S01]  /*87e0*/  LOP3.LUT P1, RZ, R0, 0x4, RZ, 0xc0, !PT ;  /* 0x0000000400ff7812 */ /* 0x000fe2000782c0ff */
[----:B-1----:R-:W-:-:S12]  /*87f0*/  IMAD.WIDE R32, R33, 0x4, R30 ;  /* 0x0000000421207825 */ /* 0x002fd800078e021e */
        /* <DEDUP_REMOVED lines=8> */
[----:B------:R-:W-:Y:S01]  /*8880*/  ULDC.64 UR4, c[0x0][0x250] ;  /* 0x0000940000047ab9 */ /* 0x000fe20000000a00 */
[----:B------:R-:W1:Y:S01]  /*8890*/  I2F.RP R35, R36 ;  /* 0x0000002400237306 */ /* 0x000e620000209400 */
[----:B------:R-:W-:Y:S01]  /*88a0*/  ISETP.GE.AND P2, PT, R37, RZ, PT ;  /* 0x000000ff2500720c */ /* 0x000fe20003f46270 */
[----:B------:R-:W2:Y:S01]  /*88b0*/  LDS R25, [R25] ;  /* 0x0000000019197984 */ /* 0x000ea20000000800 */
[----:B------:R-:W-:-:S05]  /*88c0*/  ISETP.NE.AND P4, PT, R34, RZ, PT ;  /* 0x000000ff2200720c */ /* 0x000fca0003f85270 */
[----:B-1----:R-:W1:Y:S02]  /*88d0*/  MUFU.RCP R35, R35 ;  /* 0x0000002300237308 */ /* 0x002e640000001000 */
[----:B-1----:R-:W-:-:S06]  /*88e0*/  VIADD R31, R35, 0xffffffe ;  /* 0x0ffffffe231f7836 */ /* 0x002fcc0000000000 */
[----:B------:R-:W1:Y:S02]  /*88f0*/  F2I.FTZ.U32.TRUNC.NTZ R31, R31 ;  /* 0x0000001f001f7305 */ /* 0x000e64000021f000 */
[----:B-1----:R-:W-:-:S04]  /*8900*/  IMAD.MOV R21, RZ, RZ, -R31 ;  /* 0x000000ffff157224 */ /* 0x002fc800078e0a1f */
[----:B------:R-:W-:-:S04]  /*8910*/  IMAD R21, R21, R36, RZ ;  /* 0x0000002415157224 */ /* 0x000fc800078e02ff */
        /* <DEDUP_REMOVED lines=8> */
[----:B------:R-:W-:-:S04]  /*89a0*/  @!P1 IMAD.IADD R21, R21, 0x1, -R36 ;  /* 0x0000000115159824 */ /* 0x000fc800078e0a24 */
[----:B------:R-:W-:Y:S01]  /*89b0*/  @!P2 IMAD.MOV R21, RZ, RZ, -R21 ;  /* 0x000000ffff15a224 */ /* 0x000fe200078e0a15 */
[----:B------:R-:W-:-:S05]  /*89c0*/  @!P4 LOP3.LUT R21, RZ, R34, RZ, 0x33, !PT ;  /* 0x00000022ff15c212 */ /* 0x000fca00078e33ff */
[----:B------:R-:W-:-:S05]  /*89d0*/  IMAD R21, R21, 0x60, RZ ;  /* 0x0000006015157824 */ /* 0x000fca00078e02ff */
[----:B------:R-:W-:-:S04]  /*89e0*/  IADD3 R31, P1, R52, R21, RZ ;  /* 0x00000015341f7210 */ /* 0x000fc80007f3e0ff */
[----:B------:R-:W-:Y:S02]  /*89f0*/  LEA.HI.X.SX32 R34, R21, R54, 0x1, P1 ;  /* 0x0000003615227211 */ /* 0x000fe400008f0eff */
[----:B------:R-:W-:Y:S01]  /*8a00*/  LEA R30, P1, R31, UR4, 0x2 ;  /* 0x000000041f1e7c11 */ /* 0x000fe2000f8210ff */
[----:B------:R-:W-:-:S03]  /*8a10*/  ULDC UR4, c[0x0][0x29c] ;  /* 0x0000a70000047ab9 */ /* 0x000fc60000000800 */
[----:B------:R-:W-:-:S05]  /*8a20*/  LEA.HI.X R31, R31, UR5, R34, 0x2, P1 ;  /* 0x000000051f1f7c11 */ /* 0x000fca00088f1422 */
[----:B---3--:R1:W5:Y:S01]  /*8a30*/  LDG.E.128 R40, desc[UR36][R30.64] ;  /* 0x000000241e287981 */ /* 0x008362000c1e1d00 */
        /* <DEDUP_REMOVED lines=15> */
.L_x_1912:
[C---:B-----5:R-:W-:Y:S01]  /*8b30*/  FFMA.FTZ R12, R25.reuse, R40, R12 ;  /* 0x00000028190c7223 */ /* 0x060fe2000001000c */
[C---:B------:R-:W-:Y:S01]  /*8b40*/  FFMA.FTZ R13, R25.reuse, R41, R13 ;  /* 0x00000029190d7223 */ /* 0x040fe2000001000d */
[C---:B------:R-:W-:Y:S01]  /*8b50*/  FFMA.FTZ R14, R25.reuse, R42, R14 ;  /* 0x0000002a190e7223 */ /* 0x040fe2000001000e */
[----:B------:R-:W-:-:S07]  /*8b60*/  FFMA.FTZ R15, R25, R43, R15 ;  /* 0x0000002b190f7223 */ /* 0x000fce000001000f */
.L_x_1911:
[----:B------:R-:W-:Y:S05]  /*8b70*/  BSYNC B2 ;  /* 0x0000000000027941 */ /* 0x000fea0003800000 */
.L_x_1910:
[----:B------:R-:W-:-:S07]  /*8b80*/  VIADD R37, R37, 0x4 ;  /* 0x0000000425257836 */ /* 0x000fce0000000000 */
.L_x_1909:
[----:B------:R-:W-:Y:S05]  /*8b90*/  BSYNC B1 ;  /* 0x0000000000017941 */ /* 0x000fea0003800000 */
.L_x_1908:
[----:B------:R-:W-:-:S13]  /*8ba0*/  LOP3.LUT P1, RZ, R0, 0xfffffffc, RZ, 0xc0, !PT ;  /* 0xfffffffc00ff7812 */ /* 0x000fda000782c0ff */
[----:B------:R-:W-:Y:S05]  /*8bb0*/  @!P1 BRA `(.L_x_1899) ;  /* 0x0000000400f89947 */ /* 0x000fea0003800000 */
[----:B-1----:R-:W-:Y:S01]  /*8bc0*/  IMAD.SHL.U32 R28, R5, 0x4, RZ ;  /* 0x00000004051c7824 */ /* 0x002fe200078e00ff */
[----:B------:R-:W-:Y:S01]  /*8bd0*/  MOV R25, RZ ;  /* 0x000000ff00197202 */ /* 0x000fe20000000f00 */
[----:B------:R-:W-:Y:S02]  /*8be0*/  IMAD.MOV.U32 R0, RZ, RZ, 0x60 ;  /* 0x00000060ff007424 */ /* 0x000fe400078e00ff */
[C---:B------:R-:W-:Y:S02]  /*8bf0*/  IMAD R21, R37.reuse, 0x4, -R28 ;  /* 0x0000000425157824 */ /* 0x040fe400078e0a1c */
[----:B------:R-:W-:Y:S02]  /*8c00*/  IMAD R0, R37, R0, 0x180 ;  /* 0x0000018025007424 */ /* 0x000fe400078e0200 */
[----:B------:R-:W-:-:S07]  /*8c10*/  IMAD.IADD R36, R4, 0x1, R21 ;  /* 0x0000000104247824 */ /* 0x000fce00078e0215 */
.L_x_1919:
[----:B-1----:R-:W1:Y:S01]  /*8c20*/  LDC R53, c[0x0][0x284] ;  /* 0x0000a100ff357b82 */ /* 0x002e620000000800 */
[----:B------:R-:W-:Y:S01]  /*8c30*/  VIADD R21, R0, 0xfffffe80 ;  /* 0xfffffe8000157836 */ /* 0x000fe20000000000 */
[----:B------:R-:W-:Y:S01]  /*8c40*/  BSSY B1, `(.L_x_1913) ;  /* 0x000003a000017945 */ /* 0x000fe20003800000 */
[----:B------:R-:W-:-:S03]  /*8c50*/  IMAD.IADD R35, R36, 0x1, R25 ;  /* 0x0000000124237824 */ /* 0x000fc600078e0219 */
        /* <DEDUP_REMOVED lines=9> */
[----:B---3--:R-:W-:Y:S01]  /*8cf0*/  IABS R41, R37 ;  /* 0x0000002500297213 */ /* 0x008fe20000000000 */
[----:B------:R-:W-:Y:S01]  /*8d00*/  ULDC UR4, c[0x0][0x29c] ;  /* 0x0000a70000047ab9 */ /* 0x000fe20000000800 */
[----:B------:R-:W1:Y:S01]  /*8d10*/  I2F.RP R40, R34 ;  /* 0x0000002200287306 */ /* 0x000e620000209400 */
[----:B------:R-:W-:Y:S02]  /*8d20*/  ISETP.GE.AND P2, PT, R37, RZ, PT ;  /* 0x000000ff2500720c */ /* 0x000fe40003f46270 */
[----:B------:R-:W-:-:S05]  /*8d30*/  ISETP.NE.AND P4, PT, R53, RZ, PT ;  /* 0x000000ff3500720c */ /* 0x000fca0003f85270 */
[----:B-1----:R-:W1:Y:S02]  /*8d40*/  MUFU.RCP R40, R40 ;  /* 0x0000002800287308 */ /* 0x002e640000001000 */
[----:B-1----:R-:W-:-:S06]  /*8d50*/  VIADD R29, R40, 0xffffffe ;  /* 0x0ffffffe281d7836 */ /* 0x002fcc0000000000 */
[----:B------:R-:W1:Y:S02]  /*8d60*/  F2I.FTZ.U32.TRUNC.NTZ R29, R29 ;  /* 0x0000001d001d7305 */ /* 0x000e64000021f000 */
[----:B-1----:R-:W-:-:S04]  /*8d70*/  IMAD.MOV R21, RZ, RZ, -R29 ;  /* 0x000000ffff157224 */ /* 0x002fc800078e0a1d */
[----:B------:R-:W-:-:S04]  /*8d80*/  IMAD R21, R21, R34, RZ ;  /* 0x0000002215157224 */ /* 0x000fc800078e02ff */
        /* <DEDUP_REMOVED lines=8> */
[----:B------:R-:W-:-:S04]  /*8e10*/  @!P1 IMAD.IADD R21, R21, 0x1, -R34 ;  /* 0x0000000115159824 */ /* 0x000fc800078e0a22 */
[----:B------:R-:W-:Y:S01]  /*8e20*/  @!P2 IMAD.MOV R21, RZ, RZ, -R21 ;  /* 0x000000ffff15a224 */ /* 0x000fe200078e0a15 */
[----:B------:R-:W-:-:S05]  /*8e30*/  @!P4 LOP3.LUT R21, RZ, R53, RZ, 0x33, !PT ;  /* 0x00000035ff15c212 */ /* 0x000fca00078e33ff */
        /* <DEDUP_REMOVED lines=22> */
.L_x_1915:
[C---:B--2--5:R-:W-:Y:S01]  /*8fa0*/  FFMA.FTZ R12, R21.reuse, R40, R12 ;  /* 0x00000028150c7223 */ /* 0x064fe2000001000c */
[C---:B------:R-:W-:Y:S01]  /*8fb0*/  FFMA.FTZ R13, R21.reuse, R41, R13 ;  /* 0x00000029150d7223 */ /* 0x040fe2000001000d */
[C---:B------:R-:W-:Y:S01]  /*8fc0*/  FFMA.FTZ R14, R21.reuse, R42, R14 ;  /* 0x0000002a150e7223 */ /* 0x040fe2000001000e */
[----:B------:R-:W-:-:S07]  /*8fd0*/  FFMA.FTZ R15, R21, R43, R15 ;  /* 0x0000002b150f7223 */ /* 0x000fce000001000f */
.L_x_1914:
[----:B------:R-:W-:Y:S05]  /*8fe0*/  BSYNC B1 ;  /* 0x0000000000017941 */ /* 0x000fea0003800000 */
.L_x_1913:
[----:B------:R-:W-:Y:S01]  /*8ff0*/  VIADD R34, R37, 0x4 ;  /* 0x0000000425227836 */ /* 0x000fe20000000000 */
[----:B------:R-:W-:Y:S04]  /*9000*/  BSSY B1, `(.L_x_1916) ;  /* 0x0000034000017945 */ /* 0x000fe80003800000 */
[----:B------:R-:W-:-:S13]  /*9010*/  ISETP.GE.AND P1, PT, R34, R53, PT ;  /* 0x000000352200720c */ /* 0x000fda0003f26270 */
[----:B------:R-:W-:Y:S05]  /*9020*/  @!P1 BRA `(.L_x_1917) ;  /* 0x0000000000c49947 */ /* 0x000fea0003800000 */
[----:B-1-3--:R-:W-:Y:S01]  /*9030*/  IABS R40, R53 ;  /* 0x0000003500287213 */ /* 0x00afe20000000000 */
[----:B------:R-:W-:Y:S01]  /*9040*/  IMAD.MOV.U32 R28, RZ, RZ, RZ ;  /* 0x000000ffff1c7224 */ /* 0x000fe200078e00ff */
[----:B------:R-:W-:Y:S01]  /*9050*/  IABS R42, R34 ;  /* 0x00000022002a7213 */ /* 0x000fe20000000000 */
[----:B------:R-:W-:Y:S01]  /*9060*/  ULDC UR4, c[0x0][0x29c] ;  /* 0x0000a70000047ab9 */ /* 0x000fe20000000800 */
        /* <DEDUP_REMOVED lines=23> */
[----:B------:R1:W2:Y:S03]  /*91e0*/  LDS R21, [R35+0x10] ;  /* 0x0000100023157984 */ /* 0x0002a60000000800 */
        /* <DEDUP_REMOVED lines=17> */
.L_x_1918:
[C---:B--2--5:R-:W-:Y:S01]  /*9300*/  FFMA.FTZ R12, R21.reuse, R40, R12 ;  /* 0x00000028150c7223 */ /* 0x064fe2000001000c */
[C---:B------:R-:W-:Y:S01]  /*9310*/  FFMA.FTZ R13, R21.reuse, R41, R13 ;  /* 0x00000029150d7223 */ /* 0x040fe2000001000d */
[C---:B------:R-:W-:Y:S01]  /*9320*/  FFMA.FTZ R14, R21.reuse, R42, R14 ;  /* 0x0000002a150e7223 */ /* 0x040fe2000001000e */
[----:B------:R-:W-:-:S07]  /*9330*/  FFMA.FTZ R15, R21, R43, R15 ;  /* 0x0000002b150f7223 */ /* 0x000fce000001000f */
.L_x_1917:
[----:B------:R-:W-:Y:S05]  /*9340*/  BSYNC B1 ;  /* 0x0000000000017941 */ /* 0x000fea0003800000 */
.L_x_1916:
[----:B------:R-:W-:Y:S01]  /*9350*/  IADD3 R37, R37, 0x8, RZ ;  /* 0x0000000825257810 */ /* 0x000fe20007ffe0ff */
[----:B------:R-:W-:Y:S02]  /*9360*/  VIADD R25, R25, 0x20 ;  /* 0x0000002019197836 */ /* 0x000fe40000000000 */
[----:B------:R-:W-:Y:S01]  /*9370*/  VIADD R0, R0, 0x300 ;  /* 0x0000030000007836 */ /* 0x000fe20000000000 */
[----:B------:R-:W-:-:S13]  /*9380*/  ISETP.GE.AND P1, PT, R37, R24, PT ;  /* 0x000000182500720c */ /* 0x000fda0003f26270 */
[----:B------:R-:W-:Y:S05]  /*9390*/  @!P1 BRA `(.L_x_1919) ;  /* 0xfffffff800209947 */ /* 0x000fea000383ffff */
.L_x_1899:
[----:B------:R-:W-:Y:S05]  /*93a0*/  BSYNC B0 ;  /* 0x0000000000007941 */ /* 0x000fea0003800000 */
.L_x_1898:
[----:B------:R-:W-:Y:S01]  /*93b0*/  ISETP.GT.OR P0, PT, R6, 0x17, P0 ;  /* 0x000000170600780c */ /* 0x000fe20000704670 */
[----:B------:R-:W-:-:S12]  /*93c0*/  BSSY B0, `(.L_x_1920) ;  /* 0x000002e000007945 */ /* 0x000fd80003800000 */
[----:B------:R-:W-:Y:S05]  /*93d0*/  @P0 BRA `(.L_x_1921) ;  /* 0x0000000000b00947 */ /* 0x000fea0003800000 */
[----:B------:R-:W2:Y:S01]  /*93e0*/  LDC.64 R36, c[0x0][0x250] ;  /* 0x00009400ff247b82 */ /* 0x000ea20000000a00 */
[----:B0-----:R-:W-:-:S04]  /*93f0*/  IMAD.MOV.U32 R19, RZ, RZ, 0x60 ;  /* 0x00000060ff137424 */ /* 0x001fc800078e00ff */
[----:B------:R-:W-:-:S05]  /*9400*/  IMAD R18, R18, R19, -0x60 ;  /* 0xffffffa012127424 */ /* 0x000fca00078e0213 */
[----:B------:R-:W-:-:S04]  /*9410*/  IADD3 R0, P0, R7, R18, RZ ;  /* 0x0000001207007210 */ /* 0x000fc80007f1e0ff */
[----:B------:R-:W-:Y:S02]  /*9420*/  LEA.HI.X.SX32 R4, R18, R16, 0x1, P0 ;  /* 0x0000001012047211 */ /* 0x000fe400000f0eff */
[----:B--2---:R-:W-:-:S04]  /*9430*/  LEA R18, P0, R0, R36, 0x2 ;  /* 0x0000002400127211 */ /* 0x004fc800078010ff */
[----:B------:R-:W-:-:S05]  /*9440*/  LEA.HI.X R19, R0, R37, R4, 0x2, P0 ;  /* 0x0000002500137211 */ /* 0x000fca00000f1404 */
[----:B-1----:R0:W5:Y:S01]  /*9450*/  LDG.E.128 R28, desc[UR36][R18.64] ;  /* 0x00000024121c7981 */ /* 0x002162000c1e1d00 */
[----:B------:R-:W-:Y:S04]  /*9460*/  BSSY B1, `(.L_x_1922) ;  /* 0x0000017000017945 */ /* 0x000fe80003800000 */
[----:B------:R-:W-:Y:S05]  /*9470*/  @P2 BRA `(.L_x_1923) ;  /* 0x0000000000542947 */ /* 0x000fea0003800000 */
[----:B------:R-:W-:-:S13]  /*9480*/  LOP3.LUT P1, RZ, R27, 0x8, RZ, 0xc0, !PT ;  /* 0x000000081bff7812 */ /* 0x000fda000782c0ff */
[----:B------:R-:W1:Y:S08]  /*9490*/  @P1 LDC R0, c[0x0][0x288] ;  /* 0x0000a200ff001b82 */ /* 0x000e700000000800 */
[----:B0-----:R-:W0:Y:S01]  /*94a0*/  @P1 LDC.64 R18, c[0x0][0x2e8] ;  /* 0x0000ba00ff121b82 */ /* 0x001e220000000a00 */
[----:B-1----:R-:W-:-:S04]  /*94b0*/  @P1 IMAD R0, R17, R0, R22 ;  /* 0x0000000011001224 */ /* 0x002fc800078e0216 */
[----:B------:R-:W-:-:S04]  /*94c0*/  @P1 IMAD R17, R0, 0x60, R3 ;  /* 0x0000006000111824 */ /* 0x000fc800078e0203 */
[----:B0-----:R-:W-:-:S05]  /*94d0*/  @P1 IMAD.WIDE R18, R17, 0x4, R18 ;  /* 0x0000000411121825 */ /* 0x001fca00078e0212 */
[----:B----4-:R-:W2:Y:S01]  /*94e0*/  @P1 LDG.E.128 R32, desc[UR36][R18.64] ;  /* 0x0000002412201981 */ /* 0x010ea2000c1e1d00 */
        /* <DEDUP_REMOVED lines=14> */
.L_x_1923:
[----:B------:R-:W-:Y:S05]  /*95d0*/  BSYNC B1 ;  /* 0x0000000000017941 */ /* 0x000fea0003800000 */
.L_x_1922:
[----:B------:R-:W2:Y:S01]  /*95e0*/  S2UR UR5, SR_CgaCtaId ;  /* 0x00000000000579c3 */ /* 0x000ea20000008800 */
[----:B------:R-:W-:Y:S01]  /*95f0*/  UMOV UR4, 0x400 ;  /* 0x0000040000047882 */ /* 0x000fe20000000000 */
[----:B------:R-:W-:Y:S01]  /*9600*/  IMAD.IADD R5, R24, 0x1, -R5 ;  /* 0x0000000118057824 */ /* 0x000fe200078e0a05 */
[----:B------:R-:W-:-:S04]  /*9610*/  UIADD3 UR4, UR4, 0x420, URZ ;  /* 0x0000042004047890 */ /* 0x000fc8000fffe03f */
[----:B--2---:R-:W-:-:S06]  /*9620*/  ULEA UR4, UR5, UR4, 0x18 ;  /* 0x0000000405047291 */ /* 0x004fcc000f8ec03f */
[----:B------:R-:W-:-:S04]  /*9630*/  IMAD.U32 R4, RZ, RZ, UR4 ;  /* 0x00000004ff047e24 */ /* 0x000fc8000f8e00ff */
[----:B------:R-:W-:-:S06]  /*9640*/  IMAD R5, R5, 0x4, R4 ;  /* 0x0000000405057824 */ /* 0x000fcc00078e0204 */
[----:B------:R-:W2:Y:S02]  /*9650*/  LDS R5, [R5] ;  /* 0x0000000005057984 */ /* 0x000ea40000000800 */
[C---:B--2--5:R-:W-:Y:S01]  /*9660*/  FFMA.FTZ R12, R5.reuse, R28, R12 ;  /* 0x0000001c050c7223 */ /* 0x064fe2000001000c */
[C---:B------:R-:W-:Y:S01]  /*9670*/  FFMA.FTZ R13, R5.reuse, R29, R13 ;  /* 0x0000001d050d7223 */ /* 0x040fe2000001000d */
[C---:B------:R-:W-:Y:S01]  /*9680*/  FFMA.FTZ R14, R5.reuse, R30, R14 ;  /* 0x0000001e050e7223 */ /* 0x040fe2000001000e */
[----:B------:R-:W-:-:S07]  /*9690*/  FFMA.FTZ R15, R5, R31, R15 ;  /* 0x0000001f050f7223 */ /* 0x000fce000001000f */
.L_x_1921:
[----:B------:R-:W-:Y:S05]  /*96a0*/  BSYNC B0 ;  /* 0x0000000000007941 */ /* 0x000fea0003800000 */
.L_x_1920:
[----:B------:R-:W-:Y:S01]  /*96b0*/  IADD3 R0, R23, 0x1f, RZ ;  /* 0x0000001f17007810 */ /* 0x000fe20007ffe0ff */
[----:B------:R-:W-:Y:S03]  /*96c0*/  BAR.SYNC.DEFER_BLOCKING 0x0 ;  /* 0x0000000000007b1d */ /* 0x000fe60000010000 */
[----:B------:R-:W-:-:S03]  /*96d0*/  ISETP.GT.U32.OR P0, PT, R0, 0x3e, P3 ;  /* 0x0000003e0000780c */ /* 0x000fc60001f04470 */
[----:B------:R-:W-:Y:S10]  /*96e0*/  @P3 BRA `(.L_x_1924) ;  /* 0x0000000000643947 */ /* 0x000ff40003800000 */
[----:B------:R-:W-:Y:S01]  /*96f0*/  LOP3.LUT R0, R23, 0xffffffc0, RZ, 0xc0, !PT ;  /* 0xffffffc017007812 */ /* 0x000fe200078ec0ff */
[----:B------:R-:W-:Y:S01]  /*9700*/  IMAD R5, R20, 0x60, R3 ;  /* 0x0000006014057824 */ /* 0x000fe200078e0203 */
[----:B------:R-:W-:Y:S05]  /*9710*/  WARPSYNC.ALL ;  /* 0x0000000000007948 */ /* 0x000fea0003800000 */
[----:B------:R-:W-:Y:S01]  /*9720*/  ISETP.NE.AND P1, PT, R0, 0x40, PT ;  /* 0x000000400000780c */ /* 0x000fe20003f25270 */
[----:B------:R-:W-:Y:S01]  /*9730*/  IMAD R5, R5, 0x4, R4 ;  /* 0x0000000405057824 */ /* 0x000fe200078e0204 */
[C---:B------:R-:W-:Y:S02]  /*9740*/  ISETP.GT.AND P2, PT, R23.reuse, 0x3f, PT ;  /* 0x0000003f1700780c */ /* 0x040fe40003f44270 */
[----:B------:R-:W-:-:S02]  /*9750*/  LOP3.LUT R0, R23, 0xffffffe0, RZ, 0xc0, !PT ;  /* 0xffffffe017007812 */ /* 0x000fc400078ec0ff */
[----:B------:R-:W-:-:S07]  /*9760*/  ISETP.GT.AND P3, PT, R23, 0x1f, PT ;  /* 0x0000001f1700780c */ /* 0x000fce0003f64270 */
[----:B------:R-:W-:Y:S01]  /*9770*/  @!P1 STS.128 [R5+-0x300], R12 ;  /* 0xfffd000c05009388 */ /* 0x000fe20000000c00 */
[----:B------:R-:W-:Y:S01]  /*9780*/  BAR.SYNC.DEFER_BLOCKING 0x0 ;  /* 0x0000000000007b1d */ /* 0x000fe20000010000 */
[----:B------:R-:W-:-:S05]  /*9790*/  ISETP.NE.AND P1, PT, R0, 0x20, PT ;  /* 0x000000200000780c */ /* 0x000fca0003f25270 */
[----:B0-----:R-:W0:Y:S02]  /*97a0*/  @!P2 LDS.128 R8, [R5] ;  /* 0x000000000508a984 */ /* 0x001e240000000c00 */
        /* <DEDUP_REMOVED lines=13> */
.L_x_1924:
[----:B------:R-:W-:Y:S05]  /*9880*/  @P0 EXIT ;  /* 0x000000000000094d */ /* 0x000fea0003800000 */
[----:B------:R-:W2:Y:S02]  /*9890*/  LDC R0, c[0x0][0x308] ;  /* 0x0000c200ff007b82 */ /* 0x000ea40000000800 */
[----:B--2---:R-:W-:-:S13]  /*98a0*/  ISETP.NE.AND P0, PT, R0, 0x2, PT ;  /* 0x000000020000780c */ /* 0x004fda0003f05270 */
[----:B------:R-:W2:Y:S01]  /*98b0*/  @P0 LDC.64 R4, c[0x0][0x210] ;  /* 0x00008400ff040b82 */ /* 0x000ea20000000a00 */
[----:B-1----:R-:W-:-:S04]  /*98c0*/  @P0 IMAD R7, R2, 0x60, R3 ;  /* 0x0000006002070824 */ /* 0x002fc800078e0203 */
[----:B--2---:R-:W-:-:S05]  /*98d0*/  @P0 IMAD.WIDE R4, R7, 0x4, R4 ;  /* 0x0000000407040825 */ /* 0x004fca00078e0204 */
[----:B------:R1:W-:Y:S01]  /*98e0*/  @P0 STG.E.128 desc[UR36][R4.64], R12 ;  /* 0x0000000c04000986 */ /* 0x0003e2000c101d24 */
[----:B------:R-:W-:Y:S05]  /*98f0*/  @P0 EXIT ;  /* 0x000000000000094d */ /* 0x000fea0003800000 */
[----:B-1----:R-:W1:Y:S01]  /*9900*/  LDC.64 R4, c[0x0][0x300] ;  /* 0x0000c000ff047b82 */ /* 0x002e620000000a00 */
[----:B------:R-:W-:Y:S01]  /*9910*/  IMAD R3, R2, 0x60, R3 ;  /* 0x0000006002037824 */ /* 0x000fe200078e0203 */
[----:B------:R-:W-:Y:S01]  /*9920*/  ULDC.64 UR4, c[0x0][0x210] ;  /* 0x0000840000047ab9 */ /* 0x000fe20000000a00 */
[----:B-1----:R-:W2:Y:S03]  /*9930*/  LDG.E R4, desc[UR36][R4.64] ;  /* 0x0000002404047981 */ /* 0x002ea6000c1e1900 */
[----:B------:R-:W-:-:S04]  /*9940*/  IADD3 R2, P0, R3, UR4, RZ ;  /* 0x0000000403027c10 */ /* 0x000fc8000ff1e0ff */
[----:B------:R-:W-:Y:S01]  /*9950*/  LEA.HI.X.SX32 R3, R3, UR5, 0x1, P0 ;  /* 0x0000000503037c11 */ /* 0x000fe200080f0eff */
[C---:B--2---:R-:W-:Y:S01]  /*9960*/  FMUL.FTZ R12, R4.reuse, R12 ;  /* 0x0000000c040c7220 */ /* 0x044fe20000410000 */
[C---:B------:R-:W-:Y:S01]  /*9970*/  FMUL.FTZ R13, R4.reuse, R13 ;  /* 0x0000000d040d7220 */ /* 0x040fe20000410000 */
[C---:B------:R-:W-:Y:S01]  /*9980*/  FMUL.FTZ R14, R4.reuse, R14 ;  /* 0x0000000e040e7220 */ /* 0x040fe20000410000 */
[----:B------:R-:W-:-:S03]  /*9990*/  FMUL.FTZ R15, R4, R15 ;  /* 0x0000000f040f7220 */ /* 0x000fc60000410000 */
[----:B------:R-:W1:Y:S08]  /*99a0*/  F2I.S8.NTZ R12, R12 ;  /* 0x0000000c000c7305 */ /* 0x000e700000202100 */
        /* <DEDUP_REMOVED lines=8> */
[----:B-1----:R-:W-:Y:S02]  /*9a30*/  PRMT R0, R14, 0x8880, RZ ;  /* 0x000088800e007816 */ /* 0x002fe400000000ff */
[----:B------:R-:W-:Y:S02]  /*9a40*/  PRMT R5, R4, 0x7604, R5 ;  /* 0x0000760404057816 */ /* 0x000fe40000000005 */
[----:B------:R-:W-:Y:S02]  /*9a50*/  PRMT R0, R0, 0x7710, RZ ;  /* 0x0000771000007816 */ /* 0x000fe400000000ff */
[----:B--2---:R-:W-:-:S02]  /*9a60*/  PRMT R4, R15, 0x8880, RZ ;  /* 0x000088800f047816 */ /* 0x004fc400000000ff */
[----:B------:R-:W-:Y:S02]  /*9a70*/  PRMT R5, R0, 0x7054, R5 ;  /* 0x0000705400057816 */ /* 0x000fe40000000005 */
[----:B------:R-:W-:-:S04]  /*9a80*/  PRMT R4, R4, 0x7710, RZ ;  /* 0x0000771004047816 */ /* 0x000fc800000000ff */
[----:B------:R-:W-:-:S05]  /*9a90*/  PRMT R5, R4, 0x654, R5 ;  /* 0x0000065404057816 */ /* 0x000fca0000000005 */
[----:B------:R-:W-:Y:S01]  /*9aa0*/  STG.E desc[UR36][R2.64], R5 ;  /* 0x0000000502007986 */ /* 0x000fe2000c101924 */
[----:B------:R-:W-:Y:S05]  /*9ab0*/  EXIT ;  /* 0x000000000000794d */ /* 0x000fea0003800000 */
.L_x_1728:
[----:B------:R-:W-:Y:S02]  /*9ac0*/  IMAD.MOV.U32 R12, RZ, RZ, 0x10 ;  /* 0x00000010ff0c7424 */ /* 0x000fe400078e00ff */
[----:B------:R-:W-:Y:S02]  /*9ad0*/  IMAD.MOV.U32 R11, RZ, RZ, 0x1f ;  /* 0x0000001fff0b7424 */ /* 0x000fe400078e00ff */
[----:B-1----:R-:W-:-:S07]  /*9ae0*/  IMAD.MOV.U32 R15, RZ, RZ, -0x1 ;  /* 0xffffffffff0f7424 */ /* 0x002fce00078e00ff */
[----:B---3--:R-:W-:Y:S05]  /*9af0*/  WARPSYNC.COLLECTIVE R15, `(.L_x_1925) ;  /* 0x000000000f087348 */ /* 0x008fea0003c00000 */
[----:B------:R0:W1:Y:S02]  /*9b00*/  SHFL.BFLY P6, R14, R13, R12, R11 ;  /* 0x0c00000c0d0e7389 */ /* 0x00006400000c000b */
[----:B01-3--:R-:W-:Y:S01]  /*9b10*/  ENDCOLLECTIVE ;  /* 0x000000000000791b */ /* 0x00bfe20003800000 */
.L_x_1925:
[----:B------:R-:W-:Y:S02]  /*9b20*/  IMAD.MOV.U32 R12, RZ, RZ, 0x8 ;  /* 0x00000008ff0c7424 */ /* 0x000fe400078e00ff */
[----:B------:R-:W-:-:S04]  /*9b30*/  FADD.FTZ R0, R13, R14 ;  /* 0x0000000e0d007221 */ /* 0x000fc80000010000 */
[----:B------:R-:W-:-:S07]  /*9b40*/  IMAD.MOV.U32 R13, RZ, RZ, R0 ;  /* 0x000000ffff0d7224 */ /* 0x000fce00078e0000 */
[----:B------:R-:W-:Y:S05]  /*9b50*/  WARPSYNC.COLLECTIVE R15, `(.L_x_1926) ;  /* 0x000000000f087348 */ /* 0x000fea0003c00000 */
[----:B------:R0:W1:Y:S02]  /*9b60*/  SHFL.BFLY P6, R14, R13, R12, R11 ;  /* 0x0c00000c0d0e7389 */ /* 0x00006400000c000b */
[----:B01----:R-:W-:Y:S01]  /*9b70*/  ENDCOLLECTIVE ;  /* 0x000000000000791b */ /* 0x003fe20003800000 */
.L_x_1926:
[----:B------:R-:W-:Y:S02]  /*9b80*/  IMAD.MOV.U32 R12, RZ, RZ, 0x4 ;  /* 0x00000004ff0c7424 */ /* 0x000fe400078e00ff */
[----:B------:R-:W-:-:S05]  /*9b90*/  FADD.FTZ R4, R0, R14 ;  /* 0x0000000e00047221 */ /* 0x000fca0000010000 */
[----:B------:R-:W-:-:S07]  /*9ba0*/  MOV R13, R4 ;  /* 0x00000004000d7202 */ /* 0x000fce0000000f00 */
[----:B------:R-:W-:Y:S05]  /*9bb0*/  WARPSYNC.COLLECTIVE R15, `(.L_x_1927) ;  /* 0x000000000f087348 */ /* 0x000fea0003c00000 */
[----:B------:R0:W1:Y:S02]  /*9bc0*/  SHFL.BFLY P6, R14, R13, R12, R11 ;  /* 0x0c00000c0d0e7389 */ /* 0x00006400000c000b */
[----:B01----:R-:W-:Y:S01]  /*9bd0*/  ENDCOLLECTIVE ;  /* 0x000000000000791b */ /* 0x003fe20003800000 */
.L_x_1927:
[----:B------:R-:W-:Y:S02]  /*9be0*/  IMAD.MOV.U32 R12, RZ, RZ, 0x2 ;  /* 0x00000002ff0c7424 */ /* 0x000fe400078e00ff */
[----:B------:R-:W-:-:S04]  /*9bf0*/  FADD.FTZ R6, R4, R14 ;  /* 0x0000000e04067221 */ /* 0x000fc80000010000 */
[----:B------:R-:W-:-:S07]  /*9c00*/  IMAD.MOV.U32 R13, RZ, RZ, R6 ;  /* 0x000000ffff0d7224 */ /* 0x000fce00078e0006 */
[----:B------:R-:W-:Y:S05]  /*9c10*/  WARPSYNC.COLLECTIVE R15, `(.L_x_1928) ;  /* 0x000000000f087348 */ /* 0x000fea0003c00000 */
[----:B------:R0:W1:Y:S02]  /*9c20*/  SHFL.BFLY P6, R14, R13, R12, R11 ;  /* 0x0c00000c0d0e7389 */ /* 0x00006400000c000b */
[----:B01----:R-:W-:Y:S01]  /*9c30*/  ENDCOLLECTIVE ;  /* 0x000000000000791b */ /* 0x003fe20003800000 */
.L_x_1928:
[----:B------:R-:W-:Y:S02]  /*9c40*/  IMAD.MOV.U32 R12, RZ, RZ, 0x1 ;  /* 0x00000001ff0c7424 */ /* 0x000fe400078e00ff */
[----:B------:R-:W-:-:S04]  /*9c50*/  FADD.FTZ R7, R6, R14 ;  /* 0x0000000e06077221 */ /* 0x000fc80000010000 */
[----:B------:R-:W-:-:S07]  /*9c60*/  IMAD.MOV.U32 R13, RZ, RZ, R7 ;  /* 0x000000ffff0d7224 */ /* 0x000fce00078e0007 */
[----:B------:R-:W-:Y:S05]  /*9c70*/  WARPSYNC.COLLECTIVE R15, `(.L_x_1929) ;  /* 0x000000000f087348 */ /* 0x000fea0003c00000 */
[----:B------:R0:W1:Y:S02]  /*9c80*/  SHFL.BFLY P6, R14, R13, R12, R11 ;  /* 0x0c00000c0d0e7389 */ /* 0x00006400000c000b */
[----:B01----:R-:W-:Y:S01]  /*9c90*/  ENDCOLLECTIVE ;  /* 0x000000000000791b */ /* 0x003fe20003800000 */
.L_x_1929:
[----:B------:R-:W-:Y:S05]  /*9ca0*/  BRA `(.L_x_1930) ;  /* 0xffffff8000807947 */ /* 0x000fea000383ffff */
.L_x_1862:
[----:B------:R-:W-:Y:S01]  /*9cb0*/  HFMA2.MMA R11, -RZ, RZ, 0, 1.847743988037109375e-06 ;  /* 0x0000001fff0b7435 */ /* 0x000fe200000001ff */
[----:B------:R-:W-:Y:S01]  /*9cc0*/  BSSY B1, `(.L_x_1931) ;  /* 0x0000006000017945 */ /* 0x000fe20003800000 */
[----:B------:R-:W-:Y:S02]  /*9cd0*/  IMAD.MOV.U32 R12, RZ, RZ, 0x1 ;  /* 0x00000001ff0c7424 */ /* 0x000fe400078e00ff */
[----:B------:R-:W-:-:S07]  /*9ce0*/  IMAD.MOV.U32 R15, RZ, RZ, -0x1 ;  /* 0xffffffffff0f7424 */ /* 0x000fce00078e00ff */
[----:B---34-:R-:W-:Y:S05]  /*9cf0*/  WARPSYNC.COLLECTIVE R15, `(.L_x_1932) ;  /* 0x000000000f087348 */ /* 0x018fea0003c00000 */
[----:B------:R0:W1:Y:S02]  /*9d00*/  SHFL.BFLY P6, R14, R13, R12, R11 ;  /* 0x0c00000c0d0e7389 */ /* 0x00006400000c000b */
[----:B01-34-:R-:W-:Y:S01]  /*9d10*/  ENDCOLLECTIVE ;  /* 0x000000000000791b */ /* 0x01bfe20003800000 */
.L_x_1932:
[----:B------:R-:W-:Y:S05]  /*9d20*/  BSYNC B1 ;  /* 0x0000000000017941 */ /* 0x000fea0003800000 */
.L_x_1931:
[----:B------:R-:W-:Y:S05]  /*9d30*/  BRA `(.L_x_1933) ;  /* 0xffffffcc002c7947 */ /* 0x000fea000383ffff */
.L_x_1866:
[----:B------:R-:W-:Y:S01]  /*9d40*/  BSSY B0, `(.L_x_1934) ;  /* 0x0000008000007945 */ /* 0x000fe20003800000 */
[----:B0-2---:R-:W-:Y:S02]  /*9d50*/  IMAD.MOV.U32 R13, RZ, RZ, R0 ;  /* 0x000000ffff0d7224 */ /* 0x005fe400078e0000 */
[----:B------:R-:W-:Y:S02]  /*9d60*/  IMAD.MOV.U32 R12, RZ, RZ, 0x10 ;  /* 0x00000010ff0c7424 */ /* 0x000fe400078e00ff */
[----:B-1----:R-:W-:Y:S02]  /*9d70*/  IMAD.MOV.U32 R11, RZ, RZ, 0x1f ;  /* 0x0000001fff0b7424 */ /* 0x002fe400078e00ff */
[----:B------:R-:W-:-:S07]  /*9d80*/  IMAD.MOV.U32 R15, RZ, RZ, -0x1 ;  /* 0xffffffffff0f7424 */ /* 0x000fce00078e00ff */
[----:B---34-:R-:W-:Y:S05]  /*9d90*/  WARPSYNC.COLLECTIVE R15, `(.L_x_1935) ;  /* 0x000000000f087348 */ /* 0x018fea0003c00000 */
[----:B------:R0:W1:Y:S02]  /*9da0*/  SHFL.BFLY P6, R14, R13, R12, R11 ;  /* 0x0c00000c0d0e7389 */ /* 0x00006400000c000b */
[----:B01-34-:R-:W-:Y:S01]  /*9db0*/  ENDCOLLECTIVE ;  /* 0x000000000000791b */ /* 0x01bfe20003800000 */
.L_x_1935:
[----:B------:R-:W-:Y:S05]  /*9dc0*/  BSYNC B0 ;  /* 0x0000000000007941 */ /* 0x000fea0003800000 */
.L_x_1934:
[----:B------:R-:W-:Y:S01]  /*9dd0*/  FMNMX.FTZ R13, R14, R0, !PT ;  /* 0x000000000e0d7209 */ /* 0x000fe20007810000 */
[----:B------:R-:W-:Y:S01]  /*9de0*/  IMAD.MOV.U32 R12, RZ, RZ, 0x8 ;  /* 0x00000008ff0c7424 */ /* 0x000fe200078e00ff */
[----:B------:R-:W-:Y:S01]  /*9df0*/  MOV R11, 0x1f ;  /* 0x0000001f000b7802 */ /* 0x000fe20000000f00 */
[----:B------:R-:W-:-:S07]  /*9e00*/  IMAD.MOV.U32 R15, RZ, RZ, -0x1 ;  /* 0xffffffffff0f7424 */ /* 0x000fce00078e00ff */
[----:B------:R-:W-:Y:S05]  /*9e10*/  WARPSYNC.COLLECTIVE R15, `(.L_x_1936) ;  /* 0x000000000f087348 */ /* 0x000fea0003c00000 */
[----:B------:R0:W1:Y:S02]  /*9e20*/  SHFL.BFLY P6, R14, R13, R12, R11 ;  /* 0x0c00000c0d0e7389 */ /* 0x00006400000c000b */
[----:B01----:R-:W-:Y:S01]  /*9e30*/  ENDCOLLECTIVE ;  /* 0x000000000000791b */ /* 0x003fe20003800000 */
.L_x_1936:
[----:B------:R-:W-:Y:S01]  /*9e40*/  IMAD.MOV.U32 R12, RZ, RZ, 0x4 ;  /* 0x00000004ff0c7424 */ /* 0x000fe200078e00ff */
[----:B------:R-:W-:-:S05]  /*9e50*/  FMNMX.FTZ R6, R13, R14, !PT ;  /* 0x0000000e0d067209 */ /* 0x000fca0007810000 */
[----:B------:R-:W-:-:S07]  /*9e60*/  IMAD.MOV.U32 R13, RZ, RZ, R6 ;  /* 0x000000ffff0d7224 */ /* 0x000fce00078e0006 */
[----:B------:R-:W-:Y:S05]  /*9e70*/  WARPSYNC.COLLECTIVE R15, `(.L_x_1937) ;  /* 0x000000000f087348 */ /* 0x000fea0003c00000 */
[----:B------:R0:W1:Y:S02]  /*9e80*/  SHFL.BFLY P6, R14, R13, R12, R11 ;  /* 0x0c00000c0d0e7389 */ /* 0x00006400000c000b */
[----:B01----:R-:W-:Y:S01]  /*9e90*/  ENDCOLLECTIVE ;  /* 0x000000000000791b */ /* 0x003fe20003800000 */
.L_x_1937:
[----:B------:R-:W-:Y:S01]  /*9ea0*/  IMAD.MOV.U32 R12, RZ, RZ, 0x2 ;  /* 0x00000002ff0c7424 */ /* 0x000fe200078e00ff */
[----:B------:R-:W-:-:S05]  /*9eb0*/  FMNMX.FTZ R7, R6, R14, !PT ;  /* 0x0000000e06077209 */ /* 0x000fca0007810000 */
[----:B------:R-:W-:-:S07]  /*9ec0*/  IMAD.MOV.U32 R13, RZ, RZ, R7 ;  /* 0x000000ffff0d7224 */ /* 0x000fce00078e0007 */
[----:B------:R-:W-:Y:S05]  /*9ed0*/  WARPSYNC.COLLECTIVE R15, `(.L_x_1938) ;  /* 0x000000000f087348 */ /* 0x000fea0003c00000 */
[----:B------:R0:W1:Y:S02]  /*9ee0*/  SHFL.BFLY P6, R14, R13, R12, R11 ;  /* 0x0c00000c0d0e7389 */ /* 0x00006400000c000b */
[----:B01----:R-:W-:Y:S01]  /*9ef0*/  ENDCOLLECTIVE ;  /* 0x000000000000791b */ /* 0x003fe20003800000 */
.L_x_1938:
[----:B------:R-:W-:Y:S05]  /*9f00*/  BRA `(.L_x_1939) ;  /* 0xffffffcc006c7947 */ /* 0x000fea000383ffff */
.L_x_1940:
        /* <DEDUP_REMOVED lines=15> */
.L_x_3329:


//--------------------- .text._ZN4mmha33masked_multihead_attention_kernelIfLi96ELi128ELi4ELi32ELi64ELb1ELb0EEEv26Multihead_attention_paramsIT_XT5_EE --------------------------
	.section	.text._ZN4mmha33masked_multihead_attention_kernelIfLi96ELi128ELi4ELi32ELi64ELb1ELb0EEEv26Multihead_attention_paramsIT_XT5_EE,"ax",@progbits
	.align	128
        .global         _ZN4mmha33masked_multihead_attention_kernelIfLi96ELi128ELi4ELi32ELi64ELb1ELb0EEEv26Multihead_attention_paramsIT_XT5_EE
        .type           _ZN4mmha33masked_multihead_attention_kernelIfLi96ELi128ELi4ELi32ELi64ELb1ELb0EEEv26Multihead_attention_paramsIT_XT5_EE,@function
        .size           _ZN4mmha33masked_multihead_attention_kernelIfLi96ELi128ELi4ELi32ELi64ELb1ELb0EEEv26Multihead_attention_paramsIT_XT5_EE,(.L_x_3330 - _ZN4mmha33masked_multihead_attention_kernelIfLi96ELi128ELi4ELi32ELi64ELb1ELb0EEEv26Multihead_attention_paramsIT_XT5_EE)
        .other          _ZN4mmha33masked_multihead_attention_kernelIfLi96ELi128ELi4ELi32ELi64ELb1ELb0EEEv26Multihead_attention_paramsIT_XT5_EE,@"STO_CUDA_ENTRY STV_DEFAULT"
_ZN4mmha33masked_multihead_attention_kernelIfLi96ELi128ELi4ELi32ELi64ELb1ELb0EEEv26Multihead_attention_paramsIT_XT5_EE:
.text._ZN4mmha33masked_multihead_attention_kernelIfLi96ELi128ELi4ELi32ELi64ELb1ELb0EEEv26Multihead_attention_paramsIT_XT5_EE:
        /* <DEDUP_REMOVED lines=12> */
.L_x_1941:
        /* <DEDUP_REMOVED lines=28> */
[----:B------:R-:W-:Y:S02]  /*0280*/  @!P1 IMAD.IADD R0, R0, 0x1, -R5 ;  /* 0x0000000100009824 */ /* 0x000fe400078e0a05 */
[----:B------:R-:W-:Y:S01]  /*0290*/  @!P1 VIADD R26, R26, 0x1 ;  /* 0x000000011a1a9836 */ /* 0x000fe20000000000 */
        /* <DEDUP_REMOVED lines=48> */
.L_x_1943:
[----:B------:R-:W-:Y:S05]  /*05a0*/  BSYNC B0 ;  /* 0x0000000000007941 */ /* 0x000fea0003800000 */
.L_x_1942:
        /* <DEDUP_REMOVED lines=71> */
.L_x_1945:
[----:B------:R-:W-:Y:S05]  /*0a20*/  BSYNC B0 ;  /* 0x0000000000007941 */ /* 0x000fea0003800000 */
.L_x_1944:
        /* <DEDUP_REMOVED lines=62> */
[----:B------:R-:W-:Y:S02]  /*0e10*/  IMAD.U32 R10, RZ, RZ, UR6 ;  /* 0x00000006ff0a7e24 */ /* 0x000fe4000f8e00ff */
[----:B------:R-:W-:Y:S02]  /*0e20*/  IMAD.U32 R6, RZ, RZ, UR4 ;  /* 0x00000004ff067e24 */ /* 0x000fe4000f8e00ff */
[----:B------:R-:W-:-:S02]  /*0e30*/  IMAD.U32 R7, RZ, RZ, UR5 ;  /* 0x00000005ff077e24 */ /* 0x000fc4000f8e00ff */
[----:B------:R-:W-:Y:S02]  /*0e40*/  IMAD.U32 R11, RZ, RZ, UR7 ;  /* 0x00000007ff0b7e24 */ /* 0x000fe4000f8e00ff */
[----:B------:R-:W-:Y:S02]  /*0e50*/  IMAD.MOV.U32 R8, RZ, RZ, 0x53f ;  /* 0x0000053fff087424 */ /* 0x000fe400078e00ff */
[----:B------:R-:W-:Y:S02]  /*0e60*/  IMAD.MOV.U32 R12, RZ, RZ, 0x1 ;  /* 0x00000001ff0c7424 */ /* 0x000fe400078e00ff */
[----:B0-----:R-:W-:-:S07]  /*0e70*/  IMAD.MOV.U32 R13, RZ, RZ, RZ ;  /* 0x000000ffff0d7224 */ /* 0x001fce00078e00ff */
[----:B------:R-:W-:-:S07]  /*0e80*/  LEPC R20, `(.L_x_1948) ;  /* 0x000000001014794e */ /* 0x000fce0000000000 */
[----:B-1----:R-:W-:Y:S05]  /*0e90*/  CALL.ABS.NOINC R14 ;  /* 0x000000000e007343 */ /* 0x002fea0003c00000 */
.L_x_1948:
        /* <DEDUP_REMOVED lines=13> */
.L_x_1949:
        /* <DEDUP_REMOVED lines=55> */
.L_x_1953:
        /* <DEDUP_REMOVED lines=45> */
[----:B------:R-:W-:Y:S01]  /*15b0*/  FFMA.FTZ R35, R35, R7, R10 ;  /* 0x0000000723237223 */ /* 0x000fe2000001000a */
[----:B------:R-:W-:Y:S02]  /*15c0*/  IMAD.MOV.U32 R42, RZ, RZ, R9 ;  /* 0x000000ffff2a7224 */ /* 0x000fe400078e0009 */
[-C--:B0-----:R-:W-:Y:S01]  /*15d0*/  FFMA.FTZ R3, R40, R0.reuse, -R3 ;  /* 0x0000000028037223 */ /* 0x081fe20000010803 */
[-C--:B------:R-:W-:Y:S01]  /*15e0*/  FFMA.FTZ R32, R32, R0.reuse, -R5 ;  /* 0x0000000020207223 */ /* 0x080fe20000010805 */
[-C--:B------:R-:W-:Y:S01]  /*15f0*/  FFMA.FTZ R41, R41, R0.reuse, R6 ;  /* 0x0000000029297223 */ /* 0x080fe20000010006 */
[----:B------:R-:W-:Y:S01]  /*1600*/  FFMA.FTZ R33, R33, R0, R4 ;  /* 0x0000000021217223 */ /* 0x000fe20000010004 */
[----:B------:R-:W-:-:S07]  /*1610*/  IMAD.MOV.U32 R40, RZ, RZ, R3 ;  /* 0x000000ffff287224 */ /* 0x000fce00078e0003 */
.L_x_1956:
[----:B------:R-:W-:Y:S05]  /*1620*/  BSYNC B2 ;  /* 0x0000000000027941 */ /* 0x000fea0003800000 */
.L_x_1955:
[----:B0-----:R0:W-:Y:S04]  /*1630*/  STS [R21], R32 ;  /* 0x0000002015007388 */ /* 0x0011e80000000800 */
[----:B------:R0:W-:Y:S04]  /*1640*/  STS [R21+0x4], R34 ;  /* 0x0000042215007388 */ /* 0x0001e80000000800 */
[----:B------:R0:W-:Y:S04]  /*1650*/  STS [R46], R33 ;  /* 0x000000212e007388 */ /* 0x0001e80000000800 */
[----:B------:R0:W-:Y:S02]  /*1660*/  STS [R46+0x4], R35 ;  /* 0x000004232e007388 */ /* 0x0001e40000000800 */
.L_x_1954:
[----:B------:R-:W-:Y:S05]  /*1670*/  BSYNC B1 ;  /* 0x0000000000017941 */ /* 0x000fea0003800000 */
.L_x_1952:
[----:B-1----:R1:W-:Y:S04]  /*1680*/  STS [R15], R40 ;  /* 0x000000280f007388 */ /* 0x0023e80000000800 */
[----:B--2---:R1:W-:Y:S04]  /*1690*/  STS [R15+0x4], R42 ;  /* 0x0000042a0f007388 */ /* 0x0043e80000000800 */
[----:B---3--:R1:W-:Y:S04]  /*16a0*/  STS [R20], R41 ;  /* 0x0000002914007388 */ /* 0x0083e80000000800 */
[----:B----4-:R1:W-:Y:S02]  /*16b0*/  STS [R20+0x4], R43 ;  /* 0x0000042b14007388 */ /* 0x0103e40000000800 */
.L_x_1951:
[----:B------:R-:W-:Y:S05]  /*16c0*/  BSYNC B0 ;  /* 0x0000000000007941 */ /* 0x000fea0003800000 */
.L_x_1950:
[----:B------:R-:W-:Y:S06]  /*16d0*/  BAR.SYNC.DEFER_BLOCKING 0x0 ;  /* 0x0000000000007b1d */ /* 0x000fec0000010000 */
[----:B------:R-:W-:Y:S04]  /*16e0*/  BSSY B0, `(.L_x_1957) ;  /* 0x0000005000007945 */ /* 0x000fe80003800000 */
[----:B------:R-:W-:Y:S05]  /*16f0*/  @!P6 BRA `(.L_x_1958) ;  /* 0x00000000000ce947 */ /* 0x000fea0003800000 */
[----:B------:R-:W-:Y:S01]  /*1700*/  ISETP.NE.AND P0, PT, R30, RZ, PT ;  /* 0x000000ff1e00720c */ /* 0x000fe20003f05270 */
[----:B01----:R2:W3:-:S12]  /*1710*/  LDS.128 R40, [R13] ;  /* 0x000000000d287984 */ /* 0x0034d80000000c00 */
[----:B------:R2:W4:Y:S02]  /*1720*/  @!P0 LDS.128 R32, [R14] ;  /* 0x000000000e208984 */ /* 0x0005240000000c00 */
.L_x_1958:
[----:B------:R-:W-:Y:S05]  /*1730*/  BSYNC B0 ;  /* 0x0000000000007941 */ /* 0x000fea0003800000 */
.L_x_1957:
[----:B------:R-:W-:Y:S06]  /*1740*/  BAR.SYNC.DEFER_BLOCKING 0x0 ;  /* 0x0000000000007b1d */ /* 0x000fec0000010000 */
[----:B------:R-:W-:Y:S05]  /*1750*/  BRA `(.L_x_1947) ;  /* 0x0000000400307947 */ /* 0x000fea0003800000 */
.L_x_1946:
        /* <DEDUP_REMOVED lines=35> */
.L_x_1959:
        /* <DEDUP_REMOVED lines=40> */
.L_x_1960:
[----:B------:R-:W-:Y:S05]  /*1c10*/  BSYNC B0 ;  /* 0x0000000000007941 */ /* 0x000fea0003800000 */
.L_x_1947:
        /* <DEDUP_REMOVED lines=19> */
[----:B------:R-:W-:Y:S01]  /*1d50*/  @!P0 IMAD.SHL.U32 R6, R16, 0x4, RZ ;  /* 0x0000000410068824 */ /* 0x000fe200078e00ff */
[----:B------:R-:W-:Y:S01]  /*1d60*/  @!P1 LEA R11, R11, R4, 0x18 ;  /* 0x000000040b0b9211 */ /* 0x000fe200078ec0ff */
[----:B------:R3:W-:Y:S02]  /*1d70*/  STS.128 [R3], R40 ;  /* 0x0000002803007388 */ /* 0x0007e40000000c00 */
[----:B--2---:R-:W-:Y:S02]  /*1d80*/  @!P0 IMAD R13, R44, R7, R6 ;  /* 0x000000072c0d8224 */ /* 0x004fe400078e0206 */
        /* <DEDUP_REMOVED lines=17> */
.L_x_2165:
[----:B0-2---:R-:W-:-:S07]  /*1ea0*/  FADD.FTZ R6, R6, R14 ;  /* 0x0000000e06067221 */ /* 0x005fce0000010000 */
.L_x_1962:
[----:B------:R-:W-:Y:S05]  /*1eb0*/  BSYNC B0 ;  /* 0x0000000000007941 */ /* 0x000fea0003800000 */
.L_x_1961:
[----:B------:R-:W5:Y:S01]  /*1ec0*/  S2R R30, SR_CgaCtaId ;  /* 0x00000000001e7919 */ /* 0x000f620000008800 */
[----:B------:R-:W-:Y:S01]  /*1ed0*/  ISETP.NE.AND P0, PT, R22, RZ, PT ;  /* 0x000000ff1600720c */ /* 0x000fe20003f05270 */
[----:B------:R-:W-:Y:S01]  /*1ee0*/  IMAD.IADD R12, R18, 0x1, -R5 ;  /* 0x00000001120c7824 */ /* 0x000fe200078e0a05 */
[----:B01----:R-:W-:Y:S01]  /*1ef0*/  MOV R15, 0x400 ;  /* 0x00000400000f7802 */ /* 0x003fe20000000f00 */
[----:B------:R-:W-:-:S04]  /*1f00*/  IMAD.MOV.U32 R124, RZ, RZ, -0x800001 ;  /* 0xff7fffffff7c7424 */ /* 0x000fc800078e00ff */
        /* <DEDUP_REMOVED lines=18> */
.L_x_1965:
[----:B------:R0:W-:Y:S02]  /*2030*/  STS [R11], R124 ;  /* 0x0000007c0b007388 */ /* 0x0001e40000000800 */
.L_x_1964:
        /* <DEDUP_REMOVED lines=19> */
[----:B------:R0:W2:Y:S03]  /*2170*/  LDS R125, [R11+0x10] ;  /* 0x000010000b7d7984 */ /* 0x0000a60000000800 */
[----:B------:R-:W-:Y:S01]  /*2180*/  ISETP.GE.AND P0, PT, R13, R20, PT ;  /* 0x000000140d00720c */ /* 0x000fe20003f06270 */
        /* <DEDUP_REMOVED lines=66> */
.L_x_1966:
[----:B------:R-:W-:Y:S01]  /*25b0*/  ULDC UR5, c[0x0][0x29c] ;  /* 0x0000a70000057ab9 */ /* 0x000fe20000000800 */
[----:B------:R-:W-:Y:S01]  /*25c0*/  ULDC UR11, c[0x0][0x284] ;  /* 0x0000a100000b7ab9 */ /* 0x000fe20000000800 */
[----:B------:R-:W-:Y:S01]  /*25d0*/  ULDC UR10, c[0x0][0x2a0] ;  /* 0x0000a800000a7ab9 */ /* 0x000fe20000000800 */
        /* <DEDUP_REMOVED lines=21> */
[----:B-1----:R-:W-:Y:S02]  /*2730*/  VIADD R66, R66, UR4 ;  /* 0x0000000442427c36 */ /* 0x002fe40008000000 */
[----:B0-----:R-:W-:Y:S02]  /*2740*/  VIADD R63, R11, 0xffffffe ;  /* 0x0ffffffe0b3f7836 */ /* 0x001fe40000000000 */
[----:B------:R-:W-:-:S02]  /*2750*/  VIADD R11, R131, 0x4 ;  /* 0x00000004830b7836 */ /* 0x000fc40000000000 */
[--C-:B--2---:R-:W-:Y:S02]  /*2760*/  IMAD.WIDE R130, R131, 0x4, R128.reuse ;  /* 0x0000000483827825 */ /* 0x104fe400078e0280 */
[----:B------:R-:W0:Y:S02]  /*2770*/  F2I.FTZ.U32.TRUNC.NTZ R63, R63 ;  /* 0x0000003f003f7305 */ /* 0x000e24000021f000 */
[----:B------:R-:W-:-:S04]  /*2780*/  IMAD.WIDE R128, R11, 0x4, R128 ;  /* 0x000000040b807825 */ /* 0x000fc800078e0280 */
[----:B0-----:R-:W-:-:S04]  /*2790*/  IMAD.MOV R12, RZ, RZ, -R63 ;  /* 0x000000ffff0c7224 */ /* 0x001fc800078e0a3f */
[----:B------:R-:W-:-:S04]  /*27a0*/  IMAD R15, R12, R59, RZ ;  /* 0x0000003b0c0f7224 */ /* 0x000fc800078e02ff */
[----:B------:R-:W-:-:S04]  /*27b0*/  IMAD.HI.U32 R62, R63, R15, R62 ;  /* 0x0000000f3f3e7227 */ /* 0x000fc800078e003e */
[----:B------:R-:W-:-:S07]  /*27c0*/  IMAD.MOV.U32 R63, RZ, RZ, R13 ;  /* 0x000000ffff3f7224 */ /* 0x000fce00078e000d */
.L_x_2100:
        /* <DEDUP_REMOVED lines=18> */
[----:B------:R-:W-:-:S05]  /*28f0*/  @!P2 IMAD.IADD R14, R14, 0x1, -R133 ;  /* 0x000000010e0ea824 */ /* 0x000fca00078e0a85 */
[----:B------:R-:W-:-:S13]  /*2900*/  ISETP.GT.U32.AND P2, PT, R59, R14, PT ;  /* 0x0000000e3b00720c */ /* 0x000fda0003f44070 */
[----:B------:R-:W-:Y:S01]  /*2910*/  @!P2 IMAD.IADD R14, R14, 0x1, -R133 ;  /* 0x000000010e0ea824 */ /* 0x000fe200078e0a85 */
[----:B------:R-:W-:-:S04]  /*2920*/  ISETP.GE.AND P2, PT, R63, R18, PT ;  /* 0x000000123f00720c */ /* 0x000fc80003f46270 */
[----:B0-----:R-:W-:-:S05]  /*2930*/  MOV R12, R14 ;  /* 0x0000000e000c7202 */ /* 0x001fca0000000f00 */
[----:B------:R-:W-:Y:S01]  /*2940*/  @!P3 IMAD.MOV R12, RZ, RZ, -R12 ;  /* 0x000000ffff0cb224 */ /* 0x000fe200078e0a0c */
        /* <DEDUP_REMOVED lines=13> */
.L_x_1972:
[----:B------:R-:W-:Y:S05]  /*2a20*/  BSYNC B2 ;  /* 0x0000000000027941 */ /* 0x000fea0003800000 */
.L_x_1971:
        /* <DEDUP_REMOVED lines=13> */
.L_x_1970:
[----:B------:R-:W-:Y:S05]  /*2b00*/  BSYNC B1 ;  /* 0x0000000000017941 */ /* 0x000fea0003800000 */
.L_x_1969:
[----:B------:R-:W-:Y:S04]  /*2b10*/  BSSY B1, `(.L_x_1973) ;  /* 0x000001e000017945 */ /* 0x000fe80003800000 */
[----:B------:R-:W-:Y:S05]  /*2b20*/  @P2 BRA `(.L_x_1974) ;  /* 0x0000000000702947 */ /* 0x000fea0003800000 */
[----:B------:R-:W-:Y:S01]  /*2b30*/  IMAD.IADD R11, R12, 0x1, R7 ;  /* 0x000000010c0b7824 */ /* 0x000fe200078e0207 */
[----:B------:R-:W-:Y:S01]  /*2b40*/  BSSY B2, `(.L_x_1975) ;  /* 0x000000a000027945 */ /* 0x000fe20003800000 */
[----:B------:R-:W-:Y:S02]  /*2b50*/  IMAD.MOV.U32 R70, RZ, RZ, RZ ;  /* 0x000000ffff467224 */ /* 0x000fe400078e00ff */
[----:B------:R-:W-:-:S05]  /*2b60*/  IMAD.SHL.U32 R132, R11, 0x4, RZ ;  /* 0x000000040b847824 */ /* 0x000fca00078e00ff */
[----:B------:R-:W-:-:S13]  /*2b70*/  ISETP.GE.AND P3, PT, R132, R64, PT ;  /* 0x000000408400720c */ /* 0x000fda0003f66270 */
[----:B------:R-:W-:Y:S05]  /*2b80*/  @P3 BRA `(.L_x_1976) ;  /* 0x0000000000143947 */ /* 0x000fea0003800000 */
[----:B------:R-:W-:-:S04]  /*2b90*/  IADD3 R11, P1, R61, R132, RZ ;  /* 0x000000843d0b7210 */ /* 0x000fc80007f3e0ff */
[----:B------:R-:W-:Y:S02]  /*2ba0*/  LEA.HI.X.SX32 R70, R132, R67, 0x1, P1 ;  /* 0x0000004384467211 */ /* 0x000fe400008f0eff */
[----:B01----:R-:W-:-:S04]  /*2bb0*/  LEA R14, P1, R11, UR8, 0x2 ;  /* 0x000000080b0e7c11 */ /* 0x003fc8000f8210ff */
[----:B------:R-:W-:-:S05]  /*2bc0*/  LEA.HI.X R15, R11, UR9, R70, 0x2, P1 ;  /* 0x000000090b0f7c11 */ /* 0x000fca00088f1446 */
[----:B------:R2:W5:Y:S04]  /*2bd0*/  LDG.E R70, desc[UR36][R14.64] ;  /* 0x000000240e467981 */ /* 0x000568000c1e1900 */
.L_x_1976:
[----:B------:R-:W-:Y:S05]  /*2be0*/  BSYNC B2 ;  /* 0x0000000000027941 */ /* 0x000fea0003800000 */
.L_x_1975:
        /* <DEDUP_REMOVED lines=16> */
.L_x_1974:
[----:B------:R-:W-:Y:S05]  /*2cf0*/  BSYNC B1 ;  /* 0x0000000000017941 */ /* 0x000fea0003800000 */
.L_x_1973:
        /* <DEDUP_REMOVED lines=13> */
.L_x_1980:
[----:B------:R-:W-:Y:S05]  /*2dd0*/  BSYNC B2 ;  /* 0x0000000000027941 */ /* 0x000fea0003800000 */
.L_x_1979:
        /* <DEDUP_REMOVED lines=13> */
.L_x_1978:
[----:B------:R-:W-:Y:S05]  /*2eb0*/  BSYNC B1 ;  /* 0x0000000000017941 */ /* 0x000fea0003800000 */
.L_x_1977:
        /* <DEDUP_REMOVED lines=13> */
.L_x_1984:
[----:B------:R-:W-:Y:S05]  /*2f90*/  BSYNC B2 ;  /* 0x0000000000027941 */ /* 0x000fea0003800000 */
.L_x_1983:
        /* <DEDUP_REMOVED lines=13> */
.L_x_1982:
[----:B------:R-:W-:Y:S05]  /*3070*/  BSYNC B1 ;  /* 0x0000000000017941 */ /* 0x000fea0003800000 */
.L_x_1981:
        /* <DEDUP_REMOVED lines=13> */
.L_x_1988:
[----:B------:R-:W-:Y:S05]  /*3150*/  BSYNC B2 ;  /* 0x0000000000027941 */ /* 0x000fea0003800000 */
.L_x_1987:
        /* <DEDUP_REMOVED lines=13> */
.L_x_1986:
[----:B------:R-:W-:Y:S05]  /*3230*/  BSYNC B1 ;  /* 0x0000000000017941 */ /* 0x000fea0003800000 */
.L_x_1985:
        /* <DEDUP_REMOVED lines=13> */
.L_x_1992:
[----:B------:R-:W-:Y:S05]  /*3310*/  BSYNC B2 ;  /* 0x0000000000027941 */ /* 0x000fea0003800000 */
.L_x_1991:
        /* <DEDUP_REMOVED lines=13> */
.L_x_1990:
[----:B------:R-:W-:Y:S05]  /*33f0*/  BSYNC B1 ;  /* 0x0000000000017941 */ /* 0x000fea0003800000 */
.L_x_1989:
        /* <DEDUP_REMOVED lines=13> */
.L_x_1996:
[----:B------:R-:W-:Y:S05]  /*34d0*/  BSYNC B2 ;  /* 0x0000000000027941 */ /* 0x000fea0003800000 */
.L_x_1995:
        /* <DEDUP_REMOVED lines=13> */
.L_x_1994:
[----:B------:R-:W-:Y:S05]  /*35b0*/  BSYNC B1 ;  /* 0x0000000000017941 */ /* 0x000fea0003800000 */
.L_x_1993:
        /* <DEDUP_REMOVED lines=13> */
.L_x_2000:
[----:B------:R-:W-:Y:S05]  /*3690*/  BSYNC B2 ;  /* 0x0000000000027941 */ /* 0x000fea0003800000 */
.L_x_1999:
        /* <DEDUP_REMOVED lines=13> */
.L_x_1998:
[----:B------:R-:W-:Y:S05]  /*3770*/  BSYNC B1 ;  /* 0x0000000000017941 */ /* 0x000fea0003800000 */
.L_x_1997:
        /* <DEDUP_REMOVED lines=13> */
.L_x_2004:
[----:B------:R-:W-:Y:S05]  /*3850*/  BSYNC B2 ;  /* 0x0000000000027941 */ /* 0x000fea0003800000 */
.L_x_2003:
        /* <DEDUP_REMOVED lines=13> */
.L_x_2002:
[----:B------:R-:W-:Y:S05]  /*3930*/  BSYNC B1 ;  /* 0x0000000000017941 */ /* 0x000fea0003800000 */
.L_x_2001:
        /* <DEDUP_REMOVED lines=13> */
.L_x_2008:
[----:B------:R-:W-:Y:S05]  /*3a10*/  BSYNC B2 ;  /* 0x0000000000027941 */ /* 0x000fea0003800000 */
.L_x_2007:
        /* <DEDUP_REMOVED lines=13> */
.L_x_2006:
[----:B------:R-:W-:Y:S05]  /*3af0*/  BSYNC B1 ;  /* 0x0000000000017941 */ /* 0x000fea0003800000 */
.L_x_2005:
        /* <DEDUP_REMOVED lines=13> */
.L_x_2012:
[----:B------:R-:W-:Y:S05]  /*3bd0*/  BSYNC B2 ;  /* 0x0000000000027941 */ /* 0x000fea0003800000 */
.L_x_2011:
        /* <DEDUP_REMOVED lines=13> */
.L_x_2010:
[----:B------:R-:W-:Y:S05]  /*3cb0*/  BSYNC B1 ;  /* 0x0000000000017941 */ /* 0x000fea0003800000 */
.L_x_2009:
        /* <DEDUP_REMOVED lines=13> */
.L_x_2016:
[----:B------:R-:W-:Y:S05]  /*3d90*/  BSYNC B2 ;  /* 0x0000000000027941 */ /* 0x000fea0003800000 */
.L_x_2015:
        /* <DEDUP_REMOVED lines=13> */
.L_x_2014:
[----:B------:R-:W-:Y:S05]  /*3e70*/  BSYNC B1 ;  /* 0x0000000000017941 */ /* 0x000fea0003800000 */
.L_x_2013:
        /* <DEDUP_REMOVED lines=13> */
.L_x_2020:
[----:B------:R-:W-:Y:S05]  /*3f50*/  BSYNC B2 ;  /* 0x0000000000027941 */ /* 0x000fea0003800000 */
.L_x_2019:
        /* <DEDUP_REMOVED lines=13> */
.L_x_2018:
[----:B------:R-:W-:Y:S05]  /*4030*/  BSYNC B1 ;  /* 0x0000000000017941 */ /* 0x000fea0003800000 */
.L_x_2017:
        /* <DEDUP_REMOVED lines=13> */
.L_x_2024:
[----:B------:R-:W-:Y:S05]  /*4110*/  BSYNC B2 ;  /* 0x0000000000027941 */ /* 0x000fea0003800000 */
.L_x_2023:
        /* <DEDUP_REMOVED lines=13> */
.L_x_2022:
[----:B------:R-:W-:Y:S05]  /*41f0*/  BSYNC B1 ;  /* 0x0000000000017941 */ /* 0x000fea0003800000 */
.L_x_2021:
        /* <DEDUP_REMOVED lines=13> */
.L_x_2028:
[----:B------:R-:W-:Y:S05]  /*42d0*/  BSYNC B2 ;  /* 0x0000000000027941 */ /* 0x000fea0003800000 */
.L_x_2027:
        /* <DEDUP_REMOVED lines=13> */
.L_x_2026:
[----:B------:R-:W-:Y:S05]  /*43b0*/  BSYNC B1 ;  /* 0x0000000000017941 */ /* 0x000fea0003800000 */
.L_x_2025:
        /* <DEDUP_REMOVED lines=13> */
.L_x_2032:
[----:B------:R-:W-:Y:S05]  /*4490*/  BSYNC B2 ;  /* 0x0000000000027941 */ /* 0x000fea0003800000 */
.L_x_2031:
        /* <DEDUP_REMOVED lines=13> */
.L_x_2030:
[----:B------:R-:W-:Y:S05]  /*4570*/  BSYNC B1 ;  /* 0x0000000000017941 */ /* 0x000fea0003800000 */
.L_x_2029:
        /* <DEDUP_REMOVED lines=13> */
.L_x_2036:
[----:B------:R-:W-:Y:S05]  /*4650*/  BSYNC B2 ;  /* 0x0000000000027941 */ /* 0x000fea0003800000 */
.L_x_2035:
        /* <DEDUP_REMOVED lines=13> */
.L_x_2034:
[----:B------:R-:W-:Y:S05]  /*4730*/  BSYNC B1 ;  /* 0x0000000000017941 */ /* 0x000fea0003800000 */
.L_x_2033:
        /* <DEDUP_REMOVED lines=13> */
.L_x_2040:
[----:B------:R-:W-:Y:S05]  /*4810*/  BSYNC B2 ;  /* 0x0000000000027941 */ /* 0x000fea0003800000 */
.L_x_2039:
        /* <DEDUP_REMOVED lines=13> */
.L_x_2038:
[----:B------:R-:W-:Y:S05]  /*48f0*/  BSYNC B1 ;  /* 0x0000000000017941 */ /* 0x000fea0003800000 */
.L_x_2037:
        /* <DEDUP_REMOVED lines=13> */
.L_x_2044:
[----:B------:R-:W-:Y:S05]  /*49d0*/  BSYNC B2 ;  /* 0x0000000000027941 */ /* 0x000fea0003800000 */
.L_x_2043:
        /* <DEDUP_REMOVED lines=13> */
.L_x_2042:
[----:B------:R-:W-:Y:S05]  /*4ab0*/  BSYNC B1 ;  /* 0x0000000000017941 */ /* 0x000fea0003800000 */
.L_x_2041:
        /* <DEDUP_REMOVED lines=13> */
.L_x_2048:
[----:B------:R-:W-:Y:S05]  /*4b90*/  BSYNC B2 ;  /* 0x0000000000027941 */ /* 0x000fea0003800000 */
.L_x_2047:
        /* <DEDUP_REMOVED lines=13> */
.L_x_2046:
[----:B------:R-:W-:Y:S05]  /*4c70*/  BSYNC B1 ;  /* 0x0000000000017941 */ /* 0x000fea0003800000 */
.L_x_2045:
        /* <DEDUP_REMOVED lines=13> */
.L_x_2052:
[----:B------:R-:W-:Y:S05]  /*4d50*/  BSYNC B2 ;  /* 0x0000000000027941 */ /* 0x000fea0003800000 */
.L_x_2051:
        /* <DEDUP_REMOVED lines=13> */
.L_x_2050:
[----:B------:R-:W-:Y:S05]  /*4e30*/  BSYNC B1 ;  /* 0x0000000000017941 */ /* 0x000fea0003800000 */
.L_x_2049:
        /* <DEDUP_REMOVED lines=13> */
.L_x_2056:
[----:B------:R-:W-:Y:S05]  /*4f10*/  BSYNC B2 ;  /* 0x0000000000027941 */ /* 0x000fea0003800000 */
.L_x_2055:
        /* <DEDUP_REMOVED lines=13> */
.L_x_2054:
[----:B------:R-:W-:Y:S05]  /*4ff0*/  BSYNC B1 ;  /* 0x0000000000017941 */ /* 0x000fea0003800000 */
.L_x_2053:
        /* <DEDUP_REMOVED lines=13> */
.L_x_2060:
[----:B------:R-:W-:Y:S05]  /*50d0*/  BSYNC B2 ;  /* 0x0000000000027941 */ /* 0x000fea0003800000 */
.L_x_2059:
        /* <DEDUP_REMOVED lines=13> */
.L_x_2058:
[----:B------:R-:W-:Y:S05]  /*51b0*/  BSYNC B1 ;  /* 0x0000000000017941 */ /* 0x000fea0003800000 */
.L_x_2057:
        /* <DEDUP_REMOVED lines=13> */
.L_x_2064:
[----:B------:R-:W-:Y:S05]  /*5290*/  BSYNC B2 ;  /* 0x0000000000027941 */ /* 0x000fea0003800000 */
.L_x_2063:
        /* <DEDUP_REMOVED lines=13> */
.L_x_2062:
[----:B------:R-:W-:Y:S05]  /*5370*/  BSYNC B1 ;  /* 0x0000000000017941 */ /* 0x000fea0003800000 */
.L_x_2061:
        /* <DEDUP_REMOVED lines=13> */
.L_x_2068:
[----:B------:R-:W-:Y:S05]  /*5450*/  BSYNC B2 ;  /* 0x0000000000027941 */ /* 0x000fea0003800000 */
.L_x_2067:
        /* <DEDUP_REMOVED lines=13> */
.L_x_2066:
[----:B------:R-:W-:Y:S05]  /*5530*/  BSYNC B1 ;  /* 0x0000000000017941 */ /* 0x000fea0003800000 */
.L_x_2065:
        /* <DEDUP_REMOVED lines=8> */
[----:B------:R-:W-:-:S04]  /*55c0*/  IADD3 R11, P1, R61, R132, RZ ;  /* 0x000000843d0b7210 */ /* 0x000fc80007f3e0ff */
[----:B------:R-:W-:Y:S02]  /*55d0*/  LEA.HI.X.SX32 R126, R132, R67, 0x1, P1 ;  /* 0x00000043847e7211 */ /* 0x000fe400008f0eff */
[----:B-12---:R-:W-:-:S04]  /*55e0*/  LEA R14, P1, R11, UR8, 0x2 ;  /* 0x000000080b0e7c11 */ /* 0x006fc8000f8210ff */
[----:B------:R-:W-:-:S05]  /*55f0*/  LEA.HI.X R15, R11, UR9, R126, 0x2, P1 ;  /* 0x000000090b0f7c11 */ /* 0x000fca00088f147e */
[----:B------:R0:W5:Y:S04]  /*5600*/  LDG.E R91, desc[UR36][R14.64] ;  /* 0x000000240e5b7981 */ /* 0x000168000c1e1900 */
.L_x_2072:
[----:B------:R-:W-:Y:S05]  /*5610*/  BSYNC B2 ;  /* 0x0000000000027941 */ /* 0x000fea0003800000 */
.L_x_2071:
        /* <DEDUP_REMOVED lines=13> */
.L_x_2070:
[----:B------:R-:W-:Y:S05]  /*56f0*/  BSYNC B1 ;  /* 0x0000000000017941 */ /* 0x000fea0003800000 */
.L_x_2069:
        /* <DEDUP_REMOVED lines=13> */
.L_x_2076:
[----:B------:R-:W-:Y:S05]  /*57d0*/  BSYNC B2 ;  /* 0x0000000000027941 */ /* 0x000fea0003800000 */
.L_x_2075:
        /* <DEDUP_REMOVED lines=13> */
.L_x_2074:
[----:B------:R-:W-:Y:S05]  /*58b0*/  BSYNC B1 ;  /* 0x0000000000017941 */ /* 0x000fea0003800000 */
.L_x_2073:
        /* <DEDUP_REMOVED lines=13> */
.L_x_2080:
[----:B------:R-:W-:Y:S05]  /*5990*/  BSYNC B2 ;  /* 0x0000000000027941 */ /* 0x000fea0003800000 */
.L_x_2079:
        /* <DEDUP_REMOVED lines=13> */
.L_x_2078:
[----:B------:R-:W-:Y:S05]  /*5a70*/  BSYNC B1 ;  /* 0x0000000000017941 */ /* 0x000fea0003800000 */
.L_x_2077:
        /* <DEDUP_REMOVED lines=13> */
.L_x_2084:
[----:B------:R-:W-:Y:S05]  /*5b50*/  BSYNC B2 ;  /* 0x0000000000027941 */ /* 0x000fea0003800000 */
.L_x_2083:
        /* <DEDUP_REMOVED lines=13> */
.L_x_2082:
[----:B------:R-:W-:Y:S05]  /*5c30*/  BSYNC B1 ;  /* 0x0000000000017941 */ /* 0x000fea0003800000 */
.L_x_2081:
        /* <DEDUP_REMOVED lines=13> */
.L_x_2088:
[----:B------:R-:W-:Y:S05]  /*5d10*/  BSYNC B2 ;  /* 0x0000000000027941 */ /* 0x000fea0003800000 */
.L_x_2087:
        /* <DEDUP_REMOVED lines=13> */
.L_x_2086:
[----:B------:R-:W-:Y:S05]  /*5df0*/  BSYNC B1 ;  /* 0x0000000000017941 */ /* 0x000fea0003800000 */
.L_x_2085:
        /* <DEDUP_REMOVED lines=13> */
.L_x_2092:
[----:B------:R-:W-:Y:S05]  /*5ed0*/  BSYNC B2 ;  /* 0x0000000000027941 */ /* 0x000fea0003800000 */
.L_x_2091:
        /* <DEDUP_REMOVED lines=13> */
.L_x_2090:
[----:B------:R-:W-:Y:S05]  /*5fb0*/  BSYNC B1 ;  /* 0x0000000000017941 */ /* 0x000fea0003800000 */
.L_x_2089:
        /* <DEDUP_REMOVED lines=8> */
[----:B0-----:R-:W-:-:S04]  /*6040*/  IADD3 R11, P1, R61, R126, RZ ;  /* 0x0000007e3d0b7210 */ /* 0x001fc80007f3e0ff */
[----:B-12---:R-:W-:Y:S02]  /*6050*/  LEA.HI.X.SX32 R14, R126, R67, 0x1, P1 ;  /* 0x000000437e0e7211 */ /* 0x006fe400008f0eff */
[----:B------:R-:W-:-:S04]  /*6060*/  LEA R12, P1, R11, UR8, 0x2 ;  /* 0x000000080b0c7c11 */ /* 0x000fc8000f8210ff */
[----:B------:R-:W-:-:S05]  /*6070*/  LEA.HI.X R13, R11, UR9, R14, 0x2, P1 ;  /* 0x000000090b0d7c11 */ /* 0x000fca00088f140e */
[----:B------:R0:W5:Y:S04]  /*6080*/  LDG.E R99, desc[UR36][R12.64] ;  /* 0x000000240c637981 */ /* 0x000168000c1e1900 */
.L_x_2096:
[----:B------:R-:W-:Y:S05]  /*6090*/  BSYNC B2 ;  /* 0x0000000000027941 */ /* 0x000fea0003800000 */
.L_x_2095:
        /* <DEDUP_REMOVED lines=13> */
.L_x_2094:
[----:B------:R-:W-:Y:S05]  /*6170*/  BSYNC B1 ;  /* 0x0000000000017941 */ /* 0x000fea0003800000 */
.L_x_2093:
        /* <DEDUP_REMOVED lines=38> */
.L_x_2169:
        /* <DEDUP_REMOVED lines=13> */
[----:B--2---:R-:W-:-:S05]  /*64b0*/  @P3 IMAD R126, R23, R132, R25 ;  /* 0x00000084177e3224 */ /* 0x004fca00078e0219 */
[----:B------:R-:W-:-:S05]  /*64c0*/  @P3 IADD3 R126, R126, -0x1, RZ ;  /* 0xffffffff7e7e3810 */ /* 0x000fca0007ffe0ff */
[----:B------:R-:W-:-:S04]  /*64d0*/  @P3 IMAD R133, R126, R132, R63 ;  /* 0x000000847e853224 */ /* 0x000fc800078e023f */
[----:B0-----:R-:W-:-:S06]  /*64e0*/  @P3 IMAD.WIDE R12, R133, 0x4, R12 ;  /* 0x00000004850c3825 */ /* 0x001fcc00078e020c */
[----:B------:R-:W2:Y:S01]  /*64f0*/  @P3 LDG.E R12, desc[UR36][R12.64] ;  /* 0x000000240c0c3981 */ /* 0x000ea2000c1e1900 */
[----:B-1----:R-:W-:-:S06]  /*6500*/  @P2 IMAD.WIDE R14, R23, 0x4, R14 ;  /* 0x00000004170e2825 */ /* 0x002fcc00078e020e */
[----:B------:R-:W5:Y:S01]  /*6510*/  @P2 LDG.E R14, desc[UR36][R14.64] ;  /* 0x000000240e0e2981 */ /* 0x000f62000c1e1900 */
[C---:B------:R-:W-:Y:S02]  /*6520*/  @P2 ISETP.GE.AND P4, PT, R63.reuse, R66, PT ;  /* 0x000000423f00220c */ /* 0x040fe40003f86270 */
[----:B------:R-:W-:Y:S02]  /*6530*/  @P2 IADD3 R133, R63, 0x1, -R25 ;  /* 0x000000013f852810 */ /* 0x000fe40007ffe819 */
[----:B------:R-:W-:-:S05]  /*6540*/  @P2 SEL R126, R17, RZ, !P4 ;  /* 0x000000ff117e2207 */ /* 0x000fca0006000000 */
[----:B------:R-:W-:Y:S02]  /*6550*/  @P2 IMAD.IADD R126, R126, 0x1, R133 ;  /* 0x000000017e7e2824 */ /* 0x000fe400078e0285 */
[----:B------:R-:W-:-:S03]  /*6560*/  IMAD.IADD R132, R63, 0x1, -R5 ;  /* 0x000000013f847824 */ /* 0x000fc600078e0a05 */
[----:B------:R-:W-:Y:S01]  /*6570*/  @P2 I2FP.F32.S32 R126, R126 ;  /* 0x0000007e007e2245 */ /* 0x000fe20000201400 */
[----:B------:R-:W-:Y:S02]  /*6580*/  IMAD R132, R132, 0x4, R3 ;  /* 0x0000000484847824 */ /* 0x000fe400078e0203 */
[----:B--2---:R-:W-:-:S04]  /*6590*/  @P3 FADD.FTZ R11, R11, R12 ;  /* 0x0000000c0b0b3221 */ /* 0x004fc80000010000 */
[----:B-----5:R-:W-:-:S05]  /*65a0*/  @P2 FFMA.FTZ R11, R126, R14, R11 ;  /* 0x0000000e7e0b2223 */ /* 0x020fca000001000b */
[----:B------:R1:W-:Y:S01]  /*65b0*/  STS [R132], R11 ;  /* 0x0000000b84007388 */ /* 0x0003e20000000800 */
[----:B------:R-:W-:-:S07]  /*65c0*/  @!P0 FMNMX.FTZ R124, R124, R11, !PT ;  /* 0x0000000b7c7c8209 */ /* 0x000fce0007810000 */
.L_x_2099:
[----:B------:R-:W-:Y:S05]  /*65d0*/  BSYNC B1 ;  /* 0x0000000000017941 */ /* 0x000fea0003800000 */
.L_x_2098:
[----:B------:R-:W-:-:S05]  /*65e0*/  VIADD R63, R63, 0x10 ;  /* 0x000000103f3f7836 */ /* 0x000fca0000000000 */
[----:B------:R-:W-:-:S13]  /*65f0*/  ISETP.GE.AND P0, PT, R63, R20, PT ;  /* 0x000000143f00720c */ /* 0x000fda0003f06270 */
[----:B------:R-:W-:Y:S05]  /*6600*/  @!P0 BRA `(.L_x_2100) ;  /* 0xffffffc000708947 */ /* 0x000fea000383ffff */
.L_x_1968:
[----:B------:R-:W-:Y:S05]  /*6610*/  BSYNC B0 ;  /* 0x0000000000007941 */ /* 0x000fea0003800000 */
.L_x_1967:
        /* <DEDUP_REMOVED lines=8> */
.L_x_2174:
        /* <DEDUP_REMOVED lines=38> */
[--C-:B------:R-:W-:Y:S01]  /*6900*/  SHF.R.S32.HI R7, RZ, 0x1f, R11.reuse ;  /* 0x0000001fff077819 */ /* 0x100fe2000001140b */
[----:B0-----:R-:W-:Y:S01]  /*6910*/  IMAD.MOV.U32 R9, RZ, RZ, R6 ;  /* 0x000000ffff097224 */ /* 0x001fe200078e0006 */
[----:B------:R-:W-:Y:S01]  /*6920*/  ISETP.NE.U32.AND P0, PT, RZ, UR4, PT ;  /* 0x00000004ff007c0c */ /* 0x000fe2000bf05070 */
[--C-:B------:R-:W-:Y:S01]  /*6930*/  IMAD.MOV.U32 R10, RZ, RZ, R11.reuse ;  /* 0x000000ffff0a7224 */ /* 0x100fe200078e000b */
[----:B------:R-:W-:Y:S02]  /*6940*/  SHF.R.S32.HI R8, RZ, 0x1f, R14 ;  /* 0x0000001fff087819 */ /* 0x000fe4000001140e */
[----:B------:R-:W-:Y:S02]  /*6950*/  IADD3 R14, P3, P4, R14, UR4, R11 ;  /* 0x000000040e0e7c10 */ /* 0x000fe4000fc7e00b */
[----:B------:R-:W-:-:S02]  /*6960*/  ISETP.NE.AND.EX P0, PT, RZ, UR5, PT, P0 ;  /* 0x00000005ff007c0c */ /* 0x000fc4000bf05300 */
[----:B------:R-:W-:Y:S01]  /*6970*/  IADD3.X R7, R8, UR5, R7, P3, P4 ;  /* 0x0000000508077c10 */ /* 0x000fe20009fe8407 */
[----:B------:R-:W-:Y:S01]  /*6980*/  IMAD.MOV.U32 R8, RZ, RZ, RZ ;  /* 0x000000ffff087224 */ /* 0x000fe200078e00ff */
[----:B------:R-:W-:-:S09]  /*6990*/  LEA R12, R22, R3, 0x2 ;  /* 0x00000003160c7211 */ /* 0x000fd200078e10ff */
.L_x_2109:
[----:B------:R-:W-:Y:S04]  /*69a0*/  BSSY B2, `(.L_x_2106) ;  /* 0x000000b000027945 */ /* 0x000fe80003800000 */
[----:B0-----:R-:W-:Y:S05]  /*69b0*/  @!P0 BRA `(.L_x_2107) ;  /* 0x0000000000148947 */ /* 0x001fea0003800000 */
[----:B------:R-:W-:-:S06]  /*69c0*/  IMAD.MOV.U32 R6, RZ, RZ, R14 ;  /* 0x000000ffff067224 */ /* 0x000fcc00078e000e */
[----:B------:R-:W2:Y:S01]  /*69d0*/  LDG.E.U8 R6, desc[UR36][R6.64] ;  /* 0x0000002406067981 */ /* 0x000ea2000c1e1100 */
[----:B------:R-:W-:Y:S01]  /*69e0*/  IMAD.MOV.U32 R13, RZ, RZ, RZ ;  /* 0x000000ffff0d7224 */ /* 0x000fe200078e00ff */
[----:B--2---:R-:W-:-:S13]  /*69f0*/  ISETP.NE.AND P3, PT, R6, RZ, PT ;  /* 0x000000ff0600720c */ /* 0x004fda0003f65270 */
[----:B------:R-:W-:Y:S05]  /*6a00*/  @P3 BRA `(.L_x_2108) ;  /* 0x0000000000103947 */ /* 0x000fea0003800000 */
.L_x_2107:
[----:B------:R-:W1:Y:S02]  /*6a10*/  LDS R6, [R12] ;  /* 0x000000000c067984 */ /* 0x000e640000000800 */
[----:B-1----:R-:W-:-:S04]  /*6a20*/  FADD.FTZ R6, -R15, R6 ;  /* 0x000000060f067221 */ /* 0x002fc80000010100 */
[----:B------:R-:W-:-:S04]  /*6a30*/  FMUL.FTZ R6, R6, 1.4426950216293334961 ;  /* 0x3fb8aa3b06067820 */ /* 0x000fc80000410000 */
[----:B------:R0:W2:Y:S03]  /*6a40*/  MUFU.EX2 R13, R6 ;  /* 0x00000006000d7308 */ /* 0x0000a60000000800 */
.L_x_2108:
[----:B------:R-:W-:Y:S05]  /*6a50*/  BSYNC B2 ;  /* 0x0000000000027941 */ /* 0x000fea0003800000 */
.L_x_2106:
        /* <DEDUP_REMOVED lines=9> */
.L_x_2105:
[----:B------:R-:W-:Y:S05]  /*6af0*/  BSYNC B1 ;  /* 0x0000000000017941 */ /* 0x000fea0003800000 */
.L_x_2104:
        /* <DEDUP_REMOVED lines=14> */
.L_x_2122:
[----:B------:R-:W-:Y:S01]  /*6be0*/  BSSY B1, `(.L_x_2110) ;  /* 0x000000b000017945 */ /* 0x000fe20003800000 */
[----:B------:R-:W-:-:S03]  /*6bf0*/  IMAD.MOV.U32 R6, RZ, RZ, R12 ;  /* 0x000000ffff067224 */ /* 0x000fc600078e000c */
[----:B------:R-:W-:Y:S05]  /*6c00*/  @!P0 BRA `(.L_x_2111) ;  /* 0x0000000000108947 */ /* 0x000fea0003800000 */
[----:B------:R-:W2:Y:S02]  /*6c10*/  LDG.E.U8 R9, desc[UR36][R6.64] ;  /* 0x0000002406097981 */ /* 0x000ea4000c1e1100 */
[----:B--2---:R-:W-:-:S13]  /*6c20*/  ISETP.NE.AND P3, PT, R9, RZ, PT ;  /* 0x000000ff0900720c */ /* 0x004fda0003f65270 */
[----:B------:R-:W-:Y:S01]  /*6c30*/  @P3 IMAD.MOV.U32 R9, RZ, RZ, RZ ;  /* 0x000000ffff093224 */ /* 0x000fe200078e00ff */
[----:B------:R-:W-:Y:S06]  /*6c40*/  @P3 BRA `(.L_x_2112) ;  /* 0x0000000000103947 */ /* 0x000fec0003800000 */
.L_x_2111:
[----:B------:R-:W1:Y:S02]  /*6c50*/  LDS R9, [R0+-0x200] ;  /* 0xfffe000000097984 */ /* 0x000e640000000800 */
[----:B-1----:R-:W-:-:S04]  /*6c60*/  FADD.FTZ R9, -R15, R9 ;  /* 0x000000090f097221 */ /* 0x002fc80000010100 */
[----:B------:R-:W-:-:S06]  /*6c70*/  FMUL.FTZ R9, R9, 1.4426950216293334961 ;  /* 0x3fb8aa3b09097820 */ /* 0x000fcc0000410000 */
[----:B------:R-:W0:Y:S02]  /*6c80*/  MUFU.EX2 R9, R9 ;  /* 0x0000000900097308 */ /* 0x000e240000000800 */
.L_x_2112:
[----:B------:R-:W-:Y:S05]  /*6c90*/  BSYNC B1 ;  /* 0x0000000000017941 */ /* 0x000fea0003800000 */
.L_x_2110:
[----:B0-----:R0:W-:Y:S01]  /*6ca0*/  STS [R0+-0x200], R9 ;  /* 0xfffe000900007388 */ /* 0x0011e20000000800 */
[----:B------:R-:W-:Y:S01]  /*6cb0*/  BSSY B1, `(.L_x_2113) ;  /* 0x000000b000017945 */ /* 0x000fe20003800000 */
[----:B------:R-:W-:-:S03]  /*6cc0*/  FADD.FTZ R12, R9, R8 ;  /* 0x00000008090c7221 */ /* 0x000fc60000010000 */
[----:B------:R-:W-:Y:S05]  /*6cd0*/  @!P0 BRA `(.L_x_2114) ;  /* 0x0000000000108947 */ /* 0x000fea0003800000 */
[----:B------:R-:W2:Y:S02]  /*6ce0*/  LDG.E.U8 R8, desc[UR36][R6.64+0x40] ;  /* 0x0000402406087981 */ /* 0x000ea4000c1e1100 */
[----:B--2---:R-:W-:-:S13]  /*6cf0*/  ISETP.NE.AND P3, PT, R8, RZ, PT ;  /* 0x000000ff0800720c */ /* 0x004fda0003f65270 */
[----:B0-----:R-:W-:Y:S01]  /*6d00*/  @P3 IMAD.MOV.U32 R9, RZ, RZ, RZ ;  /* 0x000000ffff093224 */ /* 0x001fe200078e00ff */
[----:B------:R-:W-:Y:S06]  /*6d10*/  @P3 BRA `(.L_x_2115) ;  /* 0x0000000000103947 */ /* 0x000fec0003800000 */
.L_x_2114:
[----:B------:R-:W1:Y:S02]  /*6d20*/  LDS R8, [R0+-0x100] ;  /* 0xffff000000087984 */ /* 0x000e640000000800 */
[----:B-1----:R-:W-:-:S04]  /*6d30*/  FADD.FTZ R8, -R15, R8 ;  /* 0x000000080f087221 */ /* 0x002fc80000010100 */
[----:B------:R-:W-:-:S04]  /*6d40*/  FMUL.FTZ R8, R8, 1.4426950216293334961 ;  /* 0x3fb8aa3b08087820 */ /* 0x000fc80000410000 */
[----:B0-----:R0:W2:Y:S03]  /*6d50*/  MUFU.EX2 R9, R8 ;  /* 0x0000000800097308 */ /* 0x0010a60000000800 */
.L_x_2115:
[----:B------:R-:W-:Y:S05]  /*6d60*/  BSYNC B1 ;  /* 0x0000000000017941 */ /* 0x000fea0003800000 */
.L_x_2113:
        /* <DEDUP_REMOVED lines=8> */
.L_x_2117:
[----:B0-----:R-:W1:Y:S02]  /*6df0*/  LDS R8, [R0] ;  /* 0x0000000000087984 */ /* 0x001e640000000800 */
[----:B-1----:R-:W-:-:S04]  /*6e00*/  FADD.FTZ R8, -R15, R8 ;  /* 0x000000080f087221 */ /* 0x002fc80000010100 */
[----:B------:R-:W-:-:S04]  /*6e10*/  FMUL.FTZ R8, R8, 1.4426950216293334961 ;  /* 0x3fb8aa3b08087820 */ /* 0x000fc80000410000 */
[----:B--2---:R0:W2:Y:S03]  /*6e20*/  MUFU.EX2 R9, R8 ;  /* 0x0000000800097308 */ /* 0x0040a60000000800 */
.L_x_2118:
[----:B------:R-:W-:Y:S05]  /*6e30*/  BSYNC B1 ;  /* 0x0000000000017941 */ /* 0x000fea0003800000 */
.L_x_2116:
        /* <DEDUP_REMOVED lines=8> */
.L_x_2120:
[----:B0-----:R-:W1:Y:S02]  /*6ec0*/  LDS R8, [R0+0x100] ;  /* 0x0001000000087984 */ /* 0x001e640000000800 */
[----:B-1----:R-:W-:-:S04]  /*6ed0*/  FADD.FTZ R8, -R15, R8 ;  /* 0x000000080f087221 */ /* 0x002fc80000010100 */
[----:B------:R-:W-:-:S04]  /*6ee0*/  FMUL.FTZ R8, R8, 1.4426950216293334961 ;  /* 0x3fb8aa3b08087820 */ /* 0x000fc80000410000 */
[----:B--2---:R0:W2:Y:S03]  /*6ef0*/  MUFU.EX2 R9, R8 ;  /* 0x0000000800097308 */ /* 0x0040a60000000800 */
.L_x_2121:
[----:B------:R-:W-:Y:S05]  /*6f00*/  BSYNC B1 ;  /* 0x0000000000017941 */ /* 0x000fea0003800000 */
.L_x_2119:
[----:B------:R-:W-:Y:S01]  /*6f10*/  VIADD R10, R10, 0x100 ;  /* 0x000001000a0a7836 */ /* 0x000fe20000000000 */
[----:B------:R-:W-:Y:S01]  /*6f20*/  IADD3 R12, P4, R6, 0x100, RZ ;  /* 0x00000100060c7810 */ /* 0x000fe20007f9e0ff */
[----:B--2---:R2:W-:Y:S01]  /*6f30*/  STS [R0+0x100], R9 ;  /* 0x0001000900007388 */ /* 0x0045e20000000800 */
[----:B0-----:R-:W-:Y:S02]  /*6f40*/  FADD.FTZ R8, R14, R9 ;  /* 0x000000090e087221 */ /* 0x001fe40000010000 */
[----:B------:R-:W-:Y:S01]  /*6f50*/  ISETP.GE.AND P3, PT, R10, R25, PT ;  /* 0x000000190a00720c */ /* 0x000fe20003f66270 */
[----:B------:R-:W-:Y:S02]  /*6f60*/  IMAD.X R7, RZ, RZ, R7, P4 ;  /* 0x000000ffff077224 */ /* 0x000fe400020e0607 */
[----:B--2---:R-:W-:-:S10]  /*6f70*/  VIADD R0, R0, 0x400 ;  /* 0x0000040000007836 */ /* 0x004fd40000000000 */
[----:B------:R-:W-:Y:S05]  /*6f80*/  @!P3 BRA `(.L_x_2122) ;  /* 0xfffffffc0014b947 */ /* 0x000fea000383ffff */
.L_x_2103:
[----:B------:R-:W-:Y:S05]  /*6f90*/  BSYNC B0 ;  /* 0x0000000000007941 */ /* 0x000fea0003800000 */
.L_x_2102:
        /* <DEDUP_REMOVED lines=40> */
.L_x_2123:
        /* <DEDUP_REMOVED lines=16> */
.L_x_2128:
[----:B--2---:R-:W1:Y:S01]  /*7320*/  LDS R8, [R10] ;  /* 0x000000000a087984 */ /* 0x004e620000000800 */
[----:B------:R-:W-:Y:S02]  /*7330*/  @P0 IMAD.MOV.U32 R9, RZ, RZ, R13 ;  /* 0x000000ffff090224 */ /* 0x000fe400078e000d */
[----:B------:R-:W-:Y:S02]  /*7340*/  VIADD R0, R0, 0xffffffff ;  /* 0xffffffff00007836 */ /* 0x000fe40000000000 */
        /* <DEDUP_REMOVED lines=8> */
[----:B0-----:R-:W-:Y:S02]  /*73d0*/  VIADD R10, R10, 0x100 ;  /* 0x000001000a0a7836 */ /* 0x001fe40000000000 */
[----:B------:R-:W-:Y:S05]  /*73e0*/  @P4 BRA `(.L_x_2128) ;  /* 0xfffffffc00cc4947 */ /* 0x000fea000383ffff */
.L_x_2127:
[----:B------:R-:W-:Y:S05]  /*73f0*/  BSYNC B1 ;  /* 0x0000000000017941 */ /* 0x000fea0003800000 */
.L_x_2126:
[----:B------:R-:W-:Y:S05]  /*7400*/  @!P2 BRA `(.L_x_2125) ;  /* 0x000000000088a947 */ /* 0x000fea0003800000 */
[----:B------:R-:W-:Y:S01]  /*7410*/  SHF.L.U32 R0, R5, 0x2, RZ ;  /* 0x0000000205007819 */ /* 0x000fe200000006ff */
[----:B------:R-:W-:Y:S01]  /*7420*/  ULDC.64 UR6, c[0x0][0x310] ;  /* 0x0000c40000067ab9 */ /* 0x000fe20000000a00 */
[C---:B------:R-:W-:Y:S02]  /*7430*/  IADD3 R13, P0, R11.reuse, R6, RZ ;  /* 0x000000060b0d7210 */ /* 0x040fe40007f1e0ff */
[----:B------:R-:W-:Y:S01]  /*7440*/  ISETP.NE.AND P3, PT, RZ, UR4, PT ;  /* 0x00000004ff007c0c */ /* 0x000fe2000bf65270 */
[----:B------:R-:W-:Y:S01]  /*7450*/  IMAD R0, R11, 0x4, -R0 ;  /* 0x000000040b007824 */ /* 0x000fe200078e0a00 */
[----:B------:R-:W-:Y:S02]  /*7460*/  LEA R12, P2, R13, UR6, 0x2 ;  /* 0x000000060d0c7c11 */ /* 0x000fe4000f8410ff */
[----:B------:R-:W-:Y:S01]  /*7470*/  LEA.HI.X.SX32 R6, R11, R7, 0x1, P0 ;  /* 0x000000070b067211 */ /* 0x000fe200000f0eff */
[----:B------:R-:W-:-:S03]  /*7480*/  IMAD.IADD R0, R3, 0x1, R0 ;  /* 0x0000000103007824 */ /* 0x000fc600078e0200 */
[----:B------:R-:W-:-:S07]  /*7490*/  LEA.HI.X R13, R13, UR7, R6, 0x2, P2 ;  /* 0x000000070d0d7c11 */ /* 0x000fce00090f1406 */
.L_x_2129:
[----:B------:R-:W1:Y:S01]  /*74a0*/  LDS R6, [R0+0x300] ;  /* 0x0003000000067984 */ /* 0x000e620000000800 */
[----:B------:R-:W-:Y:S02]  /*74b0*/  IMAD.MOV.U32 R7, RZ, RZ, R13 ;  /* 0x000000ffff077224 */ /* 0x000fe400078e000d */
[----:B------:R-:W-:Y:S01]  /*74c0*/  VIADD R11, R11, 0x100 ;  /* 0x000001000b0b7836 */ /* 0x000fe20000000000 */
[----:B--2---:R-:W0:Y:S04]  /*74d0*/  LDS R8, [R0] ;  /* 0x0000000000087984 */ /* 0x004e280000000800 */
        /* <DEDUP_REMOVED lines=9> */
[-C--:B--2---:R-:W-:Y:S02]  /*7570*/  FMUL.FTZ R9, R9, R15.reuse ;  /* 0x0000000f09097220 */ /* 0x084fe40000410000 */
[----:B------:R-:W-:Y:S01]  /*7580*/  @P3 STG.E desc[UR36][R6.64], R17 ;  /* 0x0000001106003986 */ /* 0x000fe2000c101924 */
[----:B-----5:R-:W-:Y:S01]  /*7590*/  FMUL.FTZ R19, R10, R15 ;  /* 0x0000000f0a137220 */ /* 0x020fe20000410000 */
[----:B------:R-:W-:-:S02]  /*75a0*/  IMAD.X R13, RZ, RZ, R7, P2 ;  /* 0x000000ffff0d7224 */ /* 0x000fc400010e0607 */
        /* <DEDUP_REMOVED lines=8> */
.L_x_2125:
[----:B------:R-:W-:Y:S05]  /*7630*/  BSYNC B0 ;  /* 0x0000000000007941 */ /* 0x000fea0003800000 */
.L_x_2124:
[----:B--2---:R-:W2:Y:S01]  /*7640*/  S2R R17, SR_CTAID.X ;  /* 0x0000000000117919 */ /* 0x004ea20000002500 */
[----:B------:R-:W5:Y:S01]  /*7650*/  S2UR UR5, SR_CgaCtaId ;  /* 0x00000000000579c3 */ /* 0x000f620000008800 */
[----:B------:R-:W-:Y:S01]  /*7660*/  LEA.HI R0, R18, R18, RZ, 0x1 ;  /* 0x0000001212007211 */ /* 0x000fe200078f08ff */
[----:B------:R-:W-:Y:S01]  /*7670*/  ULDC UR6, c[0x0][0x288] ;  /* 0x0000a20000067ab9 */ /* 0x000fe20000000800 */
[----:B------:R-:W-:Y:S01]  /*7680*/  SHF.R.S32.HI R20, RZ, 0x5, R20 ;  /* 0x00000005ff147819 */ /* 0x000fe20000011414 */
[----:B------:R-:W-:Y:S01]  /*7690*/  UMOV UR4, 0x400 ;  /* 0x0000040000047882 */ /* 0x000fe20000000000 */
[----:B------:R-:W-:Y:S01]  /*76a0*/  LOP3.LUT R7, R0, 0xfffffffe, RZ, 0xc0, !PT ;  /* 0xfffffffe00077812 */ /* 0x000fe200078ec0ff */
[----:B------:R-:W-:Y:S01]  /*76b0*/  ULDC.64 UR8, c[0x0][0x280] ;  /* 0x0000a00000087ab9 */ /* 0x000fe20000000a00 */
[----:B------:R-:W-:Y:S01]  /*76c0*/  ISETP.GT.OR P2, PT, R4, 0x17, P1 ;  /* 0x000000170400780c */ /* 0x000fe20000f44670 */
[----:B------:R-:W-:Y:S01]  /*76d0*/  IMAD R26, R26, UR6, RZ ;  /* 0x000000061a1a7c24 */ /* 0x000fe2000f8e02ff */
[----:B------:R-:W-:Y:S01]  /*76e0*/  UIADD3 UR4, UR4, 0x210, URZ ;  /* 0x0000021004047890 */ /* 0x000fe2000fffe03f */
[----:B------:R-:W-:Y:S01]  /*76f0*/  IMAD.IADD R7, R18, 0x1, -R7 ;  /* 0x0000000112077824 */ /* 0x000fe200078e0a07 */
[----:B------:R-:W-:Y:S01]  /*7700*/  UIMAD UR7, UR9, 0x60, URZ ;  /* 0x00000060090778a4 */ /* 0x000fe2000f8e023f */
[C---:B------:R-:W-:Y:S01]  /*7710*/  IMAD.SHL.U32 R6, R4.reuse, 0x4, RZ ;  /* 0x0000000404067824 */ /* 0x040fe200078e00ff */
[----:B------:R-:W-:Y:S01]  /*7720*/  BSSY B0, `(.L_x_2130) ;  /* 0x000001b000007945 */ /* 0x000fe20003800000 */
[----:B------:R-:W-:Y:S01]  /*7730*/  ISETP.GT.AND P3, PT, R4, 0x17, PT ;  /* 0x000000170400780c */ /* 0x000fe20003f64270 */
[----:B------:R-:W-:Y:S01]  /*7740*/  IMAD.MOV.U32 R11, RZ, RZ, RZ ;  /* 0x000000ffff0b7224 */ /* 0x000fe200078e00ff */
[----:B------:R-:W-:-:S02]  /*7750*/  ISETP.NE.OR P2, PT, R20, R7, P2 ;  /* 0x000000071400720c */ /* 0x000fc40001745670 */
[----:B-1----:R-:W-:Y:S02]  /*7760*/  CS2R R14, SRZ ;  /* 0x00000000000e7805 */ /* 0x002fe4000001ff00 */
[----:B------:R-:W-:Y:S02]  /*7770*/  ISETP.NE.AND P0, PT, R20, R7, PT ;  /* 0x000000071400720c */ /* 0x000fe40003f05270 */
[----:B------:R-:W-:Y:S01]  /*7780*/  CS2R R12, SRZ ;  /* 0x00000000000c7805 */ /* 0x000fe2000001ff00 */
[----:B-----5:R-:W-:Y:S01]  /*7790*/  ULEA UR4, UR5, UR4, 0x18 ;  /* 0x0000000405047291 */ /* 0x020fe2000f8ec03f */
[--C-:B--2---:R-:W-:Y:S02]  /*77a0*/  IMAD R7, R28, UR6, R17.reuse ;  /* 0x000000061c077c24 */ /* 0x104fe4000f8e0211 */
[----:B------:R-:W-:-:S03]  /*77b0*/  IMAD R23, R26, UR8, R17 ;  /* 0x000000081a177c24 */ /* 0x000fc6000f8e0211 */
[----:B------:R-:W-:Y:S01]  /*77c0*/  LEA R26, R4, UR4, 0x4 ;  /* 0x00000004041a7c11 */ /* 0x000fe2000f8e20ff */
        /* <DEDUP_REMOVED lines=12> */
[----:B0-----:R-:W-:-:S04]  /*7890*/  IMAD R9, R17, 0x60, R6 ;  /* 0x0000006011097824 */ /* 0x001fc800078e0206 */
[----:B-1----:R-:W-:-:S06]  /*78a0*/  IMAD.WIDE R12, R9, 0x4, R12 ;  /* 0x00000004090c7825 */ /* 0x002fcc00078e020c */
[----:B------:R-:W5:Y:S02]  /*78b0*/  LDG.E.128 R12, desc[UR36][R12.64] ;  /* 0x000000240c0c7981 */ /* 0x000f64000c1e1d00 */
.L_x_2132:
[----:B-----5:R1:W-:Y:S02]  /*78c0*/  STS.128 [R26], R12 ;  /* 0x0000000c1a007388 */ /* 0x0203e40000000c00 */
.L_x_2131:
[----:B------:R-:W-:Y:S05]  /*78d0*/  BSYNC B0 ;  /* 0x0000000000007941 */ /* 0x000fea0003800000 */
.L_x_2130:
[----:B------:R-:W-:Y:S01]  /*78e0*/  BAR.SYNC.DEFER_BLOCKING 0x0 ;  /* 0x0000000000007b1d */ /* 0x000fe20000010000 */
[----:B------:R-:W-:Y:S01]  /*78f0*/  IMAD.MOV.U32 R10, RZ, RZ, RZ ;  /* 0x000000ffff0a7224 */ /* 0x000fe200078e00ff */
[----:B0-----:R-:W-:-:S04]  /*7900*/  CS2R R8, SRZ ;  /* 0x0000000000087805 */ /* 0x001fc8000001ff00 */
[----:B------:R-:W-:Y:S04]  /*7910*/  BSSY B0, `(.L_x_2133) ;  /* 0x0000141000007945 */ /* 0x000fe80003800000 */
[----:B------:R-:W-:Y:S05]  /*7920*/  @P3 BRA `(.L_x_2134) ;  /* 0x0000001000fc3947 */ /* 0x000fea0003800000 */
[----:B------:R-:W0:Y:S01]  /*7930*/  LDC.64 R48, c[0x0][0x250] ;  /* 0x00009400ff307b82 */ /* 0x000e220000000a00 */
[----:B------:R-:W-:Y:S01]  /*7940*/  IMAD.IADD R29, R20, 0x1, R5 ;  /* 0x00000001141d7824 */ /* 0x000fe200078e0205 */
[----:B------:R-:W-:Y:S01]  /*7950*/  VIMNMX R28, R18, UR9, PT ;  /* 0x00000009121c7c48 */ /* 0x000fe2000bfe0100 */
[----:B------:R-:W-:Y:S01]  /*7960*/  BSSY B1, `(.L_x_2135) ;  /* 0x0000076000017945 */ /* 0x000fe20003800000 */
[----:B---3--:R-:W-:Y:S01]  /*7970*/  IMAD R42, R20, 0x4, R3 ;  /* 0x00000004142a7824 */ /* 0x008fe200078e0203 */
[----:B------:R-:W-:Y:S01]  /*7980*/  CS2R R10, SRZ ;  /* 0x00000000000a7805 */ /* 0x000fe2000001ff00 */
[----:B------:R-:W-:-:S05]  /*7990*/  IMAD R0, R29, 0x60, RZ ;  /* 0x000000601d007824 */ /* 0x000fca00078e02ff */
[----:B----4-:R-:W-:Y:S02]  /*79a0*/  SHF.R.S32.HI R34, RZ, 0x1f, R0 ;  /* 0x0000001fff227819 */ /* 0x010fe40000011400 */
[----:B------:R-:W-:-:S04]  /*79b0*/  IADD3 R8, P2, R21, R0, RZ ;  /* 0x0000000015087210 */ /* 0x000fc80007f5e0ff */
[----:B------:R-:W-:Y:S02]  /*79c0*/  IADD3.X R9, R19, R34, RZ, P2, !PT ;  /* 0x0000002213097210 */ /* 0x000fe400017fe4ff */
[----:B------:R-:W-:Y:S02]  /*79d0*/  ISETP.GE.AND P2, PT, R29, R28, PT ;  /* 0x0000001c1d00720c */ /* 0x000fe40003f46270 */
[----:B0-----:R-:W-:-:S04]  /*79e0*/  LEA R30, P4, R8, R48, 0x2 ;  /* 0x00000030081e7211 */ /* 0x001fc800078810ff */
[----:B------:R-:W-:Y:S02]  /*79f0*/  LEA.HI.X R31, R8, R49, R9, 0x2, P4 ;  /* 0x00000031081f7211 */ /* 0x000fe400020f1409 */
[----:B------:R-:W-:-:S05]  /*7a00*/  CS2R R8, SRZ ;  /* 0x0000000000087805 */ /* 0x000fca000001ff00 */
[----:B------:R-:W-:Y:S05]  /*7a10*/  @P2 BRA `(.L_x_2136) ;  /* 0x0000000400a82947 */ /* 0x000fea0003800000 */
[----:B------:R-:W-:Y:S01]  /*7a20*/  ULOP3.LUT UR4, URZ, UR9, URZ, 0x33, !UPT ;  /* 0x000000093f047292 */ /* 0x000fe2000f8e333f */
[----:B------:R-:W-:Y:S01]  /*7a30*/  IMAD.MOV R11, RZ, RZ, -R25 ;  /* 0x000000ffff0b7224 */ /* 0x000fe200078e0a19 */
[----:B------:R-:W0:Y:S01]  /*7a40*/  LDC.64 R8, c[0x0][0x2e8] ;  /* 0x0000ba00ff087b82 */ /* 0x000e220000000a00 */
[----:B------:R-:W-:Y:S01]  /*7a50*/  IADD3 R10, -R5, -0x2, -R20 ;  /* 0xfffffffe050a7810 */ /* 0x000fe20007ffe914 */
[----:B------:R-:W-:Y:S01]  /*7a60*/  IMAD R41, R24, UR6, R17 ;  /* 0x0000000618297c24 */ /* 0x000fe2000f8e0211 */
[----:B------:R-:W-:Y:S01]  /*7a70*/  BSSY B2, `(.L_x_2137) ;  /* 0x0000025000027945 */ /* 0x000fe20003800000 */
[----:B------:R-:W-:Y:S01]  /*7a80*/  VIMNMX R11, R11, UR4, !PT ;  /* 0x000000040b0b7c48 */ /* 0x000fe2000ffe0100 */
[----:B------:R-:W-:Y:S02]  /*7a90*/  IMAD.MOV.U32 R43, RZ, RZ, R29 ;  /* 0x000000ffff2b7224 */ /* 0x000fe400078e001d */
[----:B------:R-:W-:Y:S02]  /*7aa0*/  IMAD R41, R41, 0x60, R6 ;  /* 0x0000006029297824 */ /* 0x000fe400078e0206 */
[----:B------:R-:W-:Y:S01]  /*7ab0*/  IMAD.IADD R32, R10, 0x1, -R11 ;  /* 0x000000010a207824 */ /* 0x000fe200078e0a0b */
[----:B------:R-:W-:-:S04]  /*7ac0*/  CS2R R10, SRZ ;  /* 0x00000000000a7805 */ /* 0x000fc8000001ff00 */
[----:B------:R-:W-:Y:S01]  /*7ad0*/  LOP3.LUT P2, RZ, R32, 0x2, RZ, 0xc0, !PT ;  /* 0x0000000220ff7812 */ /* 0x000fe2000784c0ff */
[----:B0-----:R-:W-:Y:S01]  /*7ae0*/  IMAD.WIDE R40, R41, 0x4, R8 ;  /* 0x0000000429287825 */ /* 0x001fe200078e0208 */
        /* <DEDUP_REMOVED lines=11> */
[----:B0-----:R-:W-:Y:S05]  /*7ba0*/  @P1 BRA `(.L_x_2139) ;  /* 0x0000000000301947 */ /* 0x001fea0003800000 */
[----:B------:R-:W-:Y:S01]  /*7bb0*/  ISETP.NE.AND P5, PT, R2, RZ, PT ;  /* 0x000000ff0200720c */ /* 0x000fe20003fa5270 */
        /* <DEDUP_REMOVED lines=11> */
.L_x_2139:
[C---:B0-2--5:R-:W-:Y:S01]  /*7c70*/  FFMA.FTZ R8, R0.reuse, R8, RZ ;  /* 0x0000000800087223 */ /* 0x065fe200000100ff */
[C---:B------:R-:W-:Y:S01]  /*7c80*/  FFMA.FTZ R9, R0.reuse, R9, RZ ;  /* 0x0000000900097223 */ /* 0x040fe200000100ff */
[C---:B------:R-:W-:Y:S01]  /*7c90*/  FFMA.FTZ R10, R0.reuse, R10, RZ ;  /* 0x0000000a000a7223 */ /* 0x040fe200000100ff */
[----:B------:R-:W-:Y:S01]  /*7ca0*/  FFMA.FTZ R11, R0, R11, RZ ;  /* 0x0000000b000b7223 */ /* 0x000fe200000100ff */
[----:B------:R-:W-:-:S07]  /*7cb0*/  VIADD R43, R29, 0x2 ;  /* 0x000000021d2b7836 */ /* 0x000fce0000000000 */
.L_x_2138:
[----:B------:R-:W-:Y:S05]  /*7cc0*/  BSYNC B2 ;  /* 0x0000000000027941 */ /* 0x000fea0003800000 */
.L_x_2137:
        /* <DEDUP_REMOVED lines=10> */
[----:B------:R-:W-:Y:S01]  /*7d70*/  PLOP3.LUT P1, PT, PT, PT, UP0, 0x80, 0x0 ;  /* 0x000000000000781c */ /* 0x000fe20003f2f008 */
[--C-:B------:R-:W-:Y:S01]  /*7d80*/  IMAD.X R44, R19, 0x1, R34.reuse, P4 ;  /* 0x00000001132c7824 */ /* 0x100fe200020e0622 */
[-C--:B------:R-:W-:Y:S01]  /*7d90*/  LEA R38, P5, R0, R48.reuse, 0x2 ;  /* 0x0000003000267211 */ /* 0x080fe200078a10ff */
[----:B------:R-:W-:Y:S01]  /*7da0*/  IMAD.X R34, R27, 0x1, R34, P2 ;  /* 0x000000011b227824 */ /* 0x000fe200010e0622 */
[----:B------:R-:W-:-:S04]  /*7db0*/  LEA R36, P4, R37, R48, 0x2 ;  /* 0x0000003025247211 */ /* 0x000fc800078810ff */
[-C--:B------:R-:W-:Y:S01]  /*7dc0*/  LEA.HI.X R39, R0, R49.reuse, R34, 0x2, P5 ;  /* 0x0000003100277211 */ /* 0x080fe200028f1422 */
[----:B------:R-:W-:Y:S01]  /*7dd0*/  IMAD.IADD R0, R3, 0x1, R32 ;  /* 0x0000000103007824 */ /* 0x000fe200078e0220 */
[----:B------:R-:W-:-:S07]  /*7de0*/  LEA.HI.X R37, R37, R49, R44, 0x2, P4 ;  /* 0x0000003125257211 */ /* 0x000fce00020f142c */
.L_x_2142:
[----:B------:R0:W5:Y:S01]  /*7df0*/  LDG.E.128 R44, desc[UR36][R38.64] ;  /* 0x00000024262c7981 */ /* 0x000162000c1e1d00 */
[----:B------:R-:W-:Y:S01]  /*7e00*/  ISETP.NE.AND P2, PT, R2, RZ, PT ;  /* 0x000000ff0200720c */ /* 0x000fe20003f45270 */
[----:B------:R-:W-:-:S12]  /*7e10*/  @P1 BRA `(.L_x_2140) ;  /* 0x00000000002c1947 */ /* 0x000fd80003800000 */
        /* <DEDUP_REMOVED lines=11> */
.L_x_2140:
        /* <DEDUP_REMOVED lines=18> */
.L_x_2141:
[----:B------:R3:W4:Y:S01]  /*7ff0*/  LDS R11, [R0] ;  /* 0x00000000000b7984 */ /* 0x0007220000000800 */
[----:B--2---:R-:W-:Y:S01]  /*8000*/  IADD3 R36, P2, R36, 0x600, RZ ;  /* 0x0000060024247810 */ /* 0x004fe20007f5e0ff */
[----:B------:R-:W-:Y:S01]  /*8010*/  VIADD R43, R43, 0x4 ;  /* 0x000000042b2b7836 */ /* 0x000fe20000000000 */
[----:B0-----:R-:W-:-:S03]  /*8020*/  IADD3 R38, P4, R38, 0x600, RZ ;  /* 0x0000060026267810 */ /* 0x001fc60007f9e0ff */
[----:B------:R-:W-:Y:S01]  /*8030*/  IMAD.X R37, RZ, RZ, R37, P2 ;  /* 0x000000ffff257224 */ /* 0x000fe200010e0625 */
[----:B------:R-:W-:Y:S01]  /*8040*/  ISETP.GE.AND P2, PT, R43, R28, PT ;  /* 0x0000001c2b00720c */ /* 0x000fe20003f46270 */
[----:B------:R-:W-:Y:S02]  /*8050*/  IMAD.X R39, RZ, RZ, R39, P4 ;  /* 0x000000ffff277224 */ /* 0x000fe400020e0627 */
[----:B---3--:R-:W-:Y:S02]  /*8060*/  VIADD R0, R0, 0x10 ;  /* 0x0000001000007836 */ /* 0x008fe40000000000 */
[C---:B----4-:R-:W-:Y:S01]  /*8070*/  FFMA.FTZ R8, R11.reuse, R32, R44 ;  /* 0x000000200b087223 */ /* 0x050fe2000001002c */
[C---:B------:R-:W-:Y:S01]  /*8080*/  FFMA.FTZ R9, R11.reuse, R33, R48 ;  /* 0x000000210b097223 */ /* 0x040fe20000010030 */
[C---:B------:R-:W-:Y:S01]  /*8090*/  FFMA.FTZ R10, R11.reuse, R34, R45 ;  /* 0x000000220b0a7223 */ /* 0x040fe2000001002d */
[----:B------:R-:W-:-:S05]  /*80a0*/  FFMA.FTZ R11, R11, R35, R46 ;  /* 0x000000230b0b7223 */ /* 0x000fca000001002e */
[----:B------:R-:W-:Y:S05]  /*80b0*/  @!P2 BRA `(.L_x_2142) ;  /* 0xfffffffc004ca947 */ /* 0x000fea000383ffff */
.L_x_2136:
[----:B------:R-:W-:Y:S05]  /*80c0*/  BSYNC B1 ;  /* 0x0000000000017941 */ /* 0x000fea0003800000 */
.L_x_2135:
[----:B------:R-:W-:-:S13]  /*80d0*/  ISETP.GE.AND P2, PT, R29, R18, PT ;  /* 0x000000121d00720c */ /* 0x000fda0003f46270 */
[----:B------:R-:W-:Y:S05]  /*80e0*/  @P2 BRA `(.L_x_2134) ;  /* 0x0000000c000c2947 */ /* 0x000fea0003800000 */
[----:B------:R-:W0:Y:S01]  /*80f0*/  LDC.64 R32, c[0x0][0x2e8] ;  /* 0x0000ba00ff207b82 */ /* 0x000e220000000a00 */
[----:B------:R-:W-:Y:S01]  /*8100*/  IADD3 R0, -R20, -0x2, R25 ;  /* 0xfffffffe14007810 */ /* 0x000fe20007ffe119 */
[----:B------:R-:W-:Y:S01]  /*8110*/  ULDC UR4, c[0x0][0x288] ;  /* 0x0000a20000047ab9 */ /* 0x000fe20000000800 */
[----:B------:R-:W-:Y:S01]  /*8120*/  BSSY B1, `(.L_x_2143) ;  /* 0x000003f000017945 */ /* 0x000fe20003800000 */
[----:B------:R-:W-:Y:S01]  /*8130*/  IMAD R35, R24, UR4, R17 ;  /* 0x0000000418237c24 */ /* 0x000fe2000f8e0211 */
[----:B------:R-:W-:-:S03]  /*8140*/  IADD3 R0, R0, -R5, RZ ;  /* 0x8000000500007210 */ /* 0x000fc60007ffe0ff */
[----:B------:R-:W-:Y:S01]  /*8150*/  IMAD R35, R35, 0x60, R6 ;  /* 0x0000006023237824 */ /* 0x000fe200078e0206 */
[----:B------:R-:W-:-:S03]  /*8160*/  LOP3.LUT P2, RZ, R0, 0x2, RZ, 0xc0, !PT ;  /* 0x0000000200ff7812 */ /* 0x000fc6000784c0ff */
[----:B0-----:R-:W-:-:S10]  /*8170*/  IMAD.WIDE R32, R35, 0x4, R32 ;  /* 0x0000000423207825 */ /* 0x001fd400078e0220 */
[----:B------:R-:W-:Y:S05]  /*8180*/  @P2 BRA `(.L_x_2144) ;  /* 0x0000000000e02947 */ /* 0x000fea0003800000 */
[----:B------:R-:W0:Y:S01]  /*8190*/  LDC R36, c[0x0][0x284] ;  /* 0x0000a100ff247b82 */ /* 0x000e220000000800 */
[----:B------:R-:W-:Y:S01]  /*81a0*/  BSSY B2, `(.L_x_2145) ;  /* 0x0000035000027945 */ /* 0x000fe20003800000 */
[----:B0-----:R-:W-:-:S13]  /*81b0*/  ISETP.GE.AND P2, PT, R29, R36, PT ;  /* 0x000000241d00720c */ /* 0x001fda0003f46270 */
[----:B------:R-:W-:Y:S05]  /*81c0*/  @!P2 BRA `(.L_x_2146) ;  /* 0x0000000000c8a947 */ /* 0x000fea0003800000 */
[----:B------:R-:W-:Y:S01]  /*81d0*/  IABS R37, R36 ;  /* 0x0000002400257213 */ /* 0x000fe20000000000 */
[----:B------:R-:W-:Y:S01]  /*81e0*/  IMAD.MOV.U32 R34, RZ, RZ, RZ ;  /* 0x000000ffff227224 */ /* 0x000fe200078e00ff */
[----:B------:R-:W-:Y:S01]  /*81f0*/  ISETP.GE.AND P2, PT, R29, RZ, PT ;  /* 0x000000ff1d00720c */ /* 0x000fe20003f46270 */
[----:B------:R-:W-:Y:S01]  /*8200*/  ULDC.64 UR4, c[0x0][0x250] ;  /* 0x0000940000047ab9 */ /* 0x000fe20000000a00 */
[----:B------:R-:W0:Y:S01]  /*8210*/  I2F.RP R38, R37 ;  /* 0x0000002500267306 */ /* 0x000e220000209400 */
[----:B------:R-:W-:Y:S01]  /*8220*/  ISETP.NE.AND P4, PT, R36, RZ, PT ;  /* 0x000000ff2400720c */ /* 0x000fe20003f85270 */
[----:B------:R2:W3:Y:S06]  /*8230*/  LDS R45, [R42] ;  /* 0x000000002a2d7984 */ /* 0x0004ec0000000800 */
[----:B0-----:R-:W0:Y:S02]  /*8240*/  MUFU.RCP R38, R38 ;  /* 0x0000002600267308 */ /* 0x001e240000001000 */
[----:B0-----:R-:W-:-:S06]  /*8250*/  VIADD R39, R38, 0xffffffe ;  /* 0x0ffffffe26277836 */ /* 0x001fcc0000000000 */
[----:B------:R-:W0:Y:S02]  /*8260*/  F2I.FTZ.U32.TRUNC.NTZ R35, R39 ;  /* 0x0000002700237305 */ /* 0x000e24000021f000 */
[----:B0-----:R-:W-:-:S04]  /*8270*/  IMAD.MOV R28, RZ, RZ, -R35 ;  /* 0x000000ffff1c7224 */ /* 0x001fc800078e0a23 */
        /* <DEDUP_REMOVED lines=22> */
[----:B--23--:R-:W-:Y:S05]  /*83e0*/  @P1 BRA `(.L_x_2147) ;  /* 0x0000000000301947 */ /* 0x00cfea0003800000 */
[----:B------:R-:W-:Y:S01]  /*83f0*/  ISETP.NE.AND P5, PT, R2, RZ, PT ;  /* 0x000000ff0200720c */ /* 0x000fe20003fa5270 */
        /* <DEDUP_REMOVED lines=11> */
.L_x_2147:
[C---:B-----5:R-:W-:Y:S01]  /*84b0*/  FFMA.FTZ R8, R45.reuse, R36, R8 ;  /* 0x000000242d087223 */ /* 0x060fe20000010008 */
[C---:B------:R-:W-:Y:S01]  /*84c0*/  FFMA.FTZ R9, R45.reuse, R37, R9 ;  /* 0x000000252d097223 */ /* 0x040fe20000010009 */
[C---:B------:R-:W-:Y:S01]  /*84d0*/  FFMA.FTZ R10, R45.reuse, R38, R10 ;  /* 0x000000262d0a7223 */ /* 0x040fe2000001000a */
[----:B------:R-:W-:-:S07]  /*84e0*/  FFMA.FTZ R11, R45, R39, R11 ;  /* 0x000000272d0b7223 */ /* 0x000fce000001000b */
.L_x_2146:
[----:B------:R-:W-:Y:S05]  /*84f0*/  BSYNC B2 ;  /* 0x0000000000027941 */ /* 0x000fea0003800000 */
.L_x_2145:
[----:B------:R-:W-:-:S07]  /*8500*/  VIADD R29, R29, 0x2 ;  /* 0x000000021d1d7836 */ /* 0x000fce0000000000 */
.L_x_2144:
[----:B------:R-:W-:Y:S05]  /*8510*/  BSYNC B1 ;  /* 0x0000000000017941 */ /* 0x000fea0003800000 */
.L_x_2143:
[----:B------:R-:W-:-:S13]  /*8520*/  LOP3.LUT P2, RZ, R0, 0xfffffffe, RZ, 0xc0, !PT ;  /* 0xfffffffe00ff7812 */ /* 0x000fda000784c0ff */
[----:B------:R-:W-:Y:S05]  /*8530*/  @!P2 BRA `(.L_x_2134) ;  /* 0x0000000400f8a947 */ /* 0x000fea0003800000 */
[----:B------:R-:W-:Y:S02]  /*8540*/  IMAD.SHL.U32 R0, R5, 0x4, RZ ;  /* 0x0000000405007824 */ /* 0x000fe400078e00ff */
[----:B------:R-:W-:Y:S02]  /*8550*/  IMAD.MOV.U32 R28, RZ, RZ, 0x60 ;  /* 0x00000060ff1c7424 */ /* 0x000fe400078e00ff */
[C---:B------:R-:W-:Y:S02]  /*8560*/  IMAD R0, R29.reuse, 0x4, -R0 ;  /* 0x000000041d007824 */ /* 0x040fe400078e0a00 */
[----:B0-----:R-:W-:Y:S02]  /*8570*/  IMAD.MOV.U32 R36, RZ, RZ, RZ ;  /* 0x000000ffff247224 */ /* 0x001fe400078e00ff */
[----:B------:R-:W-:Y:S01]  /*8580*/  IMAD R28, R29, R28, 0xc0 ;  /* 0x000000c01d1c7424 */ /* 0x000fe200078e021c */
[----:B------:R-:W-:-:S07]  /*8590*/  IADD3 R39, R3, R0, RZ ;  /* 0x0000000003277210 */ /* 0x000fce0007ffe0ff */
.L_x_2154:
        /* <DEDUP_REMOVED lines=12> */
[----:B------:R-:W-:Y:S01]  /*8660*/  IMAD.MOV.U32 R34, RZ, RZ, RZ ;  /* 0x000000ffff227224 */ /* 0x000fe200078e00ff */
[----:B------:R-:W-:Y:S01]  /*8670*/  ISETP.GE.AND P2, PT, R29, RZ, PT ;  /* 0x000000ff1d00720c */ /* 0x000fe20003f46270 */
[----:B------:R-:W-:Y:S01]  /*8680*/  ULDC UR4, c[0x0][0x29c] ;  /* 0x0000a70000047ab9 */ /* 0x000fe20000000800 */
[----:B------:R-:W0:Y:S01]  /*8690*/  I2F.RP R40, R37 ;  /* 0x0000002500287306 */ /* 0x000e220000209400 */
[----:B------:R-:W-:-:S07]  /*86a0*/  ISETP.NE.AND P4, PT, R54, RZ, PT ;  /* 0x000000ff3600720c */ /* 0x000fce0003f85270 */
        /* <DEDUP_REMOVED lines=26> */
[----:B0-2---:R-:W-:Y:S05]  /*8850*/  @P1 BRA `(.L_x_2150) ;  /* 0x0000000000301947 */ /* 0x005fea0003800000 */
        /* <DEDUP_REMOVED lines=12> */
.L_x_2150:
[C---:B-----5:R-:W-:Y:S01]  /*8920*/  FFMA.FTZ R8, R37.reuse, R40, R8 ;  /* 0x0000002825087223 */ /* 0x060fe20000010008 */
[C---:B------:R-:W-:Y:S01]  /*8930*/  FFMA.FTZ R9, R37.reuse, R41, R9 ;  /* 0x0000002925097223 */ /* 0x040fe20000010009 */
[C---:B------:R-:W-:Y:S01]  /*8940*/  FFMA.FTZ R10, R37.reuse, R42, R10 ;  /* 0x0000002a250a7223 */ /* 0x040fe2000001000a */
[----:B------:R-:W-:-:S07]  /*8950*/  FFMA.FTZ R11, R37, R43, R11 ;  /* 0x0000002b250b7223 */ /* 0x000fce000001000b */
.L_x_2149:
[----:B------:R-:W-:Y:S05]  /*8960*/  BSYNC B1 ;  /* 0x0000000000017941 */ /* 0x000fea0003800000 */
.L_x_2148:
[----:B------:R-:W-:Y:S01]  /*8970*/  VIADD R37, R29, 0x2 ;  /* 0x000000021d257836 */ /* 0x000fe20000000000 */
[----:B------:R-:W-:Y:S04]  /*8980*/  BSSY B1, `(.L_x_2151) ;  /* 0x0000034000017945 */ /* 0x000fe80003800000 */
[----:B------:R-:W-:-:S13]  /*8990*/  ISETP.GE.AND P2, PT, R37, R54, PT ;  /* 0x000000362500720c */ /* 0x000fda0003f46270 */
[----:B------:R-:W-:Y:S05]  /*89a0*/  @!P2 BRA `(.L_x_2152) ;  /* 0x0000000000c4a947 */ /* 0x000fea0003800000 */
[----:B0-----:R-:W-:Y:S01]  /*89b0*/  IABS R41, R54 ;  /* 0x0000003600297213 */ /* 0x001fe20000000000 */
[----:B------:R-:W-:Y:S01]  /*89c0*/  HFMA2.MMA R34, -RZ, RZ, 0, 0 ;  /* 0x00000000ff227435 */ /* 0x000fe200000001ff */
        /* <DEDUP_REMOVED lines=9> */
[----:B------:R-:W-:Y:S02]  /*8a60*/  IABS R0, R37 ;  /* 0x0000002500007213 */ /* 0x000fe40000000000 */
[----:B------:R0:W2:Y:S01]  /*8a70*/  LDS R37, [R38+0x8] ;  /* 0x0000080026257984 */ /* 0x0000a20000000800 */
        /* <DEDUP_REMOVED lines=32> */
.L_x_2153:
[C---:B-----5:R-:W-:Y:S01]  /*8c80*/  FFMA.FTZ R8, R37.reuse, R40, R8 ;  /* 0x0000002825087223 */ /* 0x060fe20000010008 */
[C---:B------:R-:W-:Y:S01]  /*8c90*/  FFMA.FTZ R9, R37.reuse, R41, R9 ;  /* 0x0000002925097223 */ /* 0x040fe20000010009 */
[C---:B------:R-:W-:Y:S01]  /*8ca0*/  FFMA.FTZ R10, R37.reuse, R42, R10 ;  /* 0x0000002a250a7223 */ /* 0x040fe2000001000a */
[----:B------:R-:W-:-:S07]  /*8cb0*/  FFMA.FTZ R11, R37, R43, R11 ;  /* 0x0000002b250b7223 */ /* 0x000fce000001000b */
.L_x_2152:
[----:B------:R-:W-:Y:S05]  /*8cc0*/  BSYNC B1 ;  /* 0x0000000000017941 */ /* 0x000fea0003800000 */
.L_x_2151:
[----:B------:R-:W-:Y:S02]  /*8cd0*/  VIADD R29, R29, 0x4 ;  /* 0x000000041d1d7836 */ /* 0x000fe40000000000 */
[----:B------:R-:W-:Y:S02]  /*8ce0*/  VIADD R36, R36, 0x10 ;  /* 0x0000001024247836 */ /* 0x000fe40000000000 */
[----:B------:R-:W-:Y:S01]  /*8cf0*/  VIADD R28, R28, 0x180 ;  /* 0x000001801c1c7836 */ /* 0x000fe20000000000 */
[----:B------:R-:W-:-:S13]  /*8d00*/  ISETP.GE.AND P2, PT, R29, R18, PT ;  /* 0x000000121d00720c */ /* 0x000fda0003f46270 */
[----:B------:R-:W-:Y:S05]  /*8d10*/  @!P2 BRA `(.L_x_2154) ;  /* 0xfffffff80020a947 */ /* 0x000fea000383ffff */
.L_x_2134:
[----:B------:R-:W-:Y:S05]  /*8d20*/  BSYNC B0 ;  /* 0x0000000000007941 */ /* 0x000fea0003800000 */
.L_x_2133:
[----:B------:R-:W-:Y:S01]  /*8d30*/  ISETP.GT.OR P0, PT, R4, 0x17, P0 ;  /* 0x000000170400780c */ /* 0x000fe20000704670 */
[----:B------:R-:W-:-:S12]  /*8d40*/  BSSY B0, `(.L_x_2155) ;  /* 0x000002e000007945 */ /* 0x000fd80003800000 */
[----:B------:R-:W-:Y:S05]  /*8d50*/  @P0 BRA `(.L_x_2156) ;  /* 0x0000000000b00947 */ /* 0x000fea0003800000 */
[----:B----4-:R-:W1:Y:S01]  /*8d60*/  LDC.64 R32, c[0x0][0x250] ;  /* 0x00009400ff207b82 */ /* 0x010e620000000a00 */
[----:B------:R-:W-:-:S04]  /*8d70*/  IMAD.MOV.U32 R0, RZ, RZ, 0x60 ;  /* 0x00000060ff007424 */ /* 0x000fc800078e00ff */
[----:B------:R-:W-:-:S05]  /*8d80*/  IMAD R0, R25, R0, -0x60 ;  /* 0xffffffa019007424 */ /* 0x000fca00078e0200 */
[----:B------:R-:W-:-:S04]  /*8d90*/  IADD3 R3, P0, R21, R0, RZ ;  /* 0x0000000015037210 */ /* 0x000fc80007f1e0ff */
[----:B------:R-:W-:Y:S02]  /*8da0*/  LEA.HI.X.SX32 R0, R0, R19, 0x1, P0 ;  /* 0x0000001300007211 */ /* 0x000fe400000f0eff */
[----:B-1----:R-:W-:-:S04]  /*8db0*/  LEA R26, P0, R3, R32, 0x2 ;  /* 0x00000020031a7211 */ /* 0x002fc800078010ff */
[----:B------:R-:W-:-:S05]  /*8dc0*/  LEA.HI.X R27, R3, R33, R0, 0x2, P0 ;  /* 0x00000021031b7211 */ /* 0x000fca00000f1400 */
[----:B0-----:R0:W5:Y:S01]  /*8dd0*/  LDG.E.128 R28, desc[UR36][R26.64] ;  /* 0x000000241a1c7981 */ /* 0x001162000c1e1d00 */
[----:B------:R-:W-:Y:S04]  /*8de0*/  BSSY B1, `(.L_x_2157) ;  /* 0x0000017000017945 */ /* 0x000fe80003800000 */
[----:B------:R-:W-:Y:S05]  /*8df0*/  @P1 BRA `(.L_x_2158) ;  /* 0x0000000000541947 */ /* 0x000fea0003800000 */
[----:B------:R-:W-:-:S13]  /*8e00*/  ISETP.NE.AND P2, PT, R2, RZ, PT ;  /* 0x000000ff0200720c */ /* 0x000fda0003f45270 */
[----:B------:R-:W1:Y:S08]  /*8e10*/  @P2 LDC R0, c[0x0][0x288] ;  /* 0x0000a200ff002b82 */ /* 0x000e700000000800 */
[----:B------:R-:W2:Y:S01]  /*8e20*/  @P2 LDC.64 R2, c[0x0][0x2e8] ;  /* 0x0000ba00ff022b82 */ /* 0x000ea20000000a00 */
[----:B-1----:R-:W-:-:S04]  /*8e30*/  @P2 IMAD R17, R24, R0, R17 ;  /* 0x0000000018112224 */ /* 0x002fc800078e0211 */
[----:B------:R-:W-:-:S04]  /*8e40*/  @P2 IMAD R17, R17, 0x60, R6 ;  /* 0x0000006011112824 */ /* 0x000fc800078e0206 */
[----:B--2---:R-:W-:-:S06]  /*8e50*/  @P2 IMAD.WIDE R24, R17, 0x4, R2 ;  /* 0x0000000411182825 */ /* 0x004fcc00078e0202 */
[----:B0-----:R-:W2:Y:S01]  /*8e60*/  @P2 LDG.E.128 R24, desc[UR36][R24.64] ;  /* 0x0000002418182981 */ /* 0x001ea2000c1e1d00 */
        /* <DEDUP_REMOVED lines=14> */
.L_x_2158:
[----:B------:R-:W-:Y:S05]  /*8f50*/  BSYNC B1 ;  /* 0x0000000000017941 */ /* 0x000fea0003800000 */
.L_x_2157:
[----:B------:R-:W2:Y:S01]  /*8f60*/  S2UR UR5, SR_CgaCtaId ;  /* 0x00000000000579c3 */ /* 0x000ea20000008800 */
[----:B------:R-:W-:Y:S01]  /*8f70*/  UMOV UR4, 0x400 ;  /* 0x0000040000047882 */ /* 0x000fe20000000000 */
[----:B------:R-:W-:Y:S01]  /*8f80*/  IMAD.IADD R18, R18, 0x1, -R5 ;  /* 0x0000000112127824 */ /* 0x000fe200078e0a05 */
[----:B------:R-:W-:-:S04]  /*8f90*/  UIADD3 UR4, UR4, 0x410, URZ ;  /* 0x0000041004047890 */ /* 0x000fc8000fffe03f */
[----:B--2---:R-:W-:-:S06]  /*8fa0*/  ULEA UR4, UR5, UR4, 0x18 ;  /* 0x0000000405047291 */ /* 0x004fcc000f8ec03f */
[----:B-1----:R-:W-:-:S04]  /*8fb0*/  IMAD.U32 R3, RZ, RZ, UR4 ;  /* 0x00000004ff037e24 */ /* 0x002fc8000f8e00ff */
[----:B------:R-:W-:-:S06]  /*8fc0*/  IMAD R5, R18, 0x4, R3 ;  /* 0x0000000412057824 */ /* 0x000fcc00078e0203 */
[----:B------:R-:W1:Y:S02]  /*8fd0*/  LDS R5, [R5] ;  /* 0x0000000005057984 */ /* 0x000e640000000800 */
[C---:B-1---5:R-:W-:Y:S01]  /*8fe0*/  FFMA.FTZ R8, R5.reuse, R28, R8 ;  /* 0x0000001c05087223 */ /* 0x062fe20000010008 */
[C---:B------:R-:W-:Y:S01]  /*8ff0*/  FFMA.FTZ R9, R5.reuse, R29, R9 ;  /* 0x0000001d05097223 */ /* 0x040fe20000010009 */
[C---:B------:R-:W-:Y:S01]  /*9000*/  FFMA.FTZ R10, R5.reuse, R30, R10 ;  /* 0x0000001e050a7223 */ /* 0x040fe2000001000a */
[----:B------:R-:W-:-:S07]  /*9010*/  FFMA.FTZ R11, R5, R31, R11 ;  /* 0x0000001f050b7223 */ /* 0x000fce000001000b */
.L_x_2156:
[----:B------:R-:W-:Y:S05]  /*9020*/  BSYNC B0 ;  /* 0x0000000000007941 */ /* 0x000fea0003800000 */
.L_x_2155:
        /* <DEDUP_REMOVED lines=9> */
[----:B------:R-:W-:-:S09]  /*90c0*/  ISETP.GT.AND P2, PT, R22, 0x1f, PT ;  /* 0x0000001f1600780c */ /* 0x000fd20003f44270 */
        /* <DEDUP_REMOVED lines=8> */
.L_x_2159:
[----:B------:R-:W-:Y:S05]  /*9150*/  @P0 EXIT ;  /* 0x000000000000094d */ /* 0x000fea0003800000 */
[----:B------:R-:W2:Y:S02]  /*9160*/  LDC R0, c[0x0][0x308] ;  /* 0x0000c200ff007b82 */ /* 0x000ea40000000800 */
[----:B--2---:R-:W-:-:S13]  /*9170*/  ISETP.NE.AND P0, PT, R0, 0x2, PT ;  /* 0x000000020000780c */ /* 0x004fda0003f05270 */
[----:B------:R-:W2:Y:S01]  /*9180*/  @P0 LDC.64 R2, c[0x0][0x210] ;  /* 0x00008400ff020b82 */ /* 0x000ea20000000a00 */
[----:B------:R-:W-:-:S04]  /*9190*/  @P0 IMAD R5, R7, 0x60, R6 ;  /* 0x0000006007050824 */ /* 0x000fc800078e0206 */
[----:B--2---:R-:W-:-:S05]  /*91a0*/  @P0 IMAD.WIDE R2, R5, 0x4, R2 ;  /* 0x0000000405020825 */ /* 0x004fca00078e0202 */
        /* <DEDUP_REMOVED lines=11> */
[----:B------:R-:W5:Y:S01]  /*9260*/  F2I.S8.NTZ R9, R9 ;  /* 0x0000000900097305 */ /* 0x000f620000202100 */
[----:B--2---:R-:W-:-:S07]  /*9270*/  PRMT R0, R8, 0x8880, RZ ;  /* 0x0000888008007816 */ /* 0x004fce00000000ff */
[----:B------:R-:W2:Y:S01]  /*9280*/  F2I.S8.NTZ R10, R10 ;  /* 0x0000000a000a7305 */ /* 0x000ea20000202100 */
[----:B------:R-:W-:Y:S02]  /*9290*/  PRMT R0, R0, 0x7710, RZ ;  /* 0x0000771000007816 */ /* 0x000fe400000000ff */
[----:B-----5:R-:W-:-:S05]  /*92a0*/  PRMT R4, R9, 0x8880, RZ ;  /* 0x0000888009047816 */ /* 0x020fca00000000ff */
[----:B------:R-:W5:Y:S01]  /*92b0*/  F2I.S8.NTZ R11, R11 ;  /* 0x0000000b000b7305 */ /* 0x000f620000202100 */
[----:B------:R-:W-:Y:S02]  /*92c0*/  LOP3.LUT R3, R0, 0xff, RZ, 0xc0, !PT ;  /* 0x000000ff00037812 */ /* 0x000fe400078ec0ff */
[----:B------:R-:W-:Y:S02]  /*92d0*/  PRMT R2, R4, 0x7710, RZ ;  /* 0x0000771004027816 */ /* 0x000fe400000000ff */
[----:B--2---:R-:W-:Y:S02]  /*92e0*/  PRMT R0, R10, 0x8880, RZ ;  /* 0x000088800a007816 */ /* 0x004fe400000000ff */
[----:B------:R-:W-:Y:S02]  /*92f0*/  PRMT R3, R2, 0x7604, R3 ;  /* 0x0000760402037816 */ /* 0x000fe40000000003 */
[----:B------:R-:W-:Y:S02]  /*9300*/  PRMT R0, R0, 0x7710, RZ ;  /* 0x0000771000007816 */ /* 0x000fe400000000ff */
[----:B------:R-:W-:-:S02]  /*9310*/  IADD3 R2, P0, R6, UR4, RZ ;  /* 0x0000000406027c10 */ /* 0x000fc4000ff1e0ff */
[----:B-----5:R-:W-:Y:S02]  /*9320*/  PRMT R4, R11, 0x8880, RZ ;  /* 0x000088800b047816 */ /* 0x020fe400000000ff */
[----:B------:R-:W-:Y:S02]  /*9330*/  PRMT R5, R0, 0x7054, R3 ;  /* 0x0000705400057816 */ /* 0x000fe40000000003 */
[----:B------:R-:W-:Y:S02]  /*9340*/  PRMT R4, R4, 0x7710, RZ ;  /* 0x0000771004047816 */ /* 0x000fe400000000ff */
[----:B------:R-:W-:Y:S02]  /*9350*/  LEA.HI.X.SX32 R3, R6, UR5, 0x1, P0 ;  /* 0x0000000506037c11 */ /* 0x000fe400080f0eff */
[----:B------:R-:W-:-:S05]  /*9360*/  PRMT R5, R4, 0x654, R5 ;  /* 0x0000065404057816 */ /* 0x000fca0000000005 */
[----:B------:R-:W-:Y:S01]  /*9370*/  STG.E desc[UR36][R2.64], R5 ;  /* 0x0000000502007986 */ /* 0x000fe2000c101924 */
[----:B------:R-:W-:Y:S05]  /*9380*/  EXIT ;  /* 0x000000000000794d */ /* 0x000fea0003800000 */
.L_x_1963:
[----:B------:R-:W-:Y:S02]  /*9390*/  IMAD.MOV.U32 R12, RZ, RZ, 0x10 ;  /* 0x00000010ff0c7424 */ /* 0x000fe400078e00ff */
[----:B---3--:R-:W-:Y:S02]  /*93a0*/  IMAD.MOV.U32 R11, RZ, RZ, 0x1f ;  /* 0x0000001fff0b7424 */ /* 0x008fe400078e00ff */
[----:B-1----:R-:W-:-:S07]  /*93b0*/  IMAD.MOV.U32 R15, RZ, RZ, -0x1 ;  /* 0xffffffffff0f7424 */ /* 0x002fce00078e00ff */
[----:B------:R-:W-:Y:S05]  /*93c0*/  WARPSYNC.COLLECTIVE R15, `(.L_x_2160) ;  /* 0x000000000f087348 */ /* 0x000fea0003c00000 */
[----:B------:R0:W1:Y:S02]  /*93d0*/  SHFL.BFLY P6, R14, R13, R12, R11 ;  /* 0x0c00000c0d0e7389 */ /* 0x00006400000c000b */
[----:B01----:R-:W-:Y:S01]  /*93e0*/  ENDCOLLECTIVE ;  /* 0x000000000000791b */ /* 0x003fe20003800000 */
.L_x_2160:
[----:B------:R-:W-:Y:S02]  /*93f0*/  IMAD.MOV.U32 R12, RZ, RZ, 0x8 ;  /* 0x00000008ff0c7424 */ /* 0x000fe400078e00ff */
[----:B------:R-:W-:-:S04]  /*9400*/  FADD.FTZ R0, R13, R14 ;  /* 0x0000000e0d007221 */ /* 0x000fc80000010000 */
[----:B------:R-:W-:-:S07]  /*9410*/  IMAD.MOV.U32 R13, RZ, RZ, R0 ;  /* 0x000000ffff0d7224 */ /* 0x000fce00078e0000 */
[----:B------:R-:W-:Y:S05]  /*9420*/  WARPSYNC.COLLECTIVE R15, `(.L_x_2161) ;  /* 0x000000000f087348 */ /* 0x000fea0003c00000 */
[----:B------:R0:W1:Y:S02]  /*9430*/  SHFL.BFLY P6, R14, R13, R12, R11 ;  /* 0x0c00000c0d0e7389 */ /* 0x00006400000c000b */
[----:B01----:R-:W-:Y:S01]  /*9440*/  ENDCOLLECTIVE ;  /* 0x000000000000791b */ /* 0x003fe20003800000 */
.L_x_2161:
[----:B------:R-:W-:Y:S02]  /*9450*/  IMAD.MOV.U32 R12, RZ, RZ, 0x4 ;  /* 0x00000004ff0c7424 */ /* 0x000fe400078e00ff */
[----:B------:R-:W-:-:S04]  /*9460*/  FADD.FTZ R3, R0, R14 ;  /* 0x0000000e00037221 */ /* 0x000fc80000010000 */
[----:B------:R-:W-:-:S07]  /*9470*/  IMAD.MOV.U32 R13, RZ, RZ, R3 ;  /* 0x000000ffff0d7224 */ /* 0x000fce00078e0003 */
[----:B------:R-:W-:Y:S05]  /*9480*/  WARPSYNC.COLLECTIVE R15, `(.L_x_2162) ;  /* 0x000000000f087348 */ /* 0x000fea0003c00000 */
[----:B------:R0:W1:Y:S02]  /*9490*/  SHFL.BFLY P6, R14, R13, R12, R11 ;  /* 0x0c00000c0d0e7389 */ /* 0x00006400000c000b */
[----:B01----:R-:W-:Y:S01]  /*94a0*/  ENDCOLLECTIVE ;  /* 0x000000000000791b */ /* 0x003fe20003800000 */
.L_x_2162:
[----:B------:R-:W-:Y:S02]  /*94b0*/  IMAD.MOV.U32 R12, RZ, RZ, 0x2 ;  /* 0x00000002ff0c7424 */ /* 0x000fe400078e00ff */
[----:B------:R-:W-:-:S04]  /*94c0*/  FADD.FTZ R4, R3, R14 ;  /* 0x0000000e03047221 */ /* 0x000fc80000010000 */
[----:B------:R-:W-:-:S07]  /*94d0*/  IMAD.MOV.U32 R13, RZ, RZ, R4 ;  /* 0x000000ffff0d7224 */ /* 0x000fce00078e0004 */
[----:B------:R-:W-:Y:S05]  /*94e0*/  WARPSYNC.COLLECTIVE R15, `(.L_x_2163) ;  /* 0x000000000f087348 */ /* 0x000fea0003c00000 */
[----:B------:R0:W1:Y:S02]  /*94f0*/  SHFL.BFLY P6, R14, R13, R12, R11 ;  /* 0x0c00000c0d0e7389 */ /* 0x00006400000c000b */
[----:B01----:R-:W-:Y:S01]  /*9500*/  ENDCOLLECTIVE ;  /* 0x000000000000791b */ /* 0x003fe20003800000 */
.L_x_2163:
[----:B------:R-:W-:Y:S02]  /*9510*/  IMAD.MOV.U32 R12, RZ, RZ, 0x1 ;  /* 0x00000001ff0c7424 */ /* 0x000fe400078e00ff */
[----:B------:R-:W-:-:S04]  /*9520*/  FADD.FTZ R6, R4, R14 ;  /* 0x0000000e04067221 */ /* 0x000fc80000010000 */
[----:B------:R-:W-:-:S07]  /*9530*/  IMAD.MOV.U32 R13, RZ, RZ, R6 ;  /* 0x000000ffff0d7224 */ /* 0x000fce00078e0006 */
[----:B------:R-:W-:Y:S05]  /*9540*/  WARPSYNC.COLLECTIVE R15, `(.L_x_2164) ;  /* 0x000000000f087348 */ /* 0x000fea0003c00000 */
[----:B------:R0:W1:Y:S02]  /*9550*/  SHFL.BFLY P6, R14, R13, R12, R11 ;  /* 0x0c00000c0d0e7389 */ /* 0x00006400000c000b */
[----:B01----:R-:W-:Y:S01]  /*9560*/  ENDCOLLECTIVE ;  /* 0x000000000000791b */ /* 0x003fe20003800000 */
.L_x_2164:
[----:B------:R-:W-:Y:S05]  /*9570*/  BRA `(.L_x_2165) ;  /* 0xffffff8800487947 */ /* 0x000fea000383ffff */
.L_x_2097:
[----:B------:R-:W-:Y:S01]  /*9580*/  BSSY B1, `(.L_x_2166) ;  /* 0x0000007000017945 */ /* 0x000fe20003800000 */
[----:B------:R-:W-:Y:S01]  /*9590*/  IMAD.MOV.U32 R12, RZ, RZ, 0x2 ;  /* 0x00000002ff0c7424 */ /* 0x000fe200078e00ff */
[----:B-12---:R-:W-:Y:S01]  /*95a0*/  MOV R15, 0xffffffff ;  /* 0xffffffff000f7802 */ /* 0x006fe20000000f00 */
[----:B------:R-:W-:-:S07]  /*95b0*/  IMAD.MOV.U32 R11, RZ, RZ, 0x1f ;  /* 0x0000001fff0b7424 */ /* 0x000fce00078e00ff */
[----:B---34-:R-:W-:Y:S05]  /*95c0*/  WARPSYNC.COLLECTIVE R15, `(.L_x_2167) ;  /* 0x000000000f087348 */ /* 0x018fea0003c00000 */
[----:B------:R0:W1:Y:S02]  /*95d0*/  SHFL.BFLY P6, R14, R13, R12, R11 ;  /* 0x0c00000c0d0e7389 */ /* 0x00006400000c000b */
[----:B01-34-:R-:W-:Y:S01]  /*95e0*/  ENDCOLLECTIVE ;  /* 0x000000000000791b */ /* 0x01bfe20003800000 */
.L_x_2167:
[----:B------:R-:W-:Y:S05]  /*95f0*/  BSYNC B1 ;  /* 0x0000000000017941 */ /* 0x000fea0003800000 */
.L_x_2166:
[----:B------:R-:W-:Y:S01]  /*9600*/  FADD.FTZ R13, R13, R14 ;  /* 0x0000000e0d0d7221 */ /* 0x000fe20000010000 */
[----:B------:R-:W-:Y:S02]  /*9610*/  IMAD.MOV.U32 R12, RZ, RZ, 0x1 ;  /* 0x00000001ff0c7424 */ /* 0x000fe400078e00ff */
[----:B------:R-:W-:Y:S02]  /*9620*/  IMAD.MOV.U32 R11, RZ, RZ, 0x1f ;  /* 0x0000001fff0b7424 */ /* 0x000fe400078e00ff */
[----:B------:R-:W-:-:S07]  /*9630*/  IMAD.MOV.U32 R15, RZ, RZ, -0x1 ;  /* 0xffffffffff0f7424 */ /* 0x000fce00078e00ff */
[----:B------:R-:W-:Y:S05]  /*9640*/  WARPSYNC.COLLECTIVE R15, `(.L_x_2168) ;  /* 0x000000000f087348 */ /* 0x000fea0003c00000 */
[----:B------:R0:W1:Y:S02]  /*9650*/  SHFL.BFLY P6, R14, R13, R12, R11 ;  /* 0x0c00000c0d0e7389 */ /* 0x00006400000c000b */
[----:B01----:R-:W-:Y:S01]  /*9660*/  ENDCOLLECTIVE ;  /* 0x000000000000791b */ /* 0x003fe20003800000 */
.L_x_2168:
[----:B------:R-:W-:Y:S05]  /*9670*/  BRA `(.L_x_2169) ;  /* 0xffffffcc00587947 */ /* 0x000fea000383ffff */
.L_x_2101:
[----:B------:R-:W-:Y:S01]  /*9680*/  BSSY B0, `(.L_x_2170) ;  /* 0x0000008000007945 */ /* 0x000fe20003800000 */
[----:B------:R-:W-:Y:S02]  /*9690*/  IMAD.MOV.U32 R13, RZ, RZ, R124 ;  /* 0x000000ffff0d7224 */ /* 0x000fe400078e007c */
[----:B------:R-:W-:Y:S02]  /*96a0*/  IMAD.MOV.U32 R12, RZ, RZ, 0x10 ;  /* 0x00000010ff0c7424 */ /* 0x000fe400078e00ff */
[----:B-1----:R-:W-:Y:S02]  /*96b0*/  IMAD.MOV.U32 R11, RZ, RZ, 0x1f ;  /* 0x0000001fff0b7424 */ /* 0x002fe400078e00ff */
[----:B------:R-:W-:-:S07]  /*96c0*/  IMAD.MOV.U32 R15, RZ, RZ, -0x1 ;  /* 0xffffffffff0f7424 */ /* 0x000fce00078e00ff */
[----:B---34-:R-:W-:Y:S05]  /*96d0*/  WARPSYNC.COLLECTIVE R15, `(.L_x_2171) ;  /* 0x000000000f087348 */ /* 0x018fea0003c00000 */
[----:B------:R0:W1:Y:S02]  /*96e0*/  SHFL.BFLY P6, R14, R13, R12, R11 ;  /* 0x0c00000c0d0e7389 */ /* 0x00006400000c000b */
[----:B01-34-:R-:W-:Y:S01]  /*96f0*/  ENDCOLLECTIVE ;  /* 0x000000000000791b */ /* 0x01bfe20003800000 */
.L_x_2171:
[----:B------:R-:W-:Y:S05]  /*9700*/  BSYNC B0 ;  /* 0x0000000000007941 */ /* 0x000fea0003800000 */
.L_x_2170:
[----:B------:R-:W-:Y:S01]  /*9710*/  FMNMX.FTZ R13, R14, R124, !PT ;  /* 0x0000007c0e0d7209 */ /* 0x000fe20007810000 */
[----:B------:R-:W-:Y:S02]  /*9720*/  IMAD.MOV.U32 R12, RZ, RZ, 0x8 ;  /* 0x00000008ff0c7424 */ /* 0x000fe400078e00ff */
[----:B------:R-:W-:Y:S02]  /*9730*/  IMAD.MOV.U32 R11, RZ, RZ, 0x1f ;  /* 0x0000001fff0b7424 */ /* 0x000fe400078e00ff */
[----:B------:R-:W-:-:S07]  /*9740*/  IMAD.MOV.U32 R15, RZ, RZ, -0x1 ;  /* 0xffffffffff0f7424 */ /* 0x000fce00078e00ff */
[----:B------:R-:W-:Y:S05]  /*9750*/  WARPSYNC.COLLECTIVE R15, `(.L_x_2172) ;  /* 0x000000000f087348 */ /* 0x000fea0003c00000 */
[----:B------:R0:W1:Y:S02]  /*9760*/  SHFL.BFLY P6, R14, R13, R12, R11 ;  /* 0x0c00000c0d0e7389 */ /* 0x00006400000c000b */
[----:B01----:R-:W-:Y:S01]  /*9770*/  ENDCOLLECTIVE ;  /* 0x000000000000791b */ /* 0x003fe20003800000 */
.L_x_2172:
[----:B------:R-:W-:Y:S01]  /*9780*/  IMAD.MOV.U32 R12, RZ, RZ, 0x4 ;  /* 0x00000004ff0c7424 */ /* 0x000fe200078e00ff */
[----:B------:R-:W-:-:S05]  /*9790*/  FMNMX.FTZ R0, R13, R14, !PT ;  /* 0x0000000e0d007209 */ /* 0x000fca0007810000 */
[----:B------:R-:W-:-:S07]  /*97a0*/  IMAD.MOV.U32 R13, RZ, RZ, R0 ;  /* 0x000000ffff0d7224 */ /* 0x000fce00078e0000 */
[----:B------:R-:W-:Y:S05]  /*97b0*/  WARPSYNC.COLLECTIVE R15, `(.L_x_2173) ;  /* 0x000000000f087348 */ /* 0x000fea0003c00000 */
[----:B------:R0:W1:Y:S02]  /*97c0*/  SHFL.BFLY P6, R14, R13, R12, R11 ;  /* 0x0c00000c0d0e7389 */ /* 0x00006400000c000b */
[----:B01----:R-:W-:Y:S01]  /*97d0*/  ENDCOLLECTIVE ;  /* 0x000000000000791b */ /* 0x003fe20003800000 */
.L_x_2173:
[----:B------:R-:W-:Y:S05]  /*97e0*/  BRA `(.L_x_2174) ;  /* 0xffffffcc00ac7947 */ /* 0x000fea000383ffff */
.L_x_2175:
        /* <DEDUP_REMOVED lines=9> */
.L_x_3330:


//--------------------- .text._ZN4mmha33masked_multihead_attention_kernelItLi96ELi128ELi1ELi16ELi256ELb0ELb1EEEv26Multihead_attention_paramsIT_XT5_EE --------------------------
	.section	.text._ZN4mmha33masked_multihead_attention_kernelItLi96ELi128ELi1ELi16ELi256ELb0ELb1EEEv26Multihead_attention_paramsIT_XT5_EE,"ax",@progbits
	.align	128
        .global         _ZN4mmha33masked_multihead_attention_kernelItLi96ELi128ELi1ELi16ELi256ELb0ELb1EEEv26Multihead_attention_paramsIT_XT5_EE
        .type           _ZN4mmha33masked_multihead_attention_kernelItLi96ELi128ELi1ELi16ELi256ELb0ELb1EEEv26Multihead_attention_paramsIT_XT5_EE,@function
        .size           _ZN4mmha33masked_multihead_attention_kernelItLi96ELi128ELi1ELi16ELi256ELb0ELb1EEEv26Multihead_attention_paramsIT_XT5_EE,(.L_x_3331 - _ZN4mmha33masked_multihead_attention_kernelItLi96ELi128ELi1ELi16ELi256ELb0ELb1EEEv26Multihead_attention_paramsIT_XT5_EE)
        .other          _ZN4mmha33masked_multihead_attention_kernelItLi96ELi128ELi1ELi16ELi256ELb0ELb1EEEv26Multihead_attention_paramsIT_XT5_EE,@"STO_CUDA_ENTRY STV_DEFAULT"
_ZN4mmha33masked_multihead_attention_kernelItLi96ELi128ELi1ELi16ELi256ELb0ELb1EEEv26Multihead_attention_paramsIT_XT5_EE:
.text._ZN4mmha33masked_multihead_attention_kernelItLi96ELi128ELi1ELi16ELi256ELb0ELb1EEEv26Multihead_attention_paramsIT_XT5_EE:
        /* <DEDUP_REMOVED lines=12> */
.L_x_2176:
[----:B------:R-:W0:Y:S08]  /*00c0*/  LDC.64 R4, c[0x0][0x330] ;  /* 0x0000cc00ff047b82 */ /* 0x000e300000000a00 */
[----:B------:R-:W1:Y:S08]  /*00d0*/  LDC R11, c[0x0][0x280] ;  /* 0x0000a000ff0b7b82 */ /* 0x000e700000000800 */
[----:B------:R-:W2:Y:S01]  /*00e0*/  LDC R24, c[0x0][0x284] ;  /* 0x0000a100ff187b82 */ /* 0x000ea20000000800 */
[----:B------:R-:W-:Y:S01]  /*00f0*/  IMAD.MOV.U32 R16, RZ, RZ, RZ ;  /* 0x000000ffff107224 */ /* 0x000fe200078e00ff */
[----:B------:R-:W3:Y:S01]  /*0100*/  S2R R25, SR_TID.X ;  /* 0x0000000000197919 */ /* 0x000ee20000002100 */
[----:B------:R-:W-:Y:S01]  /*0110*/  ULDC UR4, c[0x0][0x288] ;  /* 0x0000a20000047ab9 */ /* 0x000fe20000000800 */
[----:B0-----:R-:W-:-:S04]  /*0120*/  ISETP.NE.U32.AND P0, PT, R4, RZ, PT ;  /* 0x000000ff0400720c */ /* 0x001fc80003f05070 */
[----:B------:R-:W-:Y:S02]  /*0130*/  ISETP.NE.AND.EX P0, PT, R5, RZ, PT, P0 ;  /* 0x000000ff0500720c */ /* 0x000fe40003f05300 */
[----:B-1----:R-:W-:-:S04]  /*0140*/  IABS R9, R11 ;  /* 0x0000000b00097213 */ /* 0x002fc80000000000 */
[----:B------:R-:W0:Y:S07]  /*0150*/  I2F.RP R0, R9 ;  /* 0x0000000900007306 */ /* 0x000e2e0000209400 */
[----:B------:R-:W1:Y:S08]  /*0160*/  @P0 LDC.64 R6, c[0x0][0x330] ;  /* 0x0000cc00ff060b82 */ /* 0x000e700000000a00 */
[----:B------:R-:W4:Y:S01]  /*0170*/  @P0 LDC R10, c[0x0][0x2c0] ;  /* 0x0000b000ff0a0b82 */ /* 0x000f220000000800 */
[----:B0-----:R-:W0:Y:S01]  /*0180*/  MUFU.RCP R0, R0 ;  /* 0x0000000000007308 */ /* 0x001e220000001000 */
[----:B-1----:R-:W-:-:S05]  /*0190*/  @P0 IMAD.WIDE R6, R2, 0x4, R6 ;  /* 0x0000000402060825 */ /* 0x002fca00078e0206 */
[----:B------:R1:W4:Y:S01]  /*01a0*/  @P0 LDG.E R17, desc[UR36][R6.64] ;  /* 0x0000002406110981 */ /* 0x000322000c1e1900 */
[----:B0-----:R-:W-:Y:S02]  /*01b0*/  IADD3 R3, R0, 0xffffffe, RZ ;  /* 0x0ffffffe00037810 */ /* 0x001fe40007ffe0ff */
[----:B------:R-:W-:Y:S02]  /*01c0*/  IABS R0, R2 ;  /* 0x0000000200007213 */ /* 0x000fe40000000000 */
[----:B------:R-:W0:Y:S02]  /*01d0*/  F2I.FTZ.U32.TRUNC.NTZ R5, R3 ;  /* 0x0000000300057305 */ /* 0x000e24000021f000 */
[----:B0-----:R-:W-:-:S04]  /*01e0*/  IMAD.MOV R4, RZ, RZ, -R5 ;  /* 0x000000ffff047224 */ /* 0x001fc800078e0a05 */
[----:B------:R-:W-:Y:S01]  /*01f0*/  IMAD R13, R4, R9, RZ ;  /* 0x00000009040d7224 */ /* 0x000fe200078e02ff */
[----:B------:R-:W-:-:S10]  /*0200*/  HFMA2.MMA R4, -RZ, RZ, 0, 0 ;  /* 0x00000000ff047435 */ /* 0x000fd400000001ff */
[----:B------:R-:W-:Y:S02]  /*0210*/  IMAD.HI.U32 R8, R5, R13, R4 ;  /* 0x0000000d05087227 */ /* 0x000fe400078e0004 */
[----:B------:R-:W0:Y:S04]  /*0220*/  LDC.64 R4, c[0x0][0x2f0] ;  /* 0x0000bc00ff047b82 */ /* 0x000e280000000a00 */
[----:B------:R-:W-:-:S04]  /*0230*/  IMAD.HI.U32 R8, R8, R0, RZ ;  /* 0x0000000008087227 */ /* 0x000fc800078e00ff */
[----:B-1----:R-:W-:-:S04]  /*0240*/  IMAD.MOV R6, RZ, RZ, -R8 ;  /* 0x000000ffff067224 */ /* 0x002fc800078e0a08 */
[----:B------:R-:W-:-:S05]  /*0250*/  IMAD R0, R9, R6, R0 ;  /* 0x0000000609007224 */ /* 0x000fca00078e0200 */
[----:B------:R-:W-:Y:S02]  /*0260*/  ISETP.GT.U32.AND P3, PT, R9, R0, PT ;  /* 0x000000000900720c */ /* 0x000fe40003f64070 */
[----:B--2---:R-:W-:Y:S02]  /*0270*/  IABS R3, R24 ;  /* 0x0000001800037213 */ /* 0x004fe40000000000 */
[----:B0-----:R-:W-:-:S04]  /*0280*/  ISETP.NE.U32.AND P1, PT, R4, RZ, PT ;  /* 0x000000ff0400720c */ /* 0x001fc80003f25070 */
[----:B------:R-:W-:-:S05]  /*0290*/  ISETP.NE.AND.EX P1, PT, R5, RZ, PT, P1 ;  /* 0x000000ff0500720c */ /* 0x000fca0003f25310 */
[-C--:B------:R-:W-:Y:S01]  /*02a0*/  @!P3 IADD3 R0, R0, -R9.reuse, RZ ;  /* 0x800000090000b210 */ /* 0x080fe20007ffe0ff */
[----:B------:R-:W-:Y:S01]  /*02b0*/  @!P3 VIADD R8, R8, 0x1 ;  /* 0x000000010808b836 */ /* 0x000fe20000000000 */
[----:B------:R-:W-:Y:S02]  /*02c0*/  ISETP.NE.AND P3, PT, R11, RZ, PT ;  /* 0x000000ff0b00720c */ /* 0x000fe40003f65270 */
[----:B------:R-:W-:Y:S02]  /*02d0*/  ISETP.GE.U32.AND P2, PT, R0, R9, PT ;  /* 0x000000090000720c */ /* 0x000fe40003f46070 */
[----:B------:R-:W-:-:S04]  /*02e0*/  LOP3.LUT R0, R2, R11, RZ, 0x3c, !PT ;  /* 0x0000000b02007212 */ /* 0x000fc800078e3cff */
[----:B------:R-:W-:Y:S01]  /*02f0*/  ISETP.GE.AND P4, PT, R0, RZ, PT ;  /* 0x000000ff0000720c */ /* 0x000fe20003f86270 */
[----:B------:R-:W0:Y:S01]  /*0300*/  @P1 LDC.64 R6, c[0x0][0x2f0] ;  /* 0x0000bc00ff061b82 */ /* 0x000e220000000a00 */
[----:B------:R-:W1:Y:S05]  /*0310*/  I2F.RP R0, R3 ;  /* 0x0000000300007306 */ /* 0x000e6a0000209400 */
[----:B------:R-:W-:-:S05]  /*0320*/  @P2 IADD3 R8, R8, 0x1, RZ ;  /* 0x0000000108082810 */ /* 0x000fca0007ffe0ff */
[----:B------:R-:W-:Y:S01]  /*0330*/  IMAD.MOV.U32 R15, RZ, RZ, R8 ;  /* 0x000000ffff0f7224 */ /* 0x000fe200078e0008 */
[----:B-1----:R-:W1:Y:S04]  /*0340*/  MUFU.RCP R0, R0 ;  /* 0x0000000000007308 */ /* 0x002e680000001000 */
[----:B------:R-:W-:Y:S02]  /*0350*/  @!P4 IADD3 R15, -R15, RZ, RZ ;  /* 0x000000ff0f0fc210 */ /* 0x000fe40007ffe1ff */
[----:B------:R-:W-:-:S05]  /*0360*/  @!P3 LOP3.LUT R15, RZ, R11, RZ, 0x33, !PT ;  /* 0x0000000bff0fb212 */ /* 0x000fca00078e33ff */
[----:B0-----:R-:W-:-:S05]  /*0370*/  @P1 IMAD.WIDE R6, R15, 0x4, R6 ;  /* 0x000000040f061825 */ /* 0x001fca00078e0206 */
[----:B------:R0:W5:Y:S01]  /*0380*/  @P1 LDG.E R16, desc[UR36][R6.64] ;  /* 0x0000002406101981 */ /* 0x000162000c1e1900 */
[C---:B---3--:R-:W-:Y:S01]  /*0390*/  ISETP.GE.AND P3, PT, R25.reuse, 0x18, PT ;  /* 0x000000181900780c */ /* 0x048fe20003f66270 */
[----:B------:R-:W-:Y:S01]  /*03a0*/  BSSY B0, `(.L_x_2177) ;  /* 0x000003f000007945 */ /* 0x000fe20003800000 */
[----:B-1----:R-:W-:Y:S01]  /*03b0*/  IADD3 R8, R0, 0xffffffe, RZ ;  /* 0x0ffffffe00087810 */ /* 0x002fe20007ffe0ff */
[----:B------:R-:W1:Y:S01]  /*03c0*/  S2R R19, SR_CTAID.X ;  /* 0x0000000000137919 */ /* 0x000e620000002500 */
[----:B------:R-:W-:Y:S02]  /*03d0*/  IMAD.SHL.U32 R0, R25, 0x4, RZ ;  /* 0x0000000419007824 */ /* 0x000fe400078e00ff */
[----:B------:R2:W0:Y:S07]  /*03e0*/  F2I.FTZ.U32.TRUNC.NTZ R9, R8 ;  /* 0x0000000800097305 */ /* 0x00042e000021f000 */
[----:B------:R-:W-:Y:S01]  /*03f0*/  @P3 CS2R R32, SRZ ;  /* 0x0000000000203805 */ /* 0x000fe2000001ff00 */
[----:B--2---:R-:W-:Y:S01]  /*0400*/  IMAD.MOV.U32 R8, RZ, RZ, RZ ;  /* 0x000000ffff087224 */ /* 0x004fe200078e00ff */
[----:B0-----:R-:W-:-:S05]  /*0410*/  IADD3 R6, RZ, -R9, RZ ;  /* 0x80000009ff067210 */ /* 0x001fca0007ffe0ff */
[----:B------:R-:W-:Y:S02]  /*0420*/  IMAD R7, R6, R3, RZ ;  /* 0x0000000306077224 */ /* 0x000fe400078e02ff */
[----:B------:R-:W0:Y:S02]  /*0430*/  LDC R6, c[0x0][0x278] ;  /* 0x00009e00ff067b82 */ /* 0x000e240000000800 */
[----:B------:R-:W-:-:S04]  /*0440*/  IMAD.HI.U32 R9, R9, R7, R8 ;  /* 0x0000000709097227 */ /* 0x000fc800078e0008 */
[----:B-1----:R-:W-:Y:S02]  /*0450*/  IMAD R18, R2, UR4, R19 ;  /* 0x0000000402127c24 */ /* 0x002fe4000f8e0213 */
[----:B------:R-:W1:Y:S02]  /*0460*/  LDC R7, c[0x0][0x308] ;  /* 0x0000c200ff077b82 */ /* 0x000e640000000800 */
[----:B------:R-:W-:Y:S01]  /*0470*/  IMAD R27, R18, 0x60, RZ ;  /* 0x00000060121b7824 */ /* 0x000fe200078e02ff */
[----:B0-----:R-:W-:Y:S02]  /*0480*/  ISETP.NE.AND P2, PT, R6, RZ, PT ;  /* 0x000000ff0600720c */ /* 0x001fe40003f45270 */
[----:B-1----:R-:W-:Y:S01]  /*0490*/  ISETP.NE.AND P4, PT, R7, 0x2, PT ;  /* 0x000000020700780c */ /* 0x002fe20003f85270 */
[----:B----4-:R-:W-:-:S06]  /*04a0*/  @P0 IMAD.IADD R17, R17, 0x1, R10 ;  /* 0x0000000111110824 */ /* 0x010fcc00078e020a */
[----:B------:R-:W0:Y:S02]  /*04b0*/  @!P0 LDC R17, c[0x0][0x29c] ;  /* 0x0000a700ff118b82 */ /* 0x000e240000000800 */
[----:B0-----:R-:W-:Y:S02]  /*04c0*/  IABS R22, R17 ;  /* 0x0000001100167213 */ /* 0x001fe40000000000 */
[----:B------:R-:W-:-:S03]  /*04d0*/  ISETP.GE.AND P1, PT, R17, RZ, PT ;  /* 0x000000ff1100720c */ /* 0x000fc60003f26270 */
[----:B------:R-:W-:-:S05]  /*04e0*/  IMAD.HI.U32 R9, R9, R22, RZ ;  /* 0x0000001609097227 */ /* 0x000fca00078e00ff */
[----:B------:R-:W-:-:S05]  /*04f0*/  IADD3 R9, -R9, RZ, RZ ;  /* 0x000000ff09097210 */ /* 0x000fca0007ffe1ff */
[----:B------:R-:W-:-:S05]  /*0500*/  IMAD R22, R3, R9, R22 ;  /* 0x0000000903167224 */ /* 0x000fca00078e0216 */
[----:B------:R-:W-:-:S13]  /*0510*/  ISETP.GT.U32.AND P0, PT, R3, R22, PT ;  /* 0x000000160300720c */ /* 0x000fda0003f04070 */
[----:B------:R-:W-:-:S05]  /*0520*/  @!P0 IMAD.IADD R22, R22, 0x1, -R3 ;  /* 0x0000000116168824 */ /* 0x000fca00078e0a03 */
[----:B------:R-:W-:-:S13]  /*0530*/  ISETP.GT.U32.AND P0, PT, R3, R22, PT ;  /* 0x000000160300720c */ /* 0x000fda0003f04070 */
[----:B------:R-:W-:Y:S01]  /*0540*/  @!P0 IADD3 R22, R22, -R3, RZ ;  /* 0x8000000316168210 */ /* 0x000fe20007ffe0ff */
[----:B------:R-:W-:Y:S01]  /*0550*/  IMAD R3, R19, 0x60, RZ ;  /* 0x0000006013037824 */ /* 0x000fe200078e02ff */
[----:B------:R-:W-:-:S03]  /*0560*/  ISETP.NE.AND P0, PT, R24, RZ, PT ;  /* 0x000000ff1800720c */ /* 0x000fc60003f05270 */
[----:B------:R-:W-:Y:S01]  /*0570*/  IMAD R6, R2, R6, R3 ;  /* 0x0000000602067224 */ /* 0x000fe200078e0203 */
[----:B------:R-:W-:Y:S01]  /*0580*/  IADD3 R13, R3, R0, RZ ;  /* 0x00000000030d7210 */ /* 0x000fe20007ffe0ff */
[----:B------:R-:W-:-:S03]  /*0590*/  @!P1 IMAD.MOV R22, RZ, RZ, -R22 ;  /* 0x000000ffff169224 */ /* 0x000fc600078e0a16 */
[----:B------:R-:W-:-:S04]  /*05a0*/  SEL R23, R27, R6, !P2 ;  /* 0x000000061b177207 */ /* 0x000fc80005000000 */
[----:B------:R-:W-:Y:S02]  /*05b0*/  IADD3 R3, R0, R23, RZ ;  /* 0x0000001700037210 */ /* 0x000fe40007ffe0ff */
[----:B------:R-:W-:Y:S02]  /*05c0*/  @!P0 LOP3.LUT R22, RZ, R24, RZ, 0x33, !PT ;  /* 0x00000018ff168212 */ /* 0x000fe400078e33ff */
[----:B------:R-:W-:Y:S01]  /*05d0*/  IADD3 R24, R17, 0x1, -R24 ;  /* 0x0000000111187810 */ /* 0x000fe20007ffe818 */
[----:B------:R-:W-:Y:S06]  /*05e0*/  @P3 BRA `(.L_x_2178) ;  /* 0x0000000000683947 */ /* 0x000fec0003800000 */
[----:B------:R-:W0:Y:S02]  /*05f0*/  LDC R6, c[0x0][0x308] ;  /* 0x0000c200ff067b82 */ /* 0x000e240000000800 */
        /* <DEDUP_REMOVED lines=22> */
[----:B-----5:R-:W-:Y:S01]  /*0760*/  F2FP.F16.F32.PACK_AB R33, R9, R6 ;  /* 0x000000060921723e */ /* 0x020fe200000000ff */
[----:B0-----:R-:W-:-:S05]  /*0770*/  FMUL.FTZ R7, R10, R7 ;  /* 0x000000070a077220 */ /* 0x001fca0000410000 */
[----:B------:R-:W-:-:S07]  /*0780*/  F2FP.F16.F32.PACK_AB R32, R7, R14 ;  /* 0x0000000e0720723e */ /* 0x000fce00000000ff */
.L_x_2178:
[----:B------:R-:W-:Y:S05]  /*0790*/  BSYNC B0 ;  /* 0x0000000000007941 */ /* 0x000fea0003800000 */
.L_x_2177:
[----:B------:R-:W-:Y:S01]  /*07a0*/  BSSY B0, `(.L_x_2179) ;  /* 0x000001f000007945 */ /* 0x000fe20003800000 */
[----:B------:R-:W-:Y:S01]  /*07b0*/  VIMNMX R24, RZ, R24, !PT ;  /* 0x00000018ff187248 */ /* 0x000fe20007fe0100 */
[----:B------:R-:W-:Y:S02]  /*07c0*/  IMAD R28, R15, UR4, RZ ;  /* 0x000000040f1c7c24 */ /* 0x000fe4000f8e02ff */
[----:B------:R-:W-:Y:S05]  /*07d0*/  @!P4 BRA `(.L_x_2180) ;  /* 0x00000000001cc947 */ /* 0x000fea0003800000 */
[----:B------:R-:W-:Y:S02]  /*07e0*/  ISETP.GT.AND P0, PT, R25, 0x17, PT ;  /* 0x000000171900780c */ /* 0x000fe40003f04270 */
[----:B------:R-:W-:-:S11]  /*07f0*/  CS2R R30, SRZ ;  /* 0x00000000001e7805 */ /* 0x000fd6000001ff00 */
[----:B------:R-:W-:Y:S05]  /*0800*/  @P0 BRA `(.L_x_2181) ;  /* 0x0000000000600947 */ /* 0x000fea0003800000 */
[----:B0-----:R-:W0:Y:S02]  /*0810*/  LDC.64 R6, c[0x0][0x228] ;  /* 0x00008a00ff067b82 */ /* 0x001e240000000a00 */
[----:B0-----:R-:W-:-:S05]  /*0820*/  IMAD.WIDE R6, R3, 0x2, R6 ;  /* 0x0000000203067825 */ /* 0x001fca00078e0206 */
[----:B------:R1:W5:Y:S01]  /*0830*/  LDG.E.64 R30, desc[UR36][R6.64] ;  /* 0x00000024061e7981 */ /* 0x000362000c1e1b00 */
[----:B------:R-:W-:Y:S05]  /*0840*/  BRA `(.L_x_2181) ;  /* 0x0000000000507947 */ /* 0x000fea0003800000 */
.L_x_2180:
[----:B------:R-:W-:Y:S02]  /*0850*/  ULDC.64 UR6, c[0x0][0x228] ;  /* 0x00008a0000067ab9 */ /* 0x000fe40000000a00 */
[----:B0-----:R-:W-:-:S04]  /*0860*/  IADD3 R6, P0, R3, UR6, RZ ;  /* 0x0000000603067c10 */ /* 0x001fc8000ff1e0ff */
[----:B------:R-:W-:Y:S01]  /*0870*/  LEA.HI.X.SX32 R7, R3, UR7, 0x1, P0 ;  /* 0x0000000703077c11 */ /* 0x000fe200080f0eff */
[----:B------:R-:W0:Y:S04]  /*0880*/  LDC.64 R8, c[0x0][0x2f8] ;  /* 0x0000be00ff087b82 */ /* 0x000e280000000a00 */
        /* <DEDUP_REMOVED lines=16> */
.L_x_2181:
[----:B------:R-:W-:Y:S05]  /*0990*/  BSYNC B0 ;  /* 0x0000000000007941 */ /* 0x000fea0003800000 */
.L_x_2179:
[----:B------:R-:W2:Y:S01]  /*09a0*/  LDC.64 R8, c[0x0][0x2a8] ;  /* 0x0000aa00ff087b82 */ /* 0x000ea20000000a00 */
[----:B------:R-:W-:Y:S01]  /*09b0*/  ULDC.64 UR6, c[0x0][0x220] ;  /* 0x0000880000067ab9 */ /* 0x000fe20000000a00 */
[----:B------:R-:W-:Y:S01]  /*09c0*/  ULDC.64 UR8, c[0x0][0x230] ;  /* 0x00008c0000087ab9 */ /* 0x000fe20000000a00 */
[----:B------:R-:W-:Y:S02]  /*09d0*/  ISETP.GT.AND P0, PT, R25, 0x17, PT ;  /* 0x000000171900780c */ /* 0x000fe40003f04270 */
[----:B------:R-:W-:Y:S02]  /*09e0*/  CS2R R14, SRZ ;  /* 0x00000000000e7805 */ /* 0x000fe4000001ff00 */
[----:B------:R-:W-:Y:S02]  /*09f0*/  ISETP.EQ.U32.AND P1, PT, RZ, UR6, PT ;  /* 0x00000006ff007c0c */ /* 0x000fe4000bf22070 */
[----:B------:R-:W-:Y:S01]  /*0a00*/  ISETP.EQ.U32.AND P2, PT, RZ, UR8, PT ;  /* 0x00000008ff007c0c */ /* 0x000fe2000bf42070 */
[----:B------:R-:W3:Y:S01]  /*0a10*/  LDC R21, c[0x0][0x290] ;  /* 0x0000a400ff157b82 */ /* 0x000ee20000000800 */
[----:B------:R-:W-:-:S02]  /*0a20*/  ISETP.EQ.OR.EX P1, PT, RZ, UR7, P0, P1 ;  /* 0x00000007ff007c0c */ /* 0x000fc40008722710 */
[----:B------:R-:W-:Y:S02]  /*0a30*/  ISETP.EQ.OR.EX P2, PT, RZ, UR9, P0, P2 ;  /* 0x00000009ff007c0c */ /* 0x000fe40008742720 */
[----:B------:R-:W-:Y:S02]  /*0a40*/  P2R R3, PR, RZ, 0x1 ;  /* 0x00000001ff037803 */ /* 0x000fe40000000000 */
[----:B------:R-:W-:Y:S02]  /*0a50*/  ISETP.EQ.U32.AND P0, PT, R4, RZ, PT ;  /* 0x000000ff0400720c */ /* 0x000fe40003f02070 */
[----:B------:R-:W-:-:S04]  /*0a60*/  ISETP.GT.AND P3, PT, R25, 0x1f, PT ;  /* 0x0000001f1900780c */ /* 0x000fc80003f64270 */
[----:B------:R-:W-:Y:S02]  /*0a70*/  ISETP.EQ.OR.EX P0, PT, R5, RZ, P3, P0 ;  /* 0x000000ff0500720c */ /* 0x000fe40001f02700 */
[----:B------:R-:W4:Y:S01]  /*0a80*/  @!P1 LDC.64 R4, c[0x0][0x220] ;  /* 0x00008800ff049b82 */ /* 0x000f220000000a00 */
[----:B------:R-:W-:Y:S02]  /*0a90*/  P2R R3, PR, RZ, 0x8 ;  /* 0x00000008ff037803 */ /* 0x000fe40000000000 */
[----:B--2---:R-:W-:-:S04]  /*0aa0*/  ISETP.NE.U32.AND P3, PT, R8, RZ, PT ;  /* 0x000000ff0800720c */ /* 0x004fc80003f65070 */
[----:B------:R-:W-:Y:S01]  /*0ab0*/  ISETP.NE.AND.EX P3, PT, R9, RZ, PT, P3 ;  /* 0x000000ff0900720c */ /* 0x000fe20003f65330 */
[----:B01----:R-:W0:Y:S03]  /*0ac0*/  @!P2 LDC.64 R6, c[0x0][0x230] ;  /* 0x00008c00ff06ab82 */ /* 0x003e260000000a00 */
[----:B-----5:R-:W-:Y:S01]  /*0ad0*/  @!P0 IMAD R3, R16, UR4, R19 ;  /* 0x0000000410038c24 */ /* 0x020fe2000f8e0213 */
[----:B------:R-:W-:-:S03]  /*0ae0*/  ULDC.U8 UR4, c[0x0][0x294] ;  /* 0x0000a50000047ab9 */ /* 0x000fc60000000000 */
[----:B------:R-:W-:Y:S01]  /*0af0*/  @!P0 IMAD R3, R3, 0x60, R0 ;  /* 0x0000006003038824 */ /* 0x000fe200078e0200 */
[----:B------:R-:W1:Y:S01]  /*0b00*/  @!P0 LDC.64 R8, c[0x0][0x2e0] ;  /* 0x0000b800ff088b82 */ /* 0x000e620000000a00 */
[----:B----4-:R-:W-:-:S07]  /*0b10*/  @!P1 IMAD.WIDE R4, R13, 0x2, R4 ;  /* 0x000000020d049825 */ /* 0x010fce00078e0204 */
[----:B------:R-:W2:Y:S01]  /*0b20*/  @P3 LDC.64 R10, c[0x0][0x2a8] ;  /* 0x0000aa00ff0a3b82 */ /* 0x000ea20000000a00 */
[----:B------:R-:W4:Y:S01]  /*0b30*/  @!P1 LDG.E.64 R14, desc[UR36][R4.64] ;  /* 0x00000024040e9981 */ /* 0x000f22000c1e1b00 */
[----:B0-----:R-:W-:Y:S01]  /*0b40*/  @!P2 IMAD.WIDE R6, R13, 0x2, R6 ;  /* 0x000000020d06a825 */ /* 0x001fe200078e0206 */
[----:B------:R-:W-:-:S06]  /*0b50*/  CS2R R12, SRZ ;  /* 0x00000000000c7805 */ /* 0x000fcc000001ff00 */
[----:B------:R-:W4:Y:S01]  /*0b60*/  @!P2 LDG.E.64 R12, desc[UR36][R6.64] ;  /* 0x00000024060ca981 */ /* 0x000f22000c1e1b00 */
[----:B-1----:R-:W-:-:S06]  /*0b70*/  @!P0 IMAD.WIDE R8, R3, 0x2, R8 ;  /* 0x0000000203088825 */ /* 0x002fcc00078e0208 */
[----:B------:R-:W4:Y:S01]  /*0b80*/  @!P0 LDG.E.64 R8, desc[UR36][R8.64] ;  /* 0x0000002408088981 */ /* 0x000f22000c1e1b00 */
[----:B------:R-:W-:Y:S02]  /*0b90*/  IMAD.MOV.U32 R26, RZ, RZ, RZ ;  /* 0x000000ffff1a7224 */ /* 0x000fe400078e00ff */
[----:B--2---:R-:W-:Y:S01]  /*0ba0*/  @P3 IMAD.WIDE R10, R2, 0x4, R10 ;  /* 0x00000004020a3825 */ /* 0x004fe200078e020a */
[----:B------:R-:W-:-:S04]  /*0bb0*/  ISETP.NE.AND P2, PT, RZ, UR4, PT ;  /* 0x00000004ff007c0c */ /* 0x000fc8000bf45270 */
[----:B------:R0:W5:Y:S01]  /*0bc0*/  @P3 LDG.E R26, desc[UR36][R10.64] ;  /* 0x000000240a1a3981 */ /* 0x000162000c1e1900 */
[----:B---3--:R-:W-:Y:S02]  /*0bd0*/  ISETP.GT.AND P3, PT, R21, RZ, PT ;  /* 0x000000ff1500720c */ /* 0x008fe40003f64270 */
[----:B------:R-:W-:Y:S01]  /*0be0*/  ISETP.GE.AND P1, PT, R25, 0x20, PT ;  /* 0x000000201900780c */ /* 0x000fe20003f26270 */
[----:B----4-:R-:W-:Y:S02]  /*0bf0*/  HFMA2.MMA R32, R32, 1, 1, R14 ;  /* 0x3c003c0020207835 */ /* 0x010fe4000000000e */
[----:B------:R-:W-:Y:S01]  /*0c00*/  HFMA2.MMA R30, R30, 1, 1, R12 ;  /* 0x3c003c001e1e7835 */ /* 0x000fe2000000000c */
[----:B------:R-:W-:Y:S02]  /*0c10*/  HADD2 R31, R31, R13 ;  /* 0x0000000d1f1f7230 */ /* 0x000fe40000000000 */
[----:B------:R-:W-:-:S04]  /*0c20*/  HADD2 R33, R33, R15 ;  /* 0x0000000f21217230 */ /* 0x000fc80000000000 */
[----:B------:R-:W-:-:S03]  /*0c30*/  @!P0 HFMA2.MMA R31, R31, R9, -RZ ;  /* 0x000000091f1f8235 */ /* 0x000fc600001000ff */
[----:B------:R-:W-:Y:S01]  /*0c40*/  @!P0 HMUL2 R30, R30, R8 ;  /* 0x000000081e1e8232 */ /* 0x000fe20000000000 */
[----:B0-----:R-:W-:Y:S07]  /*0c50*/  @!P2 BRA P3, `(.L_x_2182) ;  /* 0x000000080070a947 */ /* 0x001fee0001800000 */
[----:B------:R-:W-:-:S13]  /*0c60*/  ISETP.LT.OR P0, PT, R21, 0x1, !P2 ;  /* 0x000000011500780c */ /* 0x000fda0005701670 */
[----:B------:R-:W-:Y:S05]  /*0c70*/  @P0 BRA `(.L_x_2183) ;  /* 0x0000000c00400947 */ /* 0x000fea0003800000 */
[-C--:B------:R-:W-:Y:S02]  /*0c80*/  LEA.HI R3, R21, R21.reuse, RZ, 0x1 ;  /* 0x0000001515037211 */ /* 0x080fe400078f08ff */
[----:B------:R-:W-:Y:S02]  /*0c90*/  IABS R8, R0 ;  /* 0x0000000000087213 */ /* 0x000fe40000000000 */
[----:B------:R-:W-:Y:S02]  /*0ca0*/  SHF.R.S32.HI R29, RZ, 0x1, R3 ;  /* 0x00000001ff1d7819 */ /* 0x000fe40000011403 */
[----:B------:R-:W-:Y:S02]  /*0cb0*/  ISETP.LT.AND P1, PT, R0, R21, !P1 ;  /* 0x000000150000720c */ /* 0x000fe40004f21270 */
[-C--:B------:R-:W-:Y:S02]  /*0cc0*/  IABS R6, R29.reuse ;  /* 0x0000001d00067213 */ /* 0x080fe40000000000 */
[----:B------:R-:W-:-:S02]  /*0cd0*/  IABS R9, R29 ;  /* 0x0000001d00097213 */ /* 0x000fc40000000000 */
[----:B------:R-:W0:Y:S01]  /*0ce0*/  I2F.RP R3, R6 ;  /* 0x0000000600037306 */ /* 0x000e220000209400 */
[----:B------:R-:W-:-:S07]  /*0cf0*/  P2R R36, PR, RZ, 0x2 ;  /* 0x00000002ff247803 */ /* 0x000fce0000000000 */
[----:B0-----:R-:W0:Y:S02]  /*0d00*/  MUFU.RCP R3, R3 ;  /* 0x0000000300037308 */ /* 0x001e240000001000 */
[----:B0-----:R-:W-:Y:S01]  /*0d10*/  IADD3 R4, R3, 0xffffffe, RZ ;  /* 0x0ffffffe03047810 */ /* 0x001fe20007ffe0ff */
[----:B------:R-:W-:-:S05]  /*0d20*/  IMAD.MOV R3, RZ, RZ, -R9 ;  /* 0x000000ffff037224 */ /* 0x000fca00078e0a09 */
[----:B------:R0:W1:Y:S02]  /*0d30*/  F2I.FTZ.U32.TRUNC.NTZ R5, R4 ;  /* 0x0000000400057305 */ /* 0x000064000021f000 */
[----:B0-----:R-:W-:Y:S01]  /*0d40*/  MOV R4, RZ ;  /* 0x000000ff00047202 */ /* 0x001fe20000000f00 */
[----:B-1----:R-:W-:-:S04]  /*0d50*/  IMAD.MOV R7, RZ, RZ, -R5 ;  /* 0x000000ffff077224 */ /* 0x002fc800078e0a05 */
[----:B------:R-:W-:-:S04]  /*0d60*/  IMAD R7, R7, R6, RZ ;  /* 0x0000000607077224 */ /* 0x000fc800078e02ff */
        /* <DEDUP_REMOVED lines=11> */
[----:B------:R-:W-:-:S03]  /*0e20*/  LOP3.LUT P0, RZ, R29, 0x3, RZ, 0xc0, !PT ;  /* 0x000000031dff7812 */ /* 0x000fc6000780c0ff */
[----:B------:R-:W-:-:S05]  /*0e30*/  IMAD.MOV.U32 R34, RZ, RZ, R5 ;  /* 0x000000ffff227224 */ /* 0x000fca00078e0005 */
        /* <DEDUP_REMOVED lines=20> */
[----:B-1---5:R-:W-:Y:S05]  /*0f80*/  CALL.ABS.NOINC R14 ;  /* 0x000000000e007343 */ /* 0x022fea0003c00000 */
.L_x_2184:
[----:B------:R-:W0:Y:S01]  /*0f90*/  S2R R4, SR_CgaCtaId ;  /* 0x0000000000047919 */ /* 0x000e220000008800 */
[----:B------:R-:W1:Y:S01]  /*0fa0*/  LDC R8, c[0x0][0x290] ;  /* 0x0000a400ff087b82 */ /* 0x000e620000000800 */
[----:B------:R-:W-:Y:S01]  /*0fb0*/  MOV R0, 0x400 ;  /* 0x0000040000007802 */ /* 0x000fe20000000f00 */
[----:B------:R-:W-:Y:S05]  /*0fc0*/  WARPSYNC.ALL ;  /* 0x0000000000007948 */ /* 0x000fea0003800000 */
[----:B------:R-:W-:Y:S01]  /*0fd0*/  VIADD R3, R0, 0x140 ;  /* 0x0000014000037836 */ /* 0x000fe20000000000 */
[----:B------:R-:W-:Y:S01]  /*0fe0*/  ISETP.NE.AND P6, PT, R36, RZ, PT ;  /* 0x000000ff2400720c */ /* 0x000fe20003fc5270 */
[----:B------:R-:W-:-:S03]  /*0ff0*/  IMAD R0, R29, R34, R35 ;  /* 0x000000221d007224 */ /* 0x000fc600078e0223 */
[----:B0-----:R-:W-:-:S04]  /*1000*/  LEA R3, R4, R3, 0x18 ;  /* 0x0000000304037211 */ /* 0x001fc800078ec0ff */
[----:B------:R-:W-:-:S05]  /*1010*/  LEA R13, R0, R3, 0x1 ;  /* 0x00000003000d7211 */ /* 0x000fca00078e08ff */
[----:B-1----:R-:W-:Y:S01]  /*1020*/  IMAD R14, R8, 0x2, R13 ;  /* 0x00000002080e7824 */ /* 0x002fe200078e020d */
[----:B------:R0:W-:Y:S04]  /*1030*/  @P6 STS.64 [R13], R32 ;  /* 0x000000200d006388 */ /* 0x0001e80000000a00 */
[----:B------:R0:W-:Y:S01]  /*1040*/  @P6 STS.64 [R14], R30 ;  /* 0x0000001e0e006388 */ /* 0x0001e20000000a00 */
        /* <DEDUP_REMOVED lines=10> */
[C---:B------:R-:W-:Y:S01]  /*10f0*/  LEA R15, R0.reuse, R3, 0x1 ;  /* 0x00000003000f7211 */ /* 0x040fe200078e08ff */
[----:B------:R-:W-:Y:S01]  /*1100*/  BSSY B1, `(.L_x_2187) ;  /* 0x0000043000017945 */ /* 0x000fe20003800000 */
[----:B------:R-:W-:Y:S02]  /*1110*/  LEA.HI R0, R0, R0, RZ, 0x1 ;  /* 0x0000000000007211 */ /* 0x000fe400078f08ff */
[----:B------:R-:W-:Y:S01]  /*1120*/  LEA R21, R8, R15, 0x1 ;  /* 0x0000000f08157211 */ /* 0x000fe200078e08ff */
[----:B------:R-:W-:Y:S01]  /*1130*/  IMAD R29, R29, 0x2, R15 ;  /* 0x000000021d1d7824 */ /* 0x000fe200078e020f */
[----:B------:R-:W-:Y:S01]  /*1140*/  LDS R4, [R15] ;  /* 0x000000000f047984 */ /* 0x000fe20000000800 */
[----:B------:R-:W-:Y:S02]  /*1150*/  SHF.L.U32 R0, R0, 0x1, RZ ;  /* 0x0000000100007819 */ /* 0x000fe400000006ff */
[----:B------:R-:W-:Y:S01]  /*1160*/  IMAD R20, R8, 0x2, R29 ;  /* 0x0000000208147824 */ /* 0x000fe200078e021d */
[----:B0-----:R-:W0:Y:S01]  /*1170*/  LDS R33, [R29] ;  /* 0x000000001d217984 */ /* 0x001e220000000800 */
[----:B------:R-:W-:-:S03]  /*1180*/  LOP3.LUT R7, R0, 0xfffffffc, RZ, 0xc0, !PT ;  /* 0xfffffffc00077812 */ /* 0x000fc600078ec0ff */
[----:B------:R-:W-:Y:S01]  /*1190*/  LDS R6, [R21] ;  /* 0x0000000015067984 */ /* 0x000fe20000000800 */
[----:B------:R-:W-:-:S03]  /*11a0*/  ISETP.GE.AND P0, PT, R7, R8, PT ;  /* 0x000000080700720c */ /* 0x000fc60003f06270 */
[----:B------:R-:W1:Y:S01]  /*11b0*/  LDS R31, [R20] ;  /* 0x00000000141f7984 */ /* 0x000e620000000800 */
[C-C-:B0-----:R-:W-:Y:S02]  /*11c0*/  PRMT R32, R4.reuse, 0x5410, R33.reuse ;  /* 0x0000541004207816 */ /* 0x141fe40000000021 */
[----:B------:R-:W-:Y:S02]  /*11d0*/  PRMT R33, R4, 0x7632, R33 ;  /* 0x0000763204217816 */ /* 0x000fe40000000021 */
[C-C-:B-1----:R-:W-:Y:S02]  /*11e0*/  PRMT R30, R6.reuse, 0x5410, R31.reuse ;  /* 0x00005410061e7816 */ /* 0x142fe4000000001f */
[----:B------:R-:W-:-:S03]  /*11f0*/  PRMT R31, R6, 0x7632, R31 ;  /* 0x00007632061f7816 */ /* 0x000fc6000000001f */
        /* <DEDUP_REMOVED lines=8> */
[----:B0-----:R-:W-:-:S04]  /*1280*/  FMUL.FTZ R0, R0, R3 ;  /* 0x0000000300007220 */ /* 0x001fc80000410000 */
[----:B------:R-:W-:Y:S01]  /*1290*/  FMUL.FTZ R5, R0, 13.28771209716796875 ;  /* 0x41549a7800057820 */ /* 0x000fe20000410000 */
[----:B------:R-:W-:-:S05]  /*12a0*/  I2FP.F32.S32 R0, R7 ;  /* 0x0000000700007245 */ /* 0x000fca0000201400 */
[----:B------:R-:W0:Y:S01]  /*12b0*/  MUFU.EX2 R5, -R5 ;  /* 0x8000000500057308 */ /* 0x000e220000000800 */
[----:B------:R-:W-:-:S04]  /*12c0*/  FMUL.FTZ R0, R0, R3 ;  /* 0x0000000300007220 */ /* 0x000fc80000410000 */
[----:B------:R-:W-:Y:S01]  /*12d0*/  FMUL.FTZ R4, R0, 13.28771209716796875 ;  /* 0x41549a7800047820 */ /* 0x000fe20000410000 */
[----:B-----5:R-:W-:-:S03]  /*12e0*/  IADD3 R0, -R26, UR4, RZ ;  /* 0x000000041a007c10 */ /* 0x020fc6000fffe1ff */
[----:B------:R-:W1:Y:S01]  /*12f0*/  MUFU.EX2 R9, -R4 ;  /* 0x8000000400097308 */ /* 0x000e620000000800 */
[----:B------:R-:W-:-:S05]  /*1300*/  I2FP.F32.S32 R0, R0 ;  /* 0x0000000000007245 */ /* 0x000fca0000201400 */
[----:B0-----:R-:W-:Y:S01]  /*1310*/  FMUL.FTZ R3, R0, R5 ;  /* 0x0000000500037220 */ /* 0x001fe20000410000 */
[--C-:B------:R-:W-:Y:S02]  /*1320*/  HADD2.F32 R5, -RZ, R33.reuse.H1_H1 ;  /* 0x30000021ff057230 */ /* 0x100fe40000004100 */
[----:B------:R-:W-:Y:S02]  /*1330*/  HADD2.F32 R33, -RZ, R33.H0_H0 ;  /* 0x20000021ff217230 */ /* 0x000fe40000004100 */
[----:B------:R-:W-:-:S04]  /*1340*/  FMUL.RZ R10, R3, 0.15915493667125701904 ;  /* 0x3e22f983030a7820 */ /* 0x000fc8000040c000 */
[----:B------:R-:W0:Y:S01]  /*1350*/  MUFU.SIN R7, R10 ;  /* 0x0000000a00077308 */ /* 0x000e220000000400 */
[----:B-1----:R-:W-:-:S04]  /*1360*/  FMUL.FTZ R0, R0, R9 ;  /* 0x0000000900007220 */ /* 0x002fc80000410000 */
[----:B------:R-:W-:-:S03]  /*1370*/  FMUL.RZ R11, R0, 0.15915493667125701904 ;  /* 0x3e22f983000b7820 */ /* 0x000fc6000040c000 */
[----:B------:R1:W2:Y:S08]  /*1380*/  MUFU.COS R6, R10 ;  /* 0x0000000a00067308 */ /* 0x0002b00000000000 */
[----:B------:R-:W3:Y:S01]  /*1390*/  MUFU.SIN R3, R11 ;  /* 0x0000000b00037308 */ /* 0x000ee20000000400 */
[C---:B0-----:R-:W-:Y:S01]  /*13a0*/  FMUL.FTZ R9, R7.reuse, R5 ;  /* 0x0000000507097220 */ /* 0x041fe20000410000 */
[----:B-1----:R-:W-:-:S06]  /*13b0*/  FMUL.FTZ R10, R7, R8 ;  /* 0x00000008070a7220 */ /* 0x002fcc0000410000 */
[----:B------:R-:W0:Y:S01]  /*13c0*/  MUFU.COS R0, R11 ;  /* 0x0000000b00007308 */ /* 0x000e220000000000 */
[C---:B--2---:R-:W-:Y:S01]  /*13d0*/  FMUL.FTZ R4, R6.reuse, R5 ;  /* 0x0000000506047220 */ /* 0x044fe20000410000 */
[C---:B------:R-:W-:Y:S01]  /*13e0*/  FMUL.FTZ R12, R6.reuse, R8 ;  /* 0x00000008060c7220 */ /* 0x040fe20000410000 */
[C---:B------:R-:W-:Y:S01]  /*13f0*/  FFMA.FTZ R9, R6.reuse, R33, -R9 ;  /* 0x0000002106097223 */ /* 0x040fe20000010809 */
[----:B------:R-:W-:Y:S01]  /*1400*/  FFMA.FTZ R10, R6, R31, -R10 ;  /* 0x0000001f060a7223 */ /* 0x000fe2000001080a */
[C---:B------:R-:W-:Y:S01]  /*1410*/  FFMA.FTZ R8, R7.reuse, R33, R4 ;  /* 0x0000002107087223 */ /* 0x040fe20000010004 */
[----:B------:R-:W-:Y:S02]  /*1420*/  HADD2.F32 R4, -RZ, R32.H1_H1 ;  /* 0x30000020ff047230 */ /* 0x000fe40000004100 */
[----:B------:R-:W-:Y:S01]  /*1430*/  FFMA.FTZ R31, R7, R31, R12 ;  /* 0x0000001f071f7223 */ /* 0x000fe2000001000c */
[----:B------:R-:W-:Y:S02]  /*1440*/  HADD2.F32 R6, -RZ, R30.H1_H1 ;  /* 0x3000001eff067230 */ /* 0x000fe40000004100 */
[----:B------:R-:W-:-:S02]  /*1450*/  HADD2.F32 R32, -RZ, R32.H0_H0 ;  /* 0x20000020ff207230 */ /* 0x000fc40000004100 */
[C---:B---3--:R-:W-:Y:S01]  /*1460*/  FMUL.FTZ R5, R3.reuse, R4 ;  /* 0x0000000403057220 */ /* 0x048fe20000410000 */
[----:B------:R-:W-:Y:S02]  /*1470*/  HADD2.F32 R30, -RZ, R30.H0_H0 ;  /* 0x2000001eff1e7230 */ /* 0x000fe40000004100 */
[----:B------:R-:W-:Y:S01]  /*1480*/  FMUL.FTZ R7, R3, R6 ;  /* 0x0000000603077220 */ /* 0x000fe20000410000 */
[----:B------:R-:W-:Y:S02]  /*1490*/  F2FP.F16.F32.PACK_AB R33, R8, R9 ;  /* 0x000000090821723e */ /* 0x000fe400000000ff */
[----:B------:R-:W-:Y:S01]  /*14a0*/  F2FP.F16.F32.PACK_AB R31, R31, R10 ;  /* 0x0000000a1f1f723e */ /* 0x000fe200000000ff */
[C---:B0-----:R-:W-:Y:S01]  /*14b0*/  FMUL.FTZ R4, R0.reuse, R4 ;  /* 0x0000000400047220 */ /* 0x041fe20000410000 */
[C---:B------:R-:W-:Y:S01]  /*14c0*/  FMUL.FTZ R6, R0.reuse, R6 ;  /* 0x0000000600067220 */ /* 0x040fe20000410000 */
[C---:B------:R-:W-:Y:S01]  /*14d0*/  FFMA.FTZ R5, R0.reuse, R32, -R5 ;  /* 0x0000002000057223 */ /* 0x040fe20000010805 */
[----:B------:R-:W-:Y:S01]  /*14e0*/  FFMA.FTZ R7, R0, R30, -R7 ;  /* 0x0000001e00077223 */ /* 0x000fe20000010807 */
[C---:B------:R-:W-:Y:S01]  /*14f0*/  FFMA.FTZ R32, R3.reuse, R32, R4 ;  /* 0x0000002003207223 */ /* 0x040fe20000010004 */
[----:B------:R-:W-:-:S04]  /*1500*/  FFMA.FTZ R30, R3, R30, R6 ;  /* 0x0000001e031e7223 */ /* 0x000fc80000010006 */
[----:B------:R-:W-:Y:S02]  /*1510*/  F2FP.F16.F32.PACK_AB R32, R32, R5 ;  /* 0x000000052020723e */ /* 0x000fe400000000ff */
[----:B------:R-:W-:-:S07]  /*1520*/  F2FP.F16.F32.PACK_AB R30, R30, R7 ;  /* 0x000000071e1e723e */ /* 0x000fce00000000ff */
.L_x_2188:
[----:B------:R-:W-:Y:S05]  /*1530*/  BSYNC B1 ;  /* 0x0000000000017941 */ /* 0x000fea0003800000 */
.L_x_2187:
[C-C-:B------:R-:W-:Y:S02]  /*1540*/  PRMT R0, R30.reuse, 0x5410, R31.reuse ;  /* 0x000054101e007816 */ /* 0x140fe4000000001f */
[----:B------:R-:W-:Y:S02]  /*1550*/  PRMT R3, R30, 0x7632, R31 ;  /* 0x000076321e037816 */ /* 0x000fe4000000001f */
[C-C-:B------:R-:W-:Y:S01]  /*1560*/  PRMT R4, R32.reuse, 0x5410, R33.reuse ;  /* 0x0000541020047816 */ /* 0x140fe20000000021 */
[----:B------:R0:W-:Y:S04]  /*1570*/  STS [R21], R0 ;  /* 0x0000000015007388 */ /* 0x0001e80000000800 */
[----:B------:R1:W-:Y:S04]  /*1580*/  STS [R20], R3 ;  /* 0x0000000314007388 */ /* 0x0003e80000000800 */
[----:B------:R1:W-:Y:S01]  /*1590*/  STS [R15], R4 ;  /* 0x000000040f007388 */ /* 0x0003e20000000800 */
[----:B0-----:R-:W-:-:S05]  /*15a0*/  PRMT R0, R32, 0x7632, R33 ;  /* 0x0000763220007816 */ /* 0x001fca0000000021 */
[----:B------:R1:W-:Y:S02]  /*15b0*/  STS [R29], R0 ;  /* 0x000000001d007388 */ /* 0x0003e40000000800 */
.L_x_2186:
[----:B------:R-:W-:Y:S05]  /*15c0*/  BSYNC B0 ;  /* 0x0000000000007941 */ /* 0x000fea0003800000 */
.L_x_2185:
[----:B------:R-:W-:Y:S06]  /*15d0*/  BAR.SYNC.DEFER_BLOCKING 0x0 ;  /* 0x0000000000007b1d */ /* 0x000fec0000010000 */
[----:B0-----:R0:W2:Y:S04]  /*15e0*/  @P6 LDS.64 R32, [R13] ;  /* 0x000000000d206984 */ /* 0x0010a80000000a00 */
[----:B------:R0:W3:Y:S01]  /*15f0*/  @P6 LDS.64 R30, [R14] ;  /* 0x000000000e1e6984 */ /* 0x0000e20000000a00 */
[----:B------:R-:W-:Y:S06]  /*1600*/  BAR.SYNC.DEFER_BLOCKING 0x0 ;  /* 0x0000000000007b1d */ /* 0x000fec0000010000 */
[----:B------:R-:W-:Y:S05]  /*1610*/  BRA `(.L_x_2183) ;  /* 0x0000000000d87947 */ /* 0x000fea0003800000 */
.L_x_2182:
[----:B------:R-:W-:Y:S01]  /*1620*/  ISETP.GE.AND P0, PT, R0, R21, PT ;  /* 0x000000150000720c */ /* 0x000fe20003f06270 */
[----:B------:R-:W-:-:S12]  /*1630*/  BSSY B0, `(.L_x_2183) ;  /* 0x0000034000007945 */ /* 0x000fd80003800000 */
[----:B------:R-:W-:Y:S05]  /*1640*/  @P0 BRA `(.L_x_2189) ;  /* 0x0000000000c80947 */ /* 0x000fea0003800000 */
[----:B------:R-:W-:Y:S01]  /*1650*/  I2FP.F32.S32 R21, R21 ;  /* 0x0000001500157245 */ /* 0x000fe20000201400 */
[----:B------:R-:W-:Y:S01]  /*1660*/  ULDC UR4, c[0x0][0x29c] ;  /* 0x0000a70000047ab9 */ /* 0x000fe20000000800 */
[----:B------:R-:W-:Y:S01]  /*1670*/  IADD3 R3, R0, 0x2, RZ ;  /* 0x0000000200037810 */ /* 0x000fe20007ffe0ff */
[----:B------:R-:W-:Y:S01]  /*1680*/  HADD2.F32 R9, -RZ, R31.H1_H1 ;  /* 0x3000001fff097230 */ /* 0x000fe20000004100 */
[----:B------:R-:W-:Y:S01]  /*1690*/  I2FP.F32.S32 R0, R0 ;  /* 0x0000000000007245 */ /* 0x000fe20000201400 */
[----:B------:R-:W-:Y:S01]  /*16a0*/  HADD2.F32 R12, -RZ, R33.H0_H0 ;  /* 0x20000021ff0c7230 */ /* 0x000fe20000004100 */
[----:B------:R-:W0:Y:S01]  /*16b0*/  MUFU.RCP R21, R21 ;  /* 0x0000001500157308 */ /* 0x000e220000001000 */
[----:B------:R-:W-:Y:S01]  /*16c0*/  I2FP.F32.S32 R3, R3 ;  /* 0x0000000300037245 */ /* 0x000fe20000201400 */
[----:B------:R-:W-:Y:S01]  /*16d0*/  HADD2.F32 R31, -RZ, R31.H0_H0 ;  /* 0x2000001fff1f7230 */ /* 0x000fe20000004100 */
[----:B-----5:R-:W-:-:S04]  /*16e0*/  IADD3 R4, -R26, UR4, RZ ;  /* 0x000000041a047c10 */ /* 0x020fc8000fffe1ff */
[----:B------:R-:W-:Y:S01]  /*16f0*/  I2FP.F32.S32 R7, R4 ;  /* 0x0000000400077245 */ /* 0x000fe20000201400 */
[-C--:B0-----:R-:W-:Y:S01]  /*1700*/  FMUL.FTZ R3, R3, R21.reuse ;  /* 0x0000001503037220 */ /* 0x081fe20000410000 */
[----:B------:R-:W-:-:S03]  /*1710*/  FMUL.FTZ R0, R0, R21 ;  /* 0x0000001500007220 */ /* 0x000fc60000410000 */
[----:B------:R-:W-:Y:S01]  /*1720*/  FMUL.FTZ R3, R3, 13.28771209716796875 ;  /* 0x41549a7803037820 */ /* 0x000fe20000410000 */
[----:B------:R-:W-:-:S05]  /*1730*/  FMUL.FTZ R0, R0, 13.28771209716796875 ;  /* 0x41549a7800007820 */ /* 0x000fca0000410000 */
[----:B------:R-:W0:Y:S08]  /*1740*/  MUFU.EX2 R3, -R3 ;  /* 0x8000000300037308 */ /* 0x000e300000000800 */
[----:B------:R-:W1:Y:S01]  /*1750*/  MUFU.EX2 R0, -R0 ;  /* 0x8000000000007308 */ /* 0x000e620000000800 */
[----:B0-----:R-:W-:-:S04]  /*1760*/  FMUL.FTZ R4, R7, R3 ;  /* 0x0000000307047220 */ /* 0x001fc80000410000 */
[----:B------:R-:W-:-:S04]  /*1770*/  FMUL.RZ R8, R4, 0.15915493667125701904 ;  /* 0x3e22f98304087820 */ /* 0x000fc8000040c000 */
[----:B------:R-:W0:Y:S01]  /*1780*/  MUFU.SIN R6, R8 ;  /* 0x0000000800067308 */ /* 0x000e220000000400 */
[----:B-1----:R-:W-:Y:S01]  /*1790*/  FMUL.FTZ R3, R7, R0 ;  /* 0x0000000007037220 */ /* 0x002fe20000410000 */
[----:B------:R-:W-:-:S03]  /*17a0*/  HADD2.F32 R7, -RZ, R33.H1_H1 ;  /* 0x30000021ff077230 */ /* 0x000fc60000004100 */
[----:B------:R-:W-:-:S03]  /*17b0*/  FMUL.RZ R11, R3, 0.15915493667125701904 ;  /* 0x3e22f983030b7820 */ /* 0x000fc6000040c000 */
[----:B------:R-:W1:Y:S08]  /*17c0*/  MUFU.COS R5, R8 ;  /* 0x0000000800057308 */ /* 0x000e700000000000 */
[----:B------:R-:W2:Y:S01]  /*17d0*/  MUFU.SIN R4, R11 ;  /* 0x0000000b00047308 */ /* 0x000ea20000000400 */
[C---:B0-----:R-:W-:Y:S01]  /*17e0*/  FMUL.FTZ R0, R6.reuse, R7 ;  /* 0x0000000706007220 */ /* 0x041fe20000410000 */
[----:B------:R-:W-:-:S06]  /*17f0*/  FMUL.FTZ R10, R6, R9 ;  /* 0x00000009060a7220 */ /* 0x000fcc0000410000 */
[----:B------:R0:W3:Y:S01]  /*1800*/  MUFU.COS R3, R11 ;  /* 0x0000000b00037308 */ /* 0x0000e20000000000 */
[C---:B-1----:R-:W-:Y:S01]  /*1810*/  FMUL.FTZ R7, R5.reuse, R7 ;  /* 0x0000000705077220 */ /* 0x042fe20000410000 */
[C---:B------:R-:W-:Y:S01]  /*1820*/  FMUL.FTZ R9, R5.reuse, R9 ;  /* 0x0000000905097220 */ /* 0x040fe20000410000 */
[CC--:B------:R-:W-:Y:S01]  /*1830*/  FFMA.FTZ R33, R5.reuse, R12.reuse, -R0 ;  /* 0x0000000c05217223 */ /* 0x0c0fe20000010800 */
[-C--:B------:R-:W-:Y:S01]  /*1840*/  FFMA.FTZ R10, R5, R31.reuse, -R10 ;  /* 0x0000001f050a7223 */ /* 0x080fe2000001080a */
[C---:B------:R-:W-:Y:S01]  /*1850*/  FFMA.FTZ R8, R6.reuse, R12, R7 ;  /* 0x0000000c06087223 */ /* 0x040fe20000010007 */
[----:B------:R-:W-:Y:S02]  /*1860*/  HADD2.F32 R5, -RZ, R32.H1_H1 ;  /* 0x30000020ff057230 */ /* 0x000fe40000004100 */
[----:B------:R-:W-:Y:S01]  /*1870*/  FFMA.FTZ R9, R6, R31, R9 ;  /* 0x0000001f06097223 */ /* 0x000fe20000010009 */
[----:B------:R-:W-:Y:S02]  /*1880*/  HADD2.F32 R7, -RZ, R30.H1_H1 ;  /* 0x3000001eff077230 */ /* 0x000fe40000004100 */
[----:B------:R-:W-:-:S02]  /*1890*/  HADD2.F32 R32, -RZ, R32.H0_H0 ;  /* 0x20000020ff207230 */ /* 0x000fc40000004100 */
[C---:B--2---:R-:W-:Y:S01]  /*18a0*/  FMUL.FTZ R0, R4.reuse, R5 ;  /* 0x0000000504007220 */ /* 0x044fe20000410000 */
[----:B0-----:R-:W-:Y:S02]  /*18b0*/  HADD2.F32 R11, -RZ, R30.H0_H0 ;  /* 0x2000001eff0b7230 */ /* 0x001fe40000004100 */
[----:B------:R-:W-:Y:S01]  /*18c0*/  FMUL.FTZ R6, R4, R7 ;  /* 0x0000000704067220 */ /* 0x000fe20000410000 */
[----:B------:R-:W-:Y:S02]  /*18d0*/  F2FP.F16.F32.PACK_AB R33, R8, R33 ;  /* 0x000000210821723e */ /* 0x000fe400000000ff */
[----:B------:R-:W-:Y:S01]  /*18e0*/  F2FP.F16.F32.PACK_AB R31, R9, R10 ;  /* 0x0000000a091f723e */ /* 0x000fe200000000ff */
[C---:B---3--:R-:W-:Y:S01]  /*18f0*/  FMUL.FTZ R5, R3.reuse, R5 ;  /* 0x0000000503057220 */ /* 0x048fe20000410000 */
[C---:B------:R-:W-:Y:S01]  /*1900*/  FMUL.FTZ R7, R3.reuse, R7 ;  /* 0x0000000703077220 */ /* 0x040fe20000410000 */
[CC--:B------:R-:W-:Y:S01]  /*1910*/  FFMA.FTZ R0, R3.reuse, R32.reuse, -R0 ;  /* 0x0000002003007223 */ /* 0x0c0fe20000010800 */
[-C--:B------:R-:W-:Y:S01]  /*1920*/  FFMA.FTZ R6, R3, R11.reuse, -R6 ;  /* 0x0000000b03067223 */ /* 0x080fe20000010806 */
[C---:B------:R-:W-:Y:S01]  /*1930*/  FFMA.FTZ R5, R4.reuse, R32, R5 ;  /* 0x0000002004057223 */ /* 0x040fe20000010005 */
[----:B------:R-:W-:-:S04]  /*1940*/  FFMA.FTZ R7, R4, R11, R7 ;  /* 0x0000000b04077223 */ /* 0x000fc80000010007 */
[----:B------:R-:W-:Y:S02]  /*1950*/  F2FP.F16.F32.PACK_AB R32, R5, R0 ;  /* 0x000000000520723e */ /* 0x000fe400000000ff */
[----:B------:R-:W-:-:S07]  /*1960*/  F2FP.F16.F32.PACK_AB R30, R7, R6 ;  /* 0x00000006071e723e */ /* 0x000fce00000000ff */
.L_x_2189:
[----:B------:R-:W-:Y:S05]  /*1970*/  BSYNC B0 ;  /* 0x0000000000007941 */ /* 0x000fea0003800000 */
.L_x_2183:
[----:B------:R-:W-:Y:S01]  /*1980*/  ISETP.GT.AND P0, PT, R25, 0x1f, PT ;  /* 0x0000001f1900780c */ /* 0x000fe20003f04270 */
[----:B------:R-:W-:Y:S01]  /*1990*/  BSSY B0, `(.L_x_2190) ;  /* 0x000002b000007945 */ /* 0x000fe20003800000 */
[----:B0-----:R-:W-:-:S11]  /*19a0*/  IMAD.MOV.U32 R14, RZ, RZ, RZ ;  /* 0x000000ffff0e7224 */ /* 0x001fd600078e00ff */
[----:B------:R-:W-:Y:S05]  /*19b0*/  @P0 BRA `(.L_x_2191) ;  /* 0x0000000000a00947 */ /* 0x000fea0003800000 */
[----:B------:R-:W0:Y:S01]  /*19c0*/  S2UR UR5, SR_CgaCtaId ;  /* 0x00000000000579c3 */ /* 0x000e220000008800 */
[----:B------:R-:W-:Y:S01]  /*19d0*/  UMOV UR4, 0x400 ;  /* 0x0000040000047882 */ /* 0x000fe20000000000 */
[----:B-123--:R-:W-:Y:S01]  /*19e0*/  HMUL2 R15, R33, R31 ;  /* 0x0000001f210f7232 */ /* 0x00efe20000000000 */
[----:B------:R-:W-:Y:S01]  /*19f0*/  UIADD3 UR4, UR4, 0x40, URZ ;  /* 0x0000004004047890 */ /* 0x000fe2000fffe03f */
[----:B------:R-:W-:Y:S01]  /*1a00*/  ISETP.GT.AND P0, PT, R25, 0x17, PT ;  /* 0x000000171900780c */ /* 0x000fe20003f04270 */
[----:B------:R-:W-:Y:S03]  /*1a10*/  BSSY B1, `(.L_x_2192) ;  /* 0x0000015000017945 */ /* 0x000fe60003800000 */
[----:B------:R-:W-:-:S10]  /*1a20*/  HFMA2.MMA R15, R32, R30, R15 ;  /* 0x0000001e200f7235 */ /* 0x000fd4000000000f */
[--C-:B------:R-:W-:Y:S02]  /*1a30*/  HADD2.F32 R13, -RZ, R15.reuse.H0_H0 ;  /* 0x2000000fff0d7230 */ /* 0x100fe40000004100 */
[----:B------:R-:W-:Y:S01]  /*1a40*/  HADD2.F32 R8, -RZ, R15.H1_H1 ;  /* 0x3000000fff087230 */ /* 0x000fe20000004100 */
[----:B0-----:R-:W-:-:S06]  /*1a50*/  ULEA UR4, UR5, UR4, 0x18 ;  /* 0x0000000405047291 */ /* 0x001fcc000f8ec03f */
[----:B------:R-:W-:-:S05]  /*1a60*/  LEA R0, R25, UR4, 0x3 ;  /* 0x0000000419007c11 */ /* 0x000fca000f8e18ff */
[----:B------:R0:W-:Y:S01]  /*1a70*/  STS.64 [R0], R32 ;  /* 0x0000002000007388 */ /* 0x0001e20000000a00 */
[----:B------:R-:W-:Y:S05]  /*1a80*/  @P0 BRA `(.L_x_2193) ;  /* 0x0000000000340947 */ /* 0x000fea0003800000 */
[----:B0-----:R-:W-:Y:S01]  /*1a90*/  LEA.HI R0, R25, R25, RZ, 0x1 ;  /* 0x0000001919007211 */ /* 0x001fe200078f08ff */
[----:B------:R-:W0:Y:S01]  /*1aa0*/  LDC.64 R4, c[0x0][0x248] ;  /* 0x00009200ff047b82 */ /* 0x000e220000000a00 */
[----:B------:R-:W-:Y:S02]  /*1ab0*/  ULDC UR4, c[0x0][0x284] ;  /* 0x0000a10000047ab9 */ /* 0x000fe40000000800 */
[C---:B------:R-:W-:Y:S02]  /*1ac0*/  LOP3.LUT R6, R0.reuse, 0x3ffffffe, RZ, 0xc0, !PT ;  /* 0x3ffffffe00067812 */ /* 0x040fe400078ec0ff */
[----:B------:R-:W-:-:S03]  /*1ad0*/  SHF.L.U32 R0, R0, 0x2, RZ ;  /* 0x0000000200007819 */ /* 0x000fc600000006ff */
[----:B------:R-:W-:Y:S01]  /*1ae0*/  IMAD.IADD R3, R25, 0x1, -R6 ;  /* 0x0000000119037824 */ /* 0x000fe200078e0a06 */
[----:B------:R-:W-:-:S04]  /*1af0*/  LOP3.LUT R0, R0, 0xfffffff8, RZ, 0xc0, !PT ;  /* 0xfffffff800007812 */ /* 0x000fc800078ec0ff */
[----:B------:R-:W-:Y:S01]  /*1b00*/  LEA R3, R22, R3, 0x1 ;  /* 0x0000000316037211 */ /* 0x000fe200078e08ff */
[----:B------:R-:W-:-:S03]  /*1b10*/  IMAD.IADD R27, R27, 0x1, R0 ;  /* 0x000000011b1b7824 */ /* 0x000fc600078e0200 */
[----:B------:R-:W-:-:S05]  /*1b20*/  SHF.L.U32 R0, R3, 0x2, RZ ;  /* 0x0000000203007819 */ /* 0x000fca00000006ff */
[----:B------:R-:W-:-:S04]  /*1b30*/  IMAD R27, R27, UR4, R0 ;  /* 0x000000041b1b7c24 */ /* 0x000fc8000f8e0200 */
[----:B0-----:R-:W-:-:S05]  /*1b40*/  IMAD.WIDE R4, R27, 0x2, R4 ;  /* 0x000000021b047825 */ /* 0x001fca00078e0204 */
[----:B------:R1:W-:Y:S02]  /*1b50*/  STG.E.64 desc[UR36][R4.64], R30 ;  /* 0x0000001e04007986 */ /* 0x0003e4000c101b24 */
.L_x_2193:
[----:B------:R-:W-:Y:S05]  /*1b60*/  BSYNC B1 ;  /* 0x0000000000017941 */ /* 0x000fea0003800000 */
.L_x_2192:
[----:B------:R-:W-:Y:S01]  /*1b70*/  UMOV UR4, 0xffffffff ;  /* 0xffffffff00047882 */ /* 0x000fe20000000000 */
[----:B------:R-:W-:Y:S02]  /*1b80*/  FADD.FTZ R13, R13, R8 ;  /* 0x000000080d0d7221 */ /* 0x000fe40000010000 */
[----:B------:R-:W-:Y:S05]  /*1b90*/  BRA.DIV UR4, `(.L_x_2194) ;  /* 0x0000005604d87947 */ /* 0x000fea000b800000 */
[----:B------:R-:W0:Y:S02]  /*1ba0*/  SHFL.BFLY PT, R14, R13, 0x10, 0x1f ;  /* 0x0e001f000d0e7f89 */ /* 0x000e2400000e0000 */
[----:B0-----:R-:W-:-:S05]  /*1bb0*/  FADD.FTZ R0, R13, R14 ;  /* 0x0000000e0d007221 */ /* 0x001fca0000010000 */
[----:B------:R-:W0:Y:S02]  /*1bc0*/  SHFL.BFLY PT, R14, R0, 0x8, 0x1f ;  /* 0x0d001f00000e7f89 */ /* 0x000e2400000e0000 */
[----:B0-----:R-:W-:-:S05]  /*1bd0*/  FADD.FTZ R3, R0, R14 ;  /* 0x0000000e00037221 */ /* 0x001fca0000010000 */
[----:B------:R-:W1:Y:S02]  /*1be0*/  SHFL.BFLY PT, R14, R3, 0x4, 0x1f ;  /* 0x0c801f00030e7f89 */ /* 0x000e6400000e0000 */
[----:B-1----:R-:W-:-:S05]  /*1bf0*/  FADD.FTZ R4, R3, R14 ;  /* 0x0000000e03047221 */ /* 0x002fca0000010000 */
[----:B------:R-:W0:Y:S02]  /*1c00*/  SHFL.BFLY PT, R14, R4, 0x2, 0x1f ;  /* 0x0c401f00040e7f89 */ /* 0x000e2400000e0000 */
[----:B0-----:R-:W-:-:S05]  /*1c10*/  FADD.FTZ R5, R4, R14 ;  /* 0x0000000e04057221 */ /* 0x001fca0000010000 */
[----:B------:R0:W1:Y:S02]  /*1c20*/  SHFL.BFLY PT, R14, R5, 0x1, 0x1f ;  /* 0x0c201f00050e7f89 */ /* 0x00006400000e0000 */
.L_x_2284:
[----:B-1----:R-:W-:-:S07]  /*1c30*/  FADD.FTZ R14, R5, R14 ;  /* 0x0000000e050e7221 */ /* 0x002fce0000010000 */
.L_x_2191:
[----:B------:R-:W-:Y:S05]  /*1c40*/  BSYNC B0 ;  /* 0x0000000000007941 */ /* 0x000fea0003800000 */
.L_x_2190:
[----:B------:R-:W-:-:S13]  /*1c50*/  ISETP.NE.AND P0, PT, R25, RZ, PT ;  /* 0x000000ff1900720c */ /* 0x000fda0003f05270 */
[----:B-1----:R-:W-:Y:S01]  /*1c60*/  @P0 IMAD.MOV.U32 R0, RZ, RZ, -0x800001 ;  /* 0xff7fffffff000424 */ /* 0x002fe200078e00ff */
[----:B------:R-:W-:Y:S06]  /*1c70*/  @P0 BRA `(.L_x_2195) ;  /* 0x0000000000540947 */ /* 0x000fec0003800000 */
[----:B------:R-:W-:Y:S02]  /*1c80*/  ULDC.64 UR4, c[0x0][0x2c8] ;  /* 0x0000b20000047ab9 */ /* 0x000fe40000000a00 */
[----:B------:R-:W-:Y:S01]  /*1c90*/  ISETP.NE.U32.AND P0, PT, RZ, UR4, PT ;  /* 0x00000004ff007c0c */ /* 0x000fe2000bf05070 */
[----:B------:R-:W-:-:S03]  /*1ca0*/  ULDC UR4, c[0x0][0x2a0] ;  /* 0x0000a80000047ab9 */ /* 0x000fc60000000800 */
[----:B------:R-:W-:-:S13]  /*1cb0*/  ISETP.NE.AND.EX P0, PT, RZ, UR5, PT, P0 ;  /* 0x00000005ff007c0c */ /* 0x000fda000bf05300 */
[----:B------:R-:W1:Y:S01]  /*1cc0*/  @P0 LDC R6, c[0x0][0x2d0] ;  /* 0x0000b400ff060b82 */ /* 0x000e620000000800 */
[----:B-----5:R-:W-:-:S07]  /*1cd0*/  @P0 IADD3 R0, -R26, R17, RZ ;  /* 0x000000111a000210 */ /* 0x020fce0007ffe1ff */
[----:B0-----:R-:W0:Y:S01]  /*1ce0*/  @P0 LDC.64 R4, c[0x0][0x2c8] ;  /* 0x0000b200ff040b82 */ /* 0x001e220000000a00 */
[----:B-1----:R-:W-:-:S04]  /*1cf0*/  @P0 IMAD R3, R19, R6, R0 ;  /* 0x0000000613030224 */ /* 0x002fc800078e0200 */
[----:B------:R-:W-:-:S04]  /*1d00*/  @P0 IMAD R3, R3, R6, R0 ;  /* 0x0000000603030224 */ /* 0x000fc800078e0200 */
[----:B0-----:R-:W-:-:S06]  /*1d10*/  @P0 IMAD.WIDE R4, R3, 0x2, R4 ;  /* 0x0000000203040825 */ /* 0x001fcc00078e0204 */
[----:B------:R-:W4:Y:S01]  /*1d20*/  @P0 LDG.E.U16 R4, desc[UR36][R4.64] ;  /* 0x0000002404040981 */ /* 0x000f22000c1e1500 */
[----:B------:R-:W-:Y:S02]  /*1d30*/  MOV R0, 0x400 ;  /* 0x0000040000007802 */ /* 0x000fe40000000f00 */
[----:B------:R-:W-:Y:S01]  /*1d40*/  IADD3 R6, -R24, R17, RZ ;  /* 0x0000001118067210 */ /* 0x000fe20007ffe1ff */
[----:B------:R-:W0:Y:S02]  /*1d50*/  S2R R3, SR_CgaCtaId ;  /* 0x0000000000037919 */ /* 0x000e240000008800 */
[----:B------:R-:W-:-:S05]  /*1d60*/  VIADD R0, R0, 0x140 ;  /* 0x0000014000007836 */ /* 0x000fca0000000000 */
[----:B0-----:R-:W-:Y:S01]  /*1d70*/  LEA R7, R3, R0, 0x18 ;  /* 0x0000000003077211 */ /* 0x001fe200078ec0ff */
[----:B------:R-:W-:-:S04]  /*1d80*/  FMUL.FTZ R0, R14, UR4 ;  /* 0x000000040e007c20 */ /* 0x000fc80008410000 */
[----:B------:R-:W-:Y:S02]  /*1d90*/  IMAD R7, R6, 0x4, R7 ;  /* 0x0000000406077824 */ /* 0x000fe400078e0207 */
[----:B----4-:R-:W-:-:S05]  /*1da0*/  @P0 HADD2.F32 R3, -RZ, R4.H0_H0 ;  /* 0x20000004ff030230 */ /* 0x010fca0000004100 */
[----:B------:R-:W-:-:S05]  /*1db0*/  @P0 FADD.FTZ R0, R0, R3 ;  /* 0x0000000300000221 */ /* 0x000fca0000010000 */
[----:B------:R1:W-:Y:S02]  /*1dc0*/  STS [R7], R0 ;  /* 0x0000000007007388 */ /* 0x0003e40000000800 */
.L_x_2195:
[----:B------:R-:W-:Y:S05]  /*1dd0*/  WARPSYNC.ALL ;  /* 0x0000000000007948 */ /* 0x000fea0003800000 */
[----:B------:R-:W-:Y:S01]  /*1de0*/  IADD3 R3, R17, 0x1f, -R24 ;  /* 0x0000001f11037810 */ /* 0x000fe20007ffe818 */
[----:B------:R-:W-:Y:S01]  /*1df0*/  ULDC UR4, c[0x0][0x280] ;  /* 0x0000a00000047ab9 */ /* 0x000fe20000000800 */
[----:B------:R-:W-:Y:S01]  /*1e00*/  IADD3 R144, R24, R25, RZ ;  /* 0x0000001918907210 */ /* 0x000fe20007ffe0ff */
[----:B------:R-:W-:Y:S01]  /*1e10*/  IMAD R20, R28, UR4, R19 ;  /* 0x000000041c147c24 */ /* 0x000fe2000f8e0213 */
[----:B------:R-:W-:Y:S01]  /*1e20*/  SHF.R.S32.HI R4, RZ, 0x1f, R3 ;  /* 0x0000001fff047819 */ /* 0x000fe20000011403 */
[----:B------:R-:W-:Y:S01]  /*1e30*/  ULDC UR10, c[0x0][0x2a0] ;  /* 0x0000a800000a7ab9 */ /* 0x000fe20000000800 */
[----:B------:R-:W-:Y:S01]  /*1e40*/  ULDC.64 UR8, c[0x0][0x258] ;  /* 0x0000960000087ab9 */ /* 0x000fe20000000a00 */
[----:B------:R-:W-:Y:S01]  /*1e50*/  ULDC.64 UR6, c[0x0][0x2b0] ;  /* 0x0000ac0000067ab9 */ /* 0x000fe20000000a00 */
[----:B------:R-:W-:Y:S01]  /*1e60*/  LEA.HI R4, R4, R3, RZ, 0x5 ;  /* 0x0000000304047211 */ /* 0x000fe200078f28ff */
[----:B------:R-:W-:Y:S01]  /*1e70*/  ULDC.64 UR12, c[0x0][0x2c8] ;  /* 0x0000b200000c7ab9 */ /* 0x000fe20000000a00 */
[----:B------:R-:W-:Y:S01]  /*1e80*/  BSSY B0, `(.L_x_2196) ;  /* 0x0000200000007945 */ /* 0x000fe20003800000 */
[----:B------:R-:W-:Y:S01]  /*1e90*/  IMAD R20, R20, 0x60, RZ ;  /* 0x0000006014147824 */ /* 0x000fe200078e02ff */
[----:B------:R-:W-:-:S05]  /*1ea0*/  LOP3.LUT R3, R4, 0xffffffe0, RZ, 0xc0, !PT ;  /* 0xffffffe004037812 */ /* 0x000fca00078ec0ff */
[----:B------:R-:W-:Y:S01]  /*1eb0*/  IMAD.IADD R3, R24, 0x1, R3 ;  /* 0x0000000118037824 */ /* 0x000fe200078e0203 */
[----:B------:R-:W-:Y:S04]  /*1ec0*/  BAR.SYNC.DEFER_BLOCKING 0x0 ;  /* 0x0000000000007b1d */ /* 0x000fe80000010000 */
[----:B------:R-:W-:-:S13]  /*1ed0*/  ISETP.GE.AND P0, PT, R144, R3, PT ;  /* 0x000000039000720c */ /* 0x000fda0003f06270 */
[----:B------:R-:W-:Y:S05]  /*1ee0*/  @P0 BRA `(.L_x_2197) ;  /* 0x0000001c00e40947 */ /* 0x000fea0003800000 */
[----:B------:R-:W4:Y:S01]  /*1ef0*/  LDC R27, c[0x0][0x284] ;  /* 0x0000a100ff1b7b82 */ /* 0x000f220000000800 */
[----:B------:R-:W-:-:S07]  /*1f00*/  UMOV UR4, 0x400 ;  /* 0x0000040000047882 */ /* 0x000fce0000000000 */
[----:B------:R-:W0:Y:S08]  /*1f10*/  S2UR UR5, SR_CgaCtaId ;  /* 0x00000000000579c3 */ /* 0x000e300000008800 */
[----:B------:R-:W2:Y:S01]  /*1f20*/  LDC R145, c[0x0][0x2c0] ;  /* 0x0000b000ff917b82 */ /* 0x000ea20000000800 */
[----:B----4-:R-:W-:Y:S01]  /*1f30*/  IABS R21, R27 ;  /* 0x0000001b00157213 */ /* 0x010fe20000000000 */
[----:B------:R-:W-:-:S03]  /*1f40*/  IMAD R27, R27, 0x60, RZ ;  /* 0x000000601b1b7824 */ /* 0x000fc600078e02ff */
[----:B------:R-:W4:Y:S01]  /*1f50*/  I2F.RP R25, R21 ;  /* 0x0000001500197306 */ /* 0x000f220000209400 */
[----:B0-----:R-:W-:-:S09]  /*1f60*/  ULEA UR4, UR5, UR4, 0x18 ;  /* 0x0000000405047291 */ /* 0x001fd2000f8ec03f */
[----:B-1----:R-:W0:Y:S01]  /*1f70*/  LDS.128 R4, [UR4+0x40] ;  /* 0x00004004ff047984 */ /* 0x002e220008000c00 */
[----:B----4-:R-:W1:Y:S03]  /*1f80*/  MUFU.RCP R25, R25 ;  /* 0x0000001900197308 */ /* 0x010e660000001000 */
[----:B------:R-:W4:Y:S04]  /*1f90*/  LDS.128 R8, [UR4+0x50] ;  /* 0x00005004ff087984 */ /* 0x000f280008000c00 */
[----:B------:R-:W0:Y:S04]  /*1fa0*/  LDS.128 R12, [UR4+0x60] ;  /* 0x00006004ff0c7984 */ /* 0x000e280008000c00 */
[----:B---3--:R-:W3:Y:S04]  /*1fb0*/  LDS.128 R28, [UR4+0x70] ;  /* 0x00007004ff1c7984 */ /* 0x008ee80008000c00 */
[----:B--2---:R-:W2:Y:S01]  /*1fc0*/  LDS.128 R32, [UR4+0x80] ;  /* 0x00008004ff207984 */ /* 0x004ea20008000c00 */
[----:B-1----:R-:W-:-:S03]  /*1fd0*/  IADD3 R80, R25, 0xffffffe, RZ ;  /* 0x0ffffffe19507810 */ /* 0x002fc60007ffe0ff */
[----:B------:R-:W1:Y:S01]  /*1fe0*/  LDS.128 R36, [UR4+0x90] ;  /* 0x00009004ff247984 */ /* 0x000e620008000c00 */
[----:B------:R4:W4:Y:S03]  /*1ff0*/  F2I.FTZ.U32.TRUNC.NTZ R81, R80 ;  /* 0x0000005000517305 */ /* 0x000926000021f000 */
[----:B------:R-:W0:Y:S04]  /*2000*/  LDS.128 R40, [UR4+0xa0] ;  /* 0x0000a004ff287984 */ /* 0x000e280008000c00 */
[----:B------:R-:W0:Y:S01]  /*2010*/  LDS.128 R44, [UR4+0xb0] ;  /* 0x0000b004ff2c7984 */ /* 0x000e220008000c00 */
[----:B----4-:R-:W-:-:S03]  /*2020*/  HFMA2.MMA R80, -RZ, RZ, 0, 0 ;  /* 0x00000000ff507435 */ /* 0x010fc600000001ff */
[----:B------:R-:W4:Y:S04]  /*2030*/  LDS.128 R48, [UR4+0xc0] ;  /* 0x0000c004ff307984 */ /* 0x000f280008000c00 */
[----:B------:R-:W0:Y:S01]  /*2040*/  LDS.128 R52, [UR4+0xd0] ;  /* 0x0000d004ff347984 */ /* 0x000e220008000c00 */
[----:B------:R-:W-:-:S03]  /*2050*/  IMAD.MOV R82, RZ, RZ, -R81 ;  /* 0x000000ffff527224 */ /* 0x000fc600078e0a51 */
[----:B------:R-:W0:Y:S01]  /*2060*/  LDS.128 R56, [UR4+0xe0] ;  /* 0x0000e004ff387984 */ /* 0x000e220008000c00 */
[----:B------:R-:W-:-:S03]  /*2070*/  IMAD R25, R82, R21, RZ ;  /* 0x0000001552197224 */ /* 0x000fc600078e02ff */
[----:B------:R-:W0:Y:S01]  /*2080*/  LDS.128 R60, [UR4+0xf0] ;  /* 0x0000f004ff3c7984 */ /* 0x000e220008000c00 */
[----:B------:R-:W-:-:S03]  /*2090*/  IMAD.HI.U32 R25, R81, R25, R80 ;  /* 0x0000001951197227 */ /* 0x000fc600078e0050 */
[----:B------:R-:W0:Y:S04]  /*20a0*/  LDS.128 R64, [UR4+0x100] ;  /* 0x00010004ff407984 */ /* 0x000e280008000c00 */
[----:B------:R-:W0:Y:S04]  /*20b0*/  LDS.128 R68, [UR4+0x110] ;  /* 0x00011004ff447984 */ /* 0x000e280008000c00 */
[----:B------:R-:W0:Y:S04]  /*20c0*/  LDS.128 R72, [UR4+0x120] ;  /* 0x00012004ff487984 */ /* 0x000e280008000c00 */
[----:B------:R-:W0:Y:S01]  /*20d0*/  LDS.128 R76, [UR4+0x130] ;  /* 0x00013004ff4c7984 */ /* 0x000e220008000c00 */
[----:B------:R-:W-:-:S02]  /*20e0*/  ULDC UR4, c[0x0][0x298] ;  /* 0x0000a60000047ab9 */ /* 0x000fc40000000800 */
[----:B-123--:R-:W-:-:S07]  /*20f0*/  VIADD R145, R145, UR4 ;  /* 0x0000000491917c36 */ /* 0x00efce0008000000 */
.L_x_2232:
[----:B-1----:R-:W1:Y:S01]  /*2100*/  LDC R147, c[0x0][0x284] ;  /* 0x0000a100ff937b82 */ /* 0x002e620000000800 */
[----:B------:R-:W-:-:S04]  /*2110*/  ISETP.NE.U32.AND P0, PT, RZ, UR6, PT ;  /* 0x00000006ff007c0c */ /* 0x000fc8000bf05070 */
[----:B------:R-:W-:-:S13]  /*2120*/  ISETP.NE.AND.EX P0, PT, RZ, UR7, PT, P0 ;  /* 0x00000007ff007c0c */ /* 0x000fda000bf05300 */
[----:B------:R-:W-:Y:S01]  /*2130*/  @P0 SHF.R.S32.HI R146, RZ, 0x1f, R144 ;  /* 0x0000001fff920819 */ /* 0x000fe20000011490 */
[----:B-123--:R-:W-:-:S05]  /*2140*/  IMAD R151, R2, R147, RZ ;  /* 0x0000009302977224 */ /* 0x00efca00078e02ff */
[--C-:B0-----:R-:W-:Y:S02]  /*2150*/  @P0 SHF.R.S32.HI R149, RZ, 0x1f, R151.reuse ;  /* 0x0000001fff950819 */ /* 0x101fe40000011497 */
[----:B------:R-:W-:-:S04]  /*2160*/  @P0 IADD3 R148, P1, P2, R144, UR6, R151 ;  /* 0x0000000690940c10 */ /* 0x000fc8000fa3e097 */
[----:B------:R-:W-:-:S05]  /*2170*/  @P0 IADD3.X R149, R146, UR7, R149, P1, P2 ;  /* 0x0000000792950c10 */ /* 0x000fca0008fe4495 */
[----:B------:R1:W2:Y:S01]  /*2180*/  @P0 LDG.E.U8 R148, desc[UR36][R148.64] ;  /* 0x0000002494940981 */ /* 0x0002a2000c1e1100 */
[----:B------:R-:W-:Y:S01]  /*2190*/  IABS R150, R144 ;  /* 0x0000009000967213 */ /* 0x000fe20000000000 */
[----:B------:R-:W-:Y:S01]  /*21a0*/  BSSY B1, `(.L_x_2198) ;  /* 0x0000026000017945 */ /* 0x000fe20003800000 */
[----:B------:R-:W-:Y:S02]  /*21b0*/  IABS R155, R147 ;  /* 0x00000093009b7213 */ /* 0x000fe40000000000 */
[----:B------:R-:W-:Y:S01]  /*21c0*/  ISETP.GE.AND P2, PT, R144, RZ, PT ;  /* 0x000000ff9000720c */ /* 0x000fe20003f46270 */
[----:B------:R-:W-:-:S05]  /*21d0*/  IMAD.HI.U32 R146, R25, R150, RZ ;  /* 0x0000009619927227 */ /* 0x000fca00078e00ff */
[----:B------:R-:W-:-:S05]  /*21e0*/  IADD3 R153, -R146, RZ, RZ ;  /* 0x000000ff92997210 */ /* 0x000fca0007ffe1ff */
[----:B------:R-:W-:-:S05]  /*21f0*/  IMAD R146, R155, R153, R150 ;  /* 0x000000999b927224 */ /* 0x000fca00078e0296 */
[----:B------:R-:W-:-:S13]  /*2200*/  ISETP.GT.U32.AND P1, PT, R21, R146, PT ;  /* 0x000000921500720c */ /* 0x000fda0003f24070 */
[----:B------:R-:W-:-:S05]  /*2210*/  @!P1 IMAD.IADD R146, R146, 0x1, -R155 ;  /* 0x0000000192929824 */ /* 0x000fca00078e0a9b */
[----:B------:R-:W-:-:S13]  /*2220*/  ISETP.GT.U32.AND P1, PT, R21, R146, PT ;  /* 0x000000921500720c */ /* 0x000fda0003f24070 */
[----:B------:R-:W-:Y:S02]  /*2230*/  @!P1 IADD3 R146, R146, -R155, RZ ;  /* 0x8000009b92929210 */ /* 0x000fe40007ffe0ff */
[----:B------:R-:W-:-:S03]  /*2240*/  ISETP.NE.AND P1, PT, R147, RZ, PT ;  /* 0x000000ff9300720c */ /* 0x000fc60003f25270 */
[----:B------:R-:W-:-:S10]  /*2250*/  @!P2 IMAD.MOV R146, RZ, RZ, -R146 ;  /* 0x000000ffff92a224 */ /* 0x000fd400078e0a92 */
[----:B------:R-:W-:-:S04]  /*2260*/  @!P1 LOP3.LUT R146, RZ, R147, RZ, 0x33, !PT ;  /* 0x00000093ff929212 */ /* 0x000fc800078e33ff */
[----:B-1----:R-:W-:Y:S02]  /*2270*/  IADD3 R149, P1, R146, R151, RZ ;  /* 0x0000009792957210 */ /* 0x002fe40007f3e0ff */
[----:B--2---:R-:W-:Y:S02]  /*2280*/  ISETP.NE.AND P0, PT, R148, RZ, P0 ;  /* 0x000000ff9400720c */ /* 0x004fe40000705270 */
[----:B------:R-:W-:-:S04]  /*2290*/  SHF.R.S32.HI R148, RZ, 0x1f, R146 ;  /* 0x0000001fff947819 */ /* 0x000fc80000011492 */
[----:B------:R-:W-:Y:S02]  /*22a0*/  LEA.HI.X.SX32 R150, R151, R148, 0x1, P1 ;  /* 0x0000009497967211 */ /* 0x000fe400008f0eff */
[----:B------:R-:W-:Y:S02]  /*22b0*/  ISETP.GE.AND P1, PT, R144, R17, PT ;  /* 0x000000119000720c */ /* 0x000fe40003f26270 */
[----:B------:R-:W-:-:S04]  /*22c0*/  LEA R148, P2, R149, UR8, 0x2 ;  /* 0x0000000895947c11 */ /* 0x000fc8000f8410ff */
[----:B------:R-:W-:-:S07]  /*22d0*/  LEA.HI.X R149, R149, UR9, R150, 0x2, P2 ;  /* 0x0000000995957c11 */ /* 0x000fce00090f1496 */
[----:B-----5:R-:W-:Y:S05]  /*22e0*/  @P1 BRA `(.L_x_2199) ;  /* 0x0000000000441947 */ /* 0x020fea0003800000 */
[----:B------:R-:W-:-:S04]  /*22f0*/  SHF.L.U32 R150, R146, 0x3, RZ ;  /* 0x0000000392967819 */ /* 0x000fc800000006ff */
[----:B------:R-:W-:-:S13]  /*2300*/  ISETP.GE.AND P2, PT, R150, R27, PT ;  /* 0x0000001b9600720c */ /* 0x000fda0003f46270 */
[----:B------:R-:W2:Y:S01]  /*2310*/  @!P2 LDG.E R82, desc[UR36][R148.64] ;  /* 0x000000249452a981 */ /* 0x000ea2000c1e1900 */
[----:B------:R-:W2:Y:S08]  /*2320*/  @!P2 LDC R83, c[0x0][0x288] ;  /* 0x0000a200ff53ab82 */ /* 0x000eb00000000800 */
[----:B------:R-:W1:Y:S01]  /*2330*/  @!P2 LDC.64 R80, c[0x0][0x248] ;  /* 0x00009200ff50ab82 */ /* 0x000e620000000a00 */
[----:B--2---:R-:W-:-:S02]  /*2340*/  @!P2 IMAD R82, R82, R83, RZ ;  /* 0x000000535252a224 */ /* 0x004fc400078e02ff */
[----:B------:R-:W-:Y:S02]  /*2350*/  @!P2 IMAD R83, R20, R147, RZ ;  /* 0x000000931453a224 */ /* 0x000fe400078e02ff */
[----:B------:R-:W-:-:S03]  /*2360*/  @!P2 IMAD R82, R82, 0x60, RZ ;  /* 0x000000605252a824 */ /* 0x000fc600078e02ff */
[----:B------:R-:W-:Y:S01]  /*2370*/  @!P2 SHF.R.S32.HI R151, RZ, 0x1f, R83 ;  /* 0x0000001fff97a819 */ /* 0x000fe20000011453 */
[----:B------:R-:W-:-:S05]  /*2380*/  @!P2 IMAD R82, R82, R147, R150 ;  /* 0x000000935252a224 */ /* 0x000fca00078e0296 */
[----:B------:R-:W-:-:S04]  /*2390*/  @!P2 IADD3 R83, P3, R82, R83, RZ ;  /* 0x000000535253a210 */ /* 0x000fc80007f7e0ff */
[----:B------:R-:W-:Y:S02]  /*23a0*/  @!P2 LEA.HI.X.SX32 R82, R82, R151, 0x1, P3 ;  /* 0x000000975252a211 */ /* 0x000fe400018f0eff */
[----:B-1----:R-:W-:-:S04]  /*23b0*/  @!P2 LEA R150, P3, R83, R80, 0x1 ;  /* 0x000000505396a211 */ /* 0x002fc800078608ff */
[----:B------:R-:W-:Y:S02]  /*23c0*/  @!P2 LEA.HI.X R151, R83, R81, R82, 0x1, P3 ;  /* 0x000000515397a211 */ /* 0x000fe400018f0c52 */
[----:B------:R-:W-:Y:S02]  /*23d0*/  CS2R R82, SRZ ;  /* 0x0000000000527805 */ /* 0x000fe4000001ff00 */
[----:B------:R-:W-:-:S06]  /*23e0*/  CS2R R80, SRZ ;  /* 0x0000000000507805 */ /* 0x000fcc000001ff00 */
[----:B------:R1:W5:Y:S02]  /*23f0*/  @!P2 LDG.E.128 R80, desc[UR36][R150.64] ;  /* 0x000000249650a981 */ /* 0x000364000c1e1d00 */
.L_x_2199:
[----:B------:R-:W-:Y:S05]  /*2400*/  BSYNC B1 ;  /* 0x0000000000017941 */ /* 0x000fea0003800000 */
.L_x_2198:
[----:B------:R-:W-:Y:S01]  /*2410*/  BSSY B1, `(.L_x_2200) ;  /* 0x0000014000017945 */ /* 0x000fe20003800000 */
[----:B------:R-:W-:-:S03]  /*2420*/  IMAD.IADD R152, R146, 0x1, R147 ;  /* 0x0000000192987824 */ /* 0x000fc600078e0293 */
[----:B------:R-:W-:Y:S05]  /*2430*/  @P1 BRA `(.L_x_2201) ;  /* 0x0000000000441947 */ /* 0x000fea0003800000 */
[----:B------:R-:W-:-:S04]  /*2440*/  SHF.L.U32 R86, R152, 0x3, RZ ;  /* 0x0000000398567819 */ /* 0x000fc800000006ff */
[----:B------:R-:W-:-:S13]  /*2450*/  ISETP.GE.AND P2, PT, R86, R27, PT ;  /* 0x0000001b5600720c */ /* 0x000fda0003f46270 */
[----:B------:R-:W2:Y:S01]  /*2460*/  @!P2 LDG.E R87, desc[UR36][R148.64] ;  /* 0x000000249457a981 */ /* 0x000ea2000c1e1900 */
[----:B-1----:R-:W2:Y:S08]  /*2470*/  @!P2 LDC R150, c[0x0][0x288] ;  /* 0x0000a200ff96ab82 */ /* 0x002eb00000000800 */
[----:B------:R-:W1:Y:S01]  /*2480*/  @!P2 LDC.64 R84, c[0x0][0x248] ;  /* 0x00009200ff54ab82 */ /* 0x000e620000000a00 */
[----:B--2---:R-:W-:-:S02]  /*2490*/  @!P2 IMAD R87, R87, R150, RZ ;  /* 0x000000965757a224 */ /* 0x004fc400078e02ff */
[----:B------:R-:W-:Y:S02]  /*24a0*/  @!P2 IMAD R150, R20, R147, RZ ;  /* 0x000000931496a224 */ /* 0x000fe400078e02ff */
[----:B------:R-:W-:-:S04]  /*24b0*/  @!P2 IMAD R87, R87, 0x60, RZ ;  /* 0x000000605757a824 */ /* 0x000fc800078e02ff */
[----:B------:R-:W-:-:S05]  /*24c0*/  @!P2 IMAD R86, R87, R147, R86 ;  /* 0x000000935756a224 */ /* 0x000fca00078e0256 */
[----:B------:R-:W-:Y:S02]  /*24d0*/  @!P2 SHF.R.S32.HI R87, RZ, 0x1f, R86 ;  /* 0x0000001fff57a819 */ /* 0x000fe40000011456 */
[----:B------:R-:W-:-:S04]  /*24e0*/  @!P2 IADD3 R86, P3, R150, R86, RZ ;  /* 0x000000569656a210 */ /* 0x000fc80007f7e0ff */
[----:B------:R-:W-:Y:S02]  /*24f0*/  @!P2 LEA.HI.X.SX32 R87, R150, R87, 0x1, P3 ;  /* 0x000000579657a211 */ /* 0x000fe400018f0eff */
[----:B-1----:R-:W-:-:S04]  /*2500*/  @!P2 LEA R150, P3, R86, R84, 0x1 ;  /* 0x000000545696a211 */ /* 0x002fc800078608ff */
[----:B------:R-:W-:Y:S02]  /*2510*/  @!P2 LEA.HI.X R151, R86, R85, R87, 0x1, P3 ;  /* 0x000000555697a211 */ /* 0x000fe400018f0c57 */
[----:B------:R-:W-:Y:S02]  /*2520*/  CS2R R86, SRZ ;  /* 0x0000000000567805 */ /* 0x000fe4000001ff00 */
[----:B------:R-:W-:-:S06]  /*2530*/  CS2R R84, SRZ ;  /* 0x0000000000547805 */ /* 0x000fcc000001ff00 */
[----:B------:R2:W5:Y:S02]  /*2540*/  @!P2 LDG.E.128 R84, desc[UR36][R150.64] ;  /* 0x000000249654a981 */ /* 0x000564000c1e1d00 */
.L_x_2201:
[----:B------:R-:W-:Y:S05]  /*2550*/  BSYNC B1 ;  /* 0x0000000000017941 */ /* 0x000fea0003800000 */
.L_x_2200:
[----:B------:R-:W-:Y:S04]  /*2560*/  BSSY B1, `(.L_x_2202) ;  /* 0x0000014000017945 */ /* 0x000fe80003800000 */
[----:B------:R-:W-:Y:S05]  /*2570*/  @P1 BRA `(.L_x_2203) ;  /* 0x0000000000481947 */ /* 0x000fea0003800000 */
[----:B------:R-:W-:-:S05]  /*2580*/  IMAD.IADD R88, R147, 0x1, R152 ;  /* 0x0000000193587824 */ /* 0x000fca00078e0298 */
[----:B------:R-:W-:-:S04]  /*2590*/  SHF.L.U32 R90, R88, 0x3, RZ ;  /* 0x00000003585a7819 */ /* 0x000fc800000006ff */
[----:B------:R-:W-:-:S13]  /*25a0*/  ISETP.GE.AND P2, PT, R90, R27, PT ;  /* 0x0000001b5a00720c */ /* 0x000fda0003f46270 */
[----:B------:R-:W3:Y:S01]  /*25b0*/  @!P2 LDG.E R91, desc[UR36][R148.64] ;  /* 0x00000024945ba981 */ /* 0x000ee2000c1e1900 */
[----:B-12---:R-:W3:Y:S08]  /*25c0*/  @!P2 LDC R150, c[0x0][0x288] ;  /* 0x0000a200ff96ab82 */ /* 0x006ef00000000800 */
[----:B------:R-:W1:Y:S01]  /*25d0*/  @!P2 LDC.64 R88, c[0x0][0x248] ;  /* 0x00009200ff58ab82 */ /* 0x000e620000000a00 */
[----:B---3--:R-:W-:-:S02]  /*25e0*/  @!P2 IMAD R91, R91, R150, RZ ;  /* 0x000000965b5ba224 */ /* 0x008fc400078e02ff */
        /* <DEDUP_REMOVED lines=11> */
.L_x_2203:
[----:B------:R-:W-:Y:S05]  /*26a0*/  BSYNC B1 ;  /* 0x0000000000017941 */ /* 0x000fea0003800000 */
.L_x_2202:
[----:B------:R-:W-:Y:S01]  /*26b0*/  BSSY B1, `(.L_x_2204) ;  /* 0x0000015000017945 */ /* 0x000fe20003800000 */
[----:B------:R-:W-:-:S03]  /*26c0*/  IMAD.IADD R152, R152, 0x1, R147 ;  /* 0x0000000198987824 */ /* 0x000fc600078e0293 */
[----:B------:R-:W-:Y:S05]  /*26d0*/  @P1 BRA `(.L_x_2205) ;  /* 0x0000000000481947 */ /* 0x000fea0003800000 */
[----:B------:R-:W-:-:S05]  /*26e0*/  IADD3 R92, R152, R147, RZ ;  /* 0x00000093985c7210 */ /* 0x000fca0007ffe0ff */
[----:B------:R-:W-:-:S05]  /*26f0*/  IMAD.SHL.U32 R94, R92, 0x8, RZ ;  /* 0x000000085c5e7824 */ /* 0x000fca00078e00ff */
[----:B------:R-:W-:-:S13]  /*2700*/  ISETP.GE.AND P2, PT, R94, R27, PT ;  /* 0x0000001b5e00720c */ /* 0x000fda0003f46270 */
[----:B------:R-:W4:Y:S01]  /*2710*/  @!P2 LDG.E R95, desc[UR36][R148.64] ;  /* 0x00000024945fa981 */ /* 0x000f22000c1e1900 */
[----:B-123--:R-:W4:Y:S08]  /*2720*/  @!P2 LDC R150, c[0x0][0x288] ;  /* 0x0000a200ff96ab82 */ /* 0x00ef300000000800 */
[----:B------:R-:W1:Y:S01]  /*2730*/  @!P2 LDC.64 R92, c[0x0][0x248] ;  /* 0x00009200ff5cab82 */ /* 0x000e620000000a00 */
[----:B----4-:R-:W-:-:S02]  /*2740*/  @!P2 IMAD R95, R95, R150, RZ ;  /* 0x000000965f5fa224 */ /* 0x010fc400078e02ff */
        /* <DEDUP_REMOVED lines=11> */
.L_x_2205:
[----:B------:R-:W-:Y:S05]  /*2800*/  BSYNC B1 ;  /* 0x0000000000017941 */ /* 0x000fea0003800000 */
.L_x_2204:
[----:B------:R-:W-:Y:S01]  /*2810*/  BSSY B1, `(.L_x_2206) ;  /* 0x0000014000017945 */ /* 0x000fe20003800000 */
[----:B------:R-:W-:-:S03]  /*2820*/  LEA R152, R147, R146, 0x2 ;  /* 0x0000009293987211 */ /* 0x000fc600078e10ff */
[----:B------:R-:W-:Y:S05]  /*2830*/  @P1 BRA `(.L_x_2207) ;  /* 0x0000000000441947 */ /* 0x000fea0003800000 */
        /* <DEDUP_REMOVED lines=17> */
.L_x_2207:
[----:B------:R-:W-:Y:S05]  /*2950*/  BSYNC B1 ;  /* 0x0000000000017941 */ /* 0x000fea0003800000 */
.L_x_2206:
[----:B------:R-:W-:Y:S01]  /*2960*/  BSSY B1, `(.L_x_2208) ;  /* 0x0000014000017945 */ /* 0x000fe20003800000 */
[----:B------:R-:W-:-:S03]  /*2970*/  IADD3 R152, R152, R147, RZ ;  /* 0x0000009398987210 */ /* 0x000fc60007ffe0ff */
        /* <DEDUP_REMOVED lines=18> */
.L_x_2209:
[----:B------:R-:W-:Y:S05]  /*2aa0*/  BSYNC B1 ;  /* 0x0000000000017941 */ /* 0x000fea0003800000 */
.L_x_2208:
[----:B------:R-:W-:Y:S04]  /*2ab0*/  BSSY B1, `(.L_x_2210) ;  /* 0x0000014000017945 */ /* 0x000fe80003800000 */
        /* <DEDUP_REMOVED lines=19> */
.L_x_2211:
[----:B------:R-:W-:Y:S05]  /*2bf0*/  BSYNC B1 ;  /* 0x0000000000017941 */ /* 0x000fea0003800000 */
.L_x_2210:
[----:B------:R-:W-:Y:S01]  /*2c00*/  BSSY B1, `(.L_x_2212) ;  /* 0x0000014000017945 */ /* 0x000fe20003800000 */
[----:B------:R-:W-:-:S03]  /*2c10*/  IMAD R152, R147, 0x7, R146 ;  /* 0x0000000793987824 */ /* 0x000fc600078e0292 */
[----:B------:R-:W-:Y:S05]  /*2c20*/  @P1 BRA `(.L_x_2213) ;  /* 0x0000000000441947 */ /* 0x000fea0003800000 */
[----:B------:R-:W-:-:S04]  /*2c30*/  SHF.L.U32 R110, R152, 0x3, RZ ;  /* 0x00000003986e7819 */ /* 0x000fc800000006ff */
        /* <DEDUP_REMOVED lines=16> */
.L_x_2213:
[----:B------:R-:W-:Y:S05]  /*2d40*/  BSYNC B1 ;  /* 0x0000000000017941 */ /* 0x000fea0003800000 */
.L_x_2212:
[----:B------:R-:W-:Y:S01]  /*2d50*/  BSSY B1, `(.L_x_2214) ;  /* 0x0000014000017945 */ /* 0x000fe20003800000 */
[----:B------:R-:W-:-:S03]  /*2d60*/  IMAD.IADD R152, R152, 0x1, R147 ;  /* 0x0000000198987824 */ /* 0x000fc600078e0293 */
        /* <DEDUP_REMOVED lines=18> */
.L_x_2215:
[----:B------:R-:W-:Y:S05]  /*2e90*/  BSYNC B1 ;  /* 0x0000000000017941 */ /* 0x000fea0003800000 */
.L_x_2214:
[----:B------:R-:W-:Y:S04]  /*2ea0*/  BSSY B1, `(.L_x_2216) ;  /* 0x0000014000017945 */ /* 0x000fe80003800000 */
[----:B------:R-:W-:Y:S05]  /*2eb0*/  @P1 BRA `(.L_x_2217) ;  /* 0x0000000000481947 */ /* 0x000fea0003800000 */
[----:B------:R-:W-:-:S05]  /*2ec0*/  IMAD.IADD R116, R152, 0x1, R147 ;  /* 0x0000000198747824 */ /* 0x000fca00078e0293 */
        /* <DEDUP_REMOVED lines=17> */
.L_x_2217:
[----:B------:R-:W-:Y:S05]  /*2fe0*/  BSYNC B1 ;  /* 0x0000000000017941 */ /* 0x000fea0003800000 */
.L_x_2216:
[----:B------:R-:W-:Y:S01]  /*2ff0*/  BSSY B1, `(.L_x_2218) ;  /* 0x0000014000017945 */ /* 0x000fe20003800000 */
[----:B------:R-:W-:-:S03]  /*3000*/  IMAD R152, R147, 0xa, R146 ;  /* 0x0000000a93987824 */ /* 0x000fc600078e0292 */
        /* <DEDUP_REMOVED lines=18> */
.L_x_2219:
[----:B------:R-:W-:Y:S05]  /*3130*/  BSYNC B1 ;  /* 0x0000000000017941 */ /* 0x000fea0003800000 */
.L_x_2218:
        /* <DEDUP_REMOVED lines=20> */
.L_x_2221:
[----:B------:R-:W-:Y:S05]  /*3280*/  BSYNC B1 ;  /* 0x0000000000017941 */ /* 0x000fea0003800000 */
.L_x_2220:
        /* <DEDUP_REMOVED lines=20> */
.L_x_2223:
[----:B------:R-:W-:Y:S05]  /*33d0*/  BSYNC B1 ;  /* 0x0000000000017941 */ /* 0x000fea0003800000 */
.L_x_2222:
        /* <DEDUP_REMOVED lines=20> */
.L_x_2225:
[----:B------:R-:W-:Y:S05]  /*3520*/  BSYNC B1 ;  /* 0x0000000000017941 */ /* 0x000fea0003800000 */
.L_x_2224:
        /* <DEDUP_REMOVED lines=20> */
.L_x_2227:
[----:B------:R-:W-:Y:S05]  /*3670*/  BSYNC B1 ;  /* 0x0000000000017941 */ /* 0x000fea0003800000 */
.L_x_2226:
[----:B------:R-:W-:Y:S04]  /*3680*/  BSSY B1, `(.L_x_2228) ;  /* 0x0000014000017945 */ /* 0x000fe80003800000 */
[----:B------:R-:W-:Y:S05]  /*3690*/  @P1 BRA `(.L_x_2229) ;  /* 0x0000000000481947 */ /* 0x000fea0003800000 */
[----:B------:R-:W-:-:S05]  /*36a0*/  IMAD.IADD R140, R146, 0x1, R147 ;  /* 0x00000001928c7824 */ /* 0x000fca00078e0293 */
[----:B------:R-:W-:-:S04]  /*36b0*/  SHF.L.U32 R142, R140, 0x3, RZ ;  /* 0x000000038c8e7819 */ /* 0x000fc800000006ff */
[----:B------:R-:W-:-:S13]  /*36c0*/  ISETP.GE.AND P2, PT, R142, R27, PT ;  /* 0x0000001b8e00720c */ /* 0x000fda0003f46270 */
[----:B------:R-:W4:Y:S01]  /*36d0*/  @!P2 LDG.E R148, desc[UR36][R148.64] ;  /* 0x000000249494a981 */ /* 0x000f22000c1e1900 */
[----:B------:R-:W4:Y:S01]  /*36e0*/  @!P2 LDC R143, c[0x0][0x288] ;  /* 0x0000a200ff8fab82 */ /* 0x000f220000000800 */
[----:B-123--:R-:W-:-:S07]  /*36f0*/  @!P2 IMAD R150, R20, R147, RZ ;  /* 0x000000931496a224 */ /* 0x00efce00078e02ff */
[----:B------:R-:W1:Y:S01]  /*3700*/  @!P2 LDC.64 R140, c[0x0][0x248] ;  /* 0x00009200ff8cab82 */ /* 0x000e620000000a00 */
[----:B----4-:R-:W-:-:S04]  /*3710*/  @!P2 IMAD R143, R148, R143, RZ ;  /* 0x0000008f948fa224 */ /* 0x010fc800078e02ff */
[----:B------:R-:W-:-:S04]  /*3720*/  @!P2 IMAD R143, R143, 0x60, RZ ;  /* 0x000000608f8fa824 */ /* 0x000fc800078e02ff */
[----:B------:R-:W-:-:S05]  /*3730*/  @!P2 IMAD R142, R143, R147, R142 ;  /* 0x000000938f8ea224 */ /* 0x000fca00078e028e */
[----:B------:R-:W-:Y:S02]  /*3740*/  @!P2 SHF.R.S32.HI R143, RZ, 0x1f, R142 ;  /* 0x0000001fff8fa819 */ /* 0x000fe4000001148e */
[----:B------:R-:W-:-:S04]  /*3750*/  @!P2 IADD3 R147, P3, R150, R142, RZ ;  /* 0x0000008e9693a210 */ /* 0x000fc80007f7e0ff */
[----:B------:R-:W-:Y:S02]  /*3760*/  @!P2 LEA.HI.X.SX32 R150, R150, R143, 0x1, P3 ;  /* 0x0000008f9696a211 */ /* 0x000fe400018f0eff */
[----:B------:R-:W-:Y:S02]  /*3770*/  CS2R R142, SRZ ;  /* 0x00000000008e7805 */ /* 0x000fe4000001ff00 */
[----:B-1----:R-:W-:-:S04]  /*3780*/  @!P2 LEA R146, P3, R147, R140, 0x1 ;  /* 0x0000008c9392a211 */ /* 0x002fc800078608ff */
[----:B------:R-:W-:Y:S02]  /*3790*/  @!P2 LEA.HI.X R147, R147, R141, R150, 0x1, P3 ;  /* 0x0000008d9393a211 */ /* 0x000fe400018f0c96 */
[----:B------:R-:W-:-:S06]  /*37a0*/  CS2R R140, SRZ ;  /* 0x00000000008c7805 */ /* 0x000fcc000001ff00 */
[----:B------:R1:W5:Y:S02]  /*37b0*/  @!P2 LDG.E.128 R140, desc[UR36][R146.64] ;  /* 0x00000024928ca981 */ /* 0x000364000c1e1d00 */
.L_x_2229:
[----:B------:R-:W-:Y:S05]  /*37c0*/  BSYNC B1 ;  /* 0x0000000000017941 */ /* 0x000fea0003800000 */
.L_x_2228:
[----:B------:R-:W-:Y:S04]  /*37d0*/  BSSY B1, `(.L_x_2230) ;  /* 0x0000067000017945 */ /* 0x000fe80003800000 */
[----:B------:R-:W-:Y:S05]  /*37e0*/  @P1 BRA `(.L_x_2231) ;  /* 0x0000000400941947 */ /* 0x000fea0003800000 */
[----:B-1----:R-:W1:Y:S01]  /*37f0*/  LDC.64 R146, c[0x0][0x2d8] ;  /* 0x0000b600ff927b82 */ /* 0x002e620000000a00 */
[----:B------:R-:W-:-:S04]  /*3800*/  ISETP.NE.U32.AND P1, PT, RZ, UR12, PT ;  /* 0x0000000cff007c0c */ /* 0x000fc8000bf25070 */
[----:B------:R-:W-:-:S13]  /*3810*/  ISETP.NE.AND.EX P2, PT, RZ, UR13, PT, P1 ;  /* 0x0000000dff007c0c */ /* 0x000fda000bf45310 */
[----:B--23--:R-:W2:Y:S01]  /*3820*/  @P2 LDC R150, c[0x0][0x2d0] ;  /* 0x0000b400ff962b82 */ /* 0x00cea20000000800 */
[----:B-1----:R-:W-:-:S04]  /*3830*/  ISETP.NE.U32.AND P1, PT, R146, RZ, PT ;  /* 0x000000ff9200720c */ /* 0x002fc80003f25070 */
[----:B------:R-:W-:-:S03]  /*3840*/  ISETP.NE.AND.EX P1, PT, R147, RZ, PT, P1 ;  /* 0x000000ff9300720c */ /* 0x000fc60003f25310 */
[----:B------:R-:W1:Y:S10]  /*3850*/  @P2 LDC.64 R146, c[0x0][0x2c8] ;  /* 0x0000b200ff922b82 */ /* 0x000e740000000a00 */
[----:B------:R-:W3:Y:S01]  /*3860*/  @P1 LDC.64 R148, c[0x0][0x2d8] ;  /* 0x0000b600ff941b82 */ /* 0x000ee20000000a00 */
[----:B--2---:R-:W-:-:S04]  /*3870*/  @P2 IMAD R151, R19, R150, R17 ;  /* 0x0000009613972224 */ /* 0x004fc800078e0211 */
[----:B------:R-:W-:-:S04]  /*3880*/  @P2 IMAD R151, R151, R150, R144 ;  /* 0x0000009697972224 */ /* 0x000fc800078e0290 */
[----:B-1----:R-:W-:-:S06]  /*3890*/  @P2 IMAD.WIDE R146, R151, 0x2, R146 ;  /* 0x0000000297922825 */ /* 0x002fcc00078e0292 */
[----:B------:R0:W2:Y:S01]  /*38a0*/  @P2 LDG.E.U16 R146, desc[UR36][R146.64] ;  /* 0x0000002492922981 */ /* 0x0000a2000c1e1500 */
[----:B---3--:R-:W-:-:S06]  /*38b0*/  @P1 IMAD.WIDE R148, R19, 0x2, R148 ;  /* 0x0000000213941825 */ /* 0x008fcc00078e0294 */
[----:B------:R1:W3:Y:S01]  /*38c0*/  @P1 LDG.E.U16 R148, desc[UR36][R148.64] ;  /* 0x0000002494941981 */ /* 0x0002e2000c1e1500 */
[----:B0----5:R-:W-:Y:S01]  /*38d0*/  HMUL2 R147, R4, R80 ;  /* 0x0000005004937232 */ /* 0x021fe20000000000 */
[----:B------:R-:W0:Y:S01]  /*38e0*/  S2UR UR5, SR_CgaCtaId ;  /* 0x00000000000579c3 */ /* 0x000e220000008800 */
[----:B------:R-:W-:Y:S01]  /*38f0*/  @P1 ISETP.GE.AND P3, PT, R144, R145, PT ;  /* 0x000000919000120c */ /* 0x000fe20003f66270 */
[----:B------:R-:W-:Y:S02]  /*3900*/  UMOV UR4, 0x400 ;  /* 0x0000040000047882 */ /* 0x000fe40000000000 */
[----:B------:R-:W-:Y:S01]  /*3910*/  UIADD3 UR4, UR4, 0x140, URZ ;  /* 0x0000014004047890 */ /* 0x000fe2000fffe03f */
[----:B------:R-:W-:Y:S02]  /*3920*/  HFMA2.MMA R147, R8, R84, R147 ;  /* 0x0000005408937235 */ /* 0x000fe40000000093 */
[----:B-1----:R-:W-:-:S06]  /*3930*/  HFMA2.MMA R149, R5, R81, -RZ ;  /* 0x0000005105957235 */ /* 0x002fcc00001000ff */
[----:B------:R-:W-:-:S04]  /*3940*/  HFMA2.MMA R147, R12, R88, R147 ;  /* 0x000000580c937235 */ /* 0x000fc80000000093 */
[----:B------:R-:W-:-:S04]  /*3950*/  HFMA2 R149, R9, R85, R149 ;  /* 0x0000005509957231 */ /* 0x000fc80000000095 */
[----:B------:R-:W-:Y:S01]  /*3960*/  HFMA2.MMA R147, R28, R92, R147 ;  /* 0x0000005c1c937235 */ /* 0x000fe20000000093 */
[----:B------:R-:W-:Y:S01]  /*3970*/  HFMA2 R149, R13, R89, R149 ;  /* 0x000000590d957231 */ /* 0x000fe20000000095 */
[----:B0-----:R-:W-:-:S03]  /*3980*/  ULEA UR4, UR5, UR4, 0x18 ;  /* 0x0000000405047291 */ /* 0x001fc6000f8ec03f */
        /* <DEDUP_REMOVED lines=8> */
[----:B----4-:R-:W-:-:S04]  /*3a10*/  HFMA2 R149, R49, R113, R149 ;  /* 0x0000007131957231 */ /* 0x010fc80000000095 */
        /* <DEDUP_REMOVED lines=9> */
[----:B------:R-:W-:Y:S02]  /*3ab0*/  HFMA2 R150, R77, R141, R149 ;  /* 0x0000008d4d967231 */ /* 0x000fe40000000095 */
[----:B------:R-:W-:Y:S01]  /*3ac0*/  HMUL2 R149, R6, R82 ;  /* 0x0000005206957232 */ /* 0x000fe20000000000 */
[----:B------:R-:W-:-:S08]  /*3ad0*/  HFMA2.MMA R147, R56, R120, R147 ;  /* 0x0000007838937235 */ /* 0x000fd00000000093 */
[----:B------:R-:W-:-:S08]  /*3ae0*/  HFMA2.MMA R147, R60, R124, R147 ;  /* 0x0000007c3c937235 */ /* 0x000fd00000000093 */
[----:B------:R-:W-:-:S08]  /*3af0*/  HFMA2.MMA R147, R64, R128, R147 ;  /* 0x0000008040937235 */ /* 0x000fd00000000093 */
[----:B------:R-:W-:-:S08]  /*3b00*/  HFMA2.MMA R147, R68, R132, R147 ;  /* 0x0000008444937235 */ /* 0x000fd00000000093 */
[----:B------:R-:W-:-:S08]  /*3b10*/  HFMA2.MMA R147, R72, R136, R147 ;  /* 0x0000008848937235 */ /* 0x000fd00000000093 */
[----:B------:R-:W-:-:S10]  /*3b20*/  HFMA2.MMA R147, R76, R140, R147 ;  /* 0x0000008c4c937235 */ /* 0x000fd40000000093 */
[----:B------:R-:W-:Y:S01]  /*3b30*/  HADD2 R147, R147, R150 ;  /* 0x0000009693937230 */ /* 0x000fe20000000000 */
[----:B------:R-:W-:Y:S01]  /*3b40*/  HFMA2.MMA R150, R10, R86, R149 ;  /* 0x000000560a967235 */ /* 0x000fe20000000095 */
[----:B------:R-:W-:-:S06]  /*3b50*/  HMUL2 R149, R7, R83 ;  /* 0x0000005307957232 */ /* 0x000fcc0000000000 */
[----:B------:R-:W-:-:S03]  /*3b60*/  HFMA2.MMA R149, R11, R87, R149 ;  /* 0x000000570b957235 */ /* 0x000fc60000000095 */
[----:B------:R-:W-:-:S04]  /*3b70*/  HFMA2 R150, R14, R90, R150 ;  /* 0x0000005a0e967231 */ /* 0x000fc80000000096 */
[----:B------:R-:W-:Y:S01]  /*3b80*/  HFMA2 R150, R30, R94, R150 ;  /* 0x0000005e1e967231 */ /* 0x000fe20000000096 */
        /* <DEDUP_REMOVED lines=19> */
[----:B------:R-:W-:-:S05]  /*3cc0*/  HADD2 R147, R147, R150 ;  /* 0x0000009693937230 */ /* 0x000fca0000000000 */
[----:B------:R-:W-:-:S08]  /*3cd0*/  HFMA2.MMA R149, R55, R119, R149 ;  /* 0x0000007737957235 */ /* 0x000fd00000000095 */
[----:B------:R-:W-:-:S08]  /*3ce0*/  HFMA2.MMA R149, R59, R123, R149 ;  /* 0x0000007b3b957235 */ /* 0x000fd00000000095 */
[----:B------:R-:W-:-:S08]  /*3cf0*/  HFMA2.MMA R149, R63, R127, R149 ;  /* 0x0000007f3f957235 */ /* 0x000fd00000000095 */
[----:B------:R-:W-:-:S08]  /*3d00*/  HFMA2.MMA R149, R67, R131, R149 ;  /* 0x0000008343957235 */ /* 0x000fd00000000095 */
[----:B------:R-:W-:-:S08]  /*3d10*/  HFMA2.MMA R149, R71, R135, R149 ;  /* 0x0000008747957235 */ /* 0x000fd00000000095 */
[----:B------:R-:W-:-:S10]  /*3d20*/  HFMA2.MMA R149, R75, R139, R149 ;  /* 0x0000008b4b957235 */ /* 0x000fd40000000095 */
[----:B------:R-:W-:-:S06]  /*3d30*/  HFMA2 R149, R79, R143, R149 ;  /* 0x0000008f4f957231 */ /* 0x000fcc0000000095 */
[----:B------:R-:W-:-:S10]  /*3d40*/  HFMA2.MMA R147, R147, 1, 1, R149 ;  /* 0x3c003c0093937835 */ /* 0x000fd40000000095 */
[--C-:B------:R-:W-:Y:S02]  /*3d50*/  HADD2.F32 R149, -RZ, R147.reuse.H0_H0 ;  /* 0x20000093ff957230 */ /* 0x100fe40000004100 */
[----:B------:R-:W-:Y:S01]  /*3d60*/  HADD2.F32 R150, -RZ, R147.H1_H1 ;  /* 0x30000093ff967230 */ /* 0x000fe20000004100 */
[----:B------:R-:W-:-:S04]  /*3d70*/  @P1 SEL R147, R26, RZ, !P3 ;  /* 0x000000ff1a931207 */ /* 0x000fc80005800000 */
[----:B------:R-:W-:Y:S01]  /*3d80*/  FADD.FTZ R149, R149, R150 ;  /* 0x0000009695957221 */ /* 0x000fe20000010000 */
[----:B------:R-:W-:Y:S01]  /*3d90*/  @P1 IADD3 R147, R147, R144, -R17 ;  /* 0x0000009093931210 */ /* 0x000fe20007ffe811 */
[----:B------:R-:W-:Y:S02]  /*3da0*/  IMAD.IADD R150, R144, 0x1, -R24 ;  /* 0x0000000190967824 */ /* 0x000fe400078e0a18 */
[----:B------:R-:W-:-:S03]  /*3db0*/  FMUL.FTZ R149, R149, UR10 ;  /* 0x0000000a95957c20 */ /* 0x000fc60008410000 */
[----:B------:R-:W-:Y:S01]  /*3dc0*/  LEA R150, R150, UR4, 0x2 ;  /* 0x0000000496967c11 */ /* 0x000fe2000f8e10ff */
[----:B--2---:R-:W-:-:S05]  /*3dd0*/  @P2 HADD2.F32 R146, -RZ, R146.H0_H0 ;  /* 0x20000092ff922230 */ /* 0x004fca0000004100 */
[----:B------:R-:W-:Y:S01]  /*3de0*/  @P2 FADD.FTZ R149, R149, R146 ;  /* 0x0000009295952221 */ /* 0x000fe20000010000 */
[----:B------:R-:W-:Y:S01]  /*3df0*/  @P1 I2FP.F32.S32 R146, R147 ;  /* 0x0000009300921245 */ /* 0x000fe20000201400 */
[----:B---3--:R-:W-:-:S05]  /*3e00*/  @P1 HADD2.F32 R148, -RZ, R148.H0_H0 ;  /* 0x20000094ff941230 */ /* 0x008fca0000004100 */
[----:B------:R-:W-:-:S05]  /*3e10*/  @P1 FFMA.FTZ R149, R146, R148, R149 ;  /* 0x0000009492951223 */ /* 0x000fca0000010095 */
[----:B------:R0:W-:Y:S01]  /*3e20*/  STS [R150], R149 ;  /* 0x0000009596007388 */ /* 0x0001e20000000800 */
[----:B------:R-:W-:-:S07]  /*3e30*/  @!P0 FMNMX.FTZ R0, R0, R149, !PT ;  /* 0x0000009500008209 */ /* 0x000fce0007810000 */
.L_x_2231:
[----:B------:R-:W-:Y:S05]  /*3e40*/  BSYNC B1 ;  /* 0x0000000000017941 */ /* 0x000fea0003800000 */
.L_x_2230:
[----:B------:R-:W-:-:S04]  /*3e50*/  IADD3 R144, R144, 0x100, RZ ;  /* 0x0000010090907810 */ /* 0x000fc80007ffe0ff */
[----:B------:R-:W-:-:S13]  /*3e60*/  ISETP.GE.AND P0, PT, R144, R3, PT ;  /* 0x000000039000720c */ /* 0x000fda0003f06270 */
[----:B------:R-:W-:Y:S05]  /*3e70*/  @!P0 BRA `(.L_x_2232) ;  /* 0xffffffe000a08947 */ /* 0x000fea000383ffff */
.L_x_2197:
[----:B------:R-:W-:Y:S05]  /*3e80*/  BSYNC B0 ;  /* 0x0000000000007941 */ /* 0x000fea0003800000 */
.L_x_2196:
[----:B------:R-:W0:Y:S01]  /*3e90*/  SHFL.BFLY PT, R3, R0, 0x10, 0x1f ;  /* 0x0e001f0000037f89 */ /* 0x000e2200000e0000 */
[----:B------:R-:W-:Y:S01]  /*3ea0*/  ULDC UR6, c[0x0][0x284] ;  /* 0x0000a10000067ab9 */ /* 0x000fe20000000800 */
[----:B------:R-:W-:Y:S01]  /*3eb0*/  ULDC.64 UR8, c[0x0][0x2b0] ;  /* 0x0000ac0000087ab9 */ /* 0x000fe20000000a00 */
[----:B------:R-:W-:Y:S01]  /*3ec0*/  BSSY B0, `(.L_x_2233) ;  /* 0x0000048000007945 */ /* 0x000fe20003800000 */
[----:B------:R-:W1:Y:S01]  /*3ed0*/  S2R R21, SR_TID.X ;  /* 0x0000000000157919 */ /* 0x000e620000002100 */
[----:B0-----:R-:W-:-:S05]  /*3ee0*/  FMNMX.FTZ R3, R3, R0, !PT ;  /* 0x0000000003037209 */ /* 0x001fca0007810000 */
[----:B------:R-:W0:Y:S01]  /*3ef0*/  SHFL.BFLY PT, R4, R3, 0x8, 0x1f ;  /* 0x0d001f0003047f89 */ /* 0x000e2200000e0000 */
[----:B-1----:R-:W-:-:S04]  /*3f00*/  SHF.R.S32.HI R8, RZ, 0x1f, R21 ;  /* 0x0000001fff087819 */ /* 0x002fc80000011415 */
[----:B------:R-:W-:-:S04]  /*3f10*/  LEA.HI R6, R8, R21, RZ, 0x5 ;  /* 0x0000001508067211 */ /* 0x000fc800078f28ff */
[----:B------:R-:W-:-:S05]  /*3f20*/  LOP3.LUT R10, R6, 0xffffffe0, RZ, 0xc0, !PT ;  /* 0xffffffe0060a7812 */ /* 0x000fca00078ec0ff */
[----:B------:R-:W-:Y:S01]  /*3f30*/  IMAD.IADD R10, R21, 0x1, -R10 ;  /* 0x00000001150a7824 */ /* 0x000fe200078e0a0a */
[----:B0-----:R-:W-:-:S04]  /*3f40*/  FMNMX.FTZ R4, R3, R4, !PT ;  /* 0x0000000403047209 */ /* 0x001fc80007810000 */
[C---:B------:R-:W-:Y:S02]  /*3f50*/  ISETP.NE.AND P0, PT, R10.reuse, RZ, PT ;  /* 0x000000ff0a00720c */ /* 0x040fe40003f05270 */
[----:B------:R-:W-:Y:S01]  /*3f60*/  ISETP.GT.AND P1, PT, R10, 0x7, PT ;  /* 0x000000070a00780c */ /* 0x000fe20003f24270 */
[----:B------:R-:W0:Y:S10]  /*3f70*/  SHFL.BFLY PT, R5, R4, 0x4, 0x1f ;  /* 0x0c801f0004057f89 */ /* 0x000e3400000e0000 */
[----:B------:R-:W1:Y:S01]  /*3f80*/  @!P0 S2R R7, SR_CgaCtaId ;  /* 0x0000000000078919 */ /* 0x000e620000008800 */
[----:B------:R-:W-:-:S02]  /*3f90*/  @!P0 SHF.R.S32.HI R6, RZ, 0x5, R6 ;  /* 0x00000005ff068819 */ /* 0x000fc40000011406 */
[----:B------:R-:W-:Y:S01]  /*3fa0*/  @!P1 MOV R9, 0x400 ;  /* 0x0000040000099802 */ /* 0x000fe20000000f00 */
[----:B------:R-:W2:Y:S01]  /*3fb0*/  @!P1 S2R R12, SR_CgaCtaId ;  /* 0x00000000000c9919 */ /* 0x000ea20000008800 */
[----:B0-----:R-:W-:-:S05]  /*3fc0*/  FMNMX.FTZ R5, R4, R5, !PT ;  /* 0x0000000504057209 */ /* 0x001fca0007810000 */
[----:B------:R-:W0:Y:S01]  /*3fd0*/  SHFL.BFLY PT, R0, R5, 0x2, 0x1f ;  /* 0x0c401f0005007f89 */ /* 0x000e2200000e0000 */
[----:B--2---:R-:W-:-:S05]  /*3fe0*/  @!P1 LEA R9, R12, R9, 0x18 ;  /* 0x000000090c099211 */ /* 0x004fca00078ec0ff */
[----:B------:R-:W-:Y:S01]  /*3ff0*/  @!P1 IMAD R10, R10, 0x4, R9 ;  /* 0x000000040a0a9824 */ /* 0x000fe200078e0209 */
[----:B0-----:R-:W-:Y:S02]  /*4000*/  FMNMX.FTZ R4, R5, R0, !PT ;  /* 0x0000000005047209 */ /* 0x001fe40007810000 */
[----:B------:R-:W-:-:S03]  /*4010*/  @!P0 MOV R0, 0x400 ;  /* 0x0000040000008802 */ /* 0x000fc60000000f00 */
[----:B------:R-:W0:Y:S01]  /*4020*/  SHFL.BFLY PT, R3, R4, 0x1, 0x1f ;  /* 0x0c201f0004037f89 */ /* 0x000e2200000e0000 */
[----:B-1----:R-:W-:Y:S02]  /*4030*/  @!P0 LEA R7, R7, R0, 0x18 ;  /* 0x0000000007078211 */ /* 0x002fe400078ec0ff */
[----:B------:R-:W-:Y:S02]  /*4040*/  MOV R0, 0xff7fffff ;  /* 0xff7fffff00007802 */ /* 0x000fe40000000f00 */
[----:B------:R-:W-:Y:S02]  /*4050*/  @!P0 LEA R6, R6, R7, 0x2 ;  /* 0x0000000706068211 */ /* 0x000fe400078e10ff */
[----:B0-----:R-:W-:-:S05]  /*4060*/  @!P0 FMNMX.FTZ R3, R4, R3, !PT ;  /* 0x0000000304038209 */ /* 0x001fca0007810000 */
[----:B------:R0:W-:Y:S01]  /*4070*/  @!P0 STS [R6], R3 ;  /* 0x0000000306008388 */ /* 0x0001e20000000800 */
[----:B------:R-:W-:Y:S01]  /*4080*/  BAR.SYNC.DEFER_BLOCKING 0x0 ;  /* 0x0000000000007b1d */ /* 0x000fe20000010000 */
[----:B0-----:R-:W-:-:S05]  /*4090*/  HFMA2.MMA R3, -RZ, RZ, 0, 0 ;  /* 0x00000000ff037435 */ /* 0x001fca00000001ff */
[----:B------:R-:W0:Y:S04]  /*40a0*/  @!P1 LDS R0, [R10] ;  /* 0x000000000a009984 */ /* 0x000e280000000800 */
[----:B0-----:R-:W0:Y:S02]  /*40b0*/  SHFL.BFLY PT, R5, R0, 0x4, 0x1f ;  /* 0x0c801f0000057f89 */ /* 0x001e2400000e0000 */
[----:B0-----:R-:W-:Y:S01]  /*40c0*/  FMNMX.FTZ R5, R5, R0, !PT ;  /* 0x0000000005057209 */ /* 0x001fe20007810000 */
[----:B------:R-:W-:-:S04]  /*40d0*/  IMAD.IADD R0, R24, 0x1, R21 ;  /* 0x0000000118007824 */ /* 0x000fc800078e0215 */
[----:B------:R-:W0:Y:S01]  /*40e0*/  SHFL.BFLY PT, R4, R5, 0x2, 0x1f ;  /* 0x0c401f0005047f89 */ /* 0x000e2200000e0000 */
[----:B------:R-:W-:Y:S02]  /*40f0*/  ISETP.GT.AND P1, PT, R0, R17, PT ;  /* 0x000000110000720c */ /* 0x000fe40003f24270 */
[----:B0-----:R-:W-:-:S05]  /*4100*/  FMNMX.FTZ R4, R5, R4, !PT ;  /* 0x0000000405047209 */ /* 0x001fca0007810000 */
[----:B------:R-:W0:Y:S02]  /*4110*/  SHFL.BFLY PT, R7, R4, 0x1, 0x1f ;  /* 0x0c201f0004077f89 */ /* 0x000e2400000e0000 */
[----:B0-----:R-:W-:-:S06]  /*4120*/  FMNMX.FTZ R7, R4, R7, !PT ;  /* 0x0000000704077209 */ /* 0x001fcc0007810000 */
[----:B------:R-:W0:Y:S01]  /*4130*/  SHFL.IDX PT, R7, R7, RZ, 0x1f ;  /* 0x00001fff07077589 */ /* 0x000e2200000e0000 */
[----:B------:R-:W-:Y:S05]  /*4140*/  @P1 BRA `(.L_x_2234) ;  /* 0x00000000007c1947 */ /* 0x000fea0003800000 */
[----:B------:R-:W1:Y:S01]  /*4150*/  S2R R4, SR_CgaCtaId ;  /* 0x0000000000047919 */ /* 0x000e620000008800 */
[----:B------:R-:W-:Y:S01]  /*4160*/  MOV R3, 0x400 ;  /* 0x0000040000037802 */ /* 0x000fe20000000f00 */
[----:B------:R-:W-:Y:S02]  /*4170*/  ULDC.64 UR4, c[0x0][0x2b0] ;  /* 0x0000ac0000047ab9 */ /* 0x000fe40000000a00 */
[----:B------:R-:W-:Y:S02]  /*4180*/  ISETP.NE.U32.AND P0, PT, RZ, UR4, PT ;  /* 0x00000004ff007c0c */ /* 0x000fe4000bf05070 */
[----:B------:R-:W-:Y:S02]  /*4190*/  VIADD R3, R3, 0x140 ;  /* 0x0000014003037836 */ /* 0x000fe40000000000 */
[----:B------:R-:W-:-:S03]  /*41a0*/  ISETP.NE.AND.EX P0, PT, RZ, UR5, PT, P0 ;  /* 0x00000005ff007c0c */ /* 0x000fc6000bf05300 */
[----:B-1----:R-:W-:Y:S02]  /*41b0*/  LEA R11, R4, R3, 0x18 ;  /* 0x00000003040b7211 */ /* 0x002fe400078ec0ff */
[----:B------:R-:W-:-:S08]  /*41c0*/  MOV R3, RZ ;  /* 0x000000ff00037202 */ /* 0x000fd00000000f00 */
.L_x_2238:
[----:B-1----:R-:W-:Y:S01]  /*41d0*/  IMAD.IADD R4, R0, 0x1, -R24 ;  /* 0x0000000100047824 */ /* 0x002fe200078e0a18 */
[----:B------:R-:W-:Y:S04]  /*41e0*/  BSSY B1, `(.L_x_2235) ;  /* 0x0000010000017945 */ /* 0x000fe80003800000 */
[----:B------:R-:W-:Y:S01]  /*41f0*/  LEA R9, R4, R11, 0x2 ;  /* 0x0000000b04097211 */ /* 0x000fe200078e10ff */
[----:B------:R-:W-:Y:S06]  /*4200*/  @!P0 BRA `(.L_x_2236) ;  /* 0x0000000000248947 */ /* 0x000fec0003800000 */
        /* <DEDUP_REMOVED lines=9> */
.L_x_2236:
[----:B------:R-:W0:Y:S02]  /*42a0*/  LDS R4, [R9] ;  /* 0x0000000009047984 */ /* 0x000e240000000800 */
[----:B0-----:R-:W-:-:S04]  /*42b0*/  FADD.FTZ R4, -R7, R4 ;  /* 0x0000000407047221 */ /* 0x001fc80000010100 */
[----:B------:R-:W-:-:S04]  /*42c0*/  FMUL.FTZ R4, R4, 1.4426950216293334961 ;  /* 0x3fb8aa3b04047820 */ /* 0x000fc80000410000 */
[----:B------:R1:W2:Y:S03]  /*42d0*/  MUFU.EX2 R6, R4 ;  /* 0x0000000400067308 */ /* 0x0002a60000000800 */
.L_x_2237:
[----:B------:R-:W-:Y:S05]  /*42e0*/  BSYNC B1 ;  /* 0x0000000000017941 */ /* 0x000fea0003800000 */
.L_x_2235:
[----:B--2---:R2:W-:Y:S01]  /*42f0*/  STS [R9], R6 ;  /* 0x0000000609007388 */ /* 0x0045e20000000800 */
[----:B------:R-:W-:Y:S01]  /*4300*/  IADD3 R0, R0, 0x100, RZ ;  /* 0x0000010000007810 */ /* 0x000fe20007ffe0ff */
[----:B------:R-:W-:-:S03]  /*4310*/  FADD.FTZ R3, R6, R3 ;  /* 0x0000000306037221 */ /* 0x000fc60000010000 */
[----:B------:R-:W-:-:S13]  /*4320*/  ISETP.GT.AND P2, PT, R0, R17, PT ;  /* 0x000000110000720c */ /* 0x000fda0003f44270 */
[----:B--2---:R-:W-:Y:S05]  /*4330*/  @!P2 BRA `(.L_x_2238) ;  /* 0xfffffffc00a4a947 */ /* 0x004fea000383ffff */
.L_x_2234:
[----:B------:R-:W-:Y:S05]  /*4340*/  BSYNC B0 ;  /* 0x0000000000007941 */ /* 0x000fea0003800000 */
.L_x_2233:
[----:B------:R-:W2:Y:S01]  /*4350*/  SHFL.BFLY PT, R0, R3, 0x10, 0x1f ;  /* 0x0e001f0003007f89 */ /* 0x000ea200000e0000 */
[----:B------:R-:W-:Y:S01]  /*4360*/  LOP3.LUT P0, R9, R21, 0x1f, RZ, 0xc0, !PT ;  /* 0x0000001f15097812 */ /* 0x000fe2000780c0ff */
[----:B------:R-:W1:Y:S01]  /*4370*/  S2UR UR5, SR_CgaCtaId ;  /* 0x00000000000579c3 */ /* 0x000e620000008800 */
[----:B------:R-:W-:Y:S01]  /*4380*/  UMOV UR4, 0x400 ;  /* 0x0000040000047882 */ /* 0x000fe20000000000 */
[----:B------:R-:W-:Y:S01]  /*4390*/  BSSY B0, `(.L_x_2239) ;  /* 0x0000045000007945 */ /* 0x000fe20003800000 */
[----:B------:R-:W-:-:S05]  /*43a0*/  ISETP.GT.U32.AND P2, PT, R9, 0x7, PT ;  /* 0x000000070900780c */ /* 0x000fca0003f44070 */
[----:B------:R-:W3:Y:S04]  /*43b0*/  LDC R11, c[0x0][0x284] ;  /* 0x0000a100ff0b7b82 */ /* 0x000ee80000000800 */
[----:B------:R-:W-:-:S04]  /*43c0*/  VOTEU.ALL UP0, P0 ;  /* 0x00000000003f7886 */ /* 0x000fc80000000000 */
[----:B------:R-:W4:Y:S01]  /*43d0*/  @!P2 S2R R10, SR_CgaCtaId ;  /* 0x00000000000aa919 */ /* 0x000f220000008800 */
[----:B--2---:R-:W-:Y:S01]  /*43e0*/  FADD.FTZ R0, R0, R3 ;  /* 0x0000000300007221 */ /* 0x004fe20000010000 */
[----:B------:R-:W-:Y:S01]  /*43f0*/  @!P2 MOV R3, 0x400 ;  /* 0x000004000003a802 */ /* 0x000fe20000000f00 */
[----:B-1----:R-:W-:Y:S02]  /*4400*/  @!UP0 ULEA UR6, UR5, UR4, 0x18 ;  /* 0x0000000405068291 */ /* 0x002fe4000f8ec03f */
[----:B------:R-:W-:Y:S01]  /*4410*/  UIADD3 UR4, UR4, 0x140, URZ ;  /* 0x0000014004047890 */ /* 0x000fe2000fffe03f */
[----:B------:R-:W1:Y:S03]  /*4420*/  SHFL.BFLY PT, R5, R0, 0x8, 0x1f ;  /* 0x0d001f0000057f89 */ /* 0x000e6600000e0000 */
[----:B------:R-:W-:Y:S01]  /*4430*/  ULEA UR4, UR5, UR4, 0x18 ;  /* 0x0000000405047291 */ /* 0x000fe2000f8ec03f */
[----:B----4-:R-:W-:Y:S01]  /*4440*/  @!P2 LEA R10, R10, R3, 0x18 ;  /* 0x000000030a0aa211 */ /* 0x010fe200078ec0ff */
[----:B-1----:R-:W-:Y:S01]  /*4450*/  FADD.FTZ R5, R0, R5 ;  /* 0x0000000500057221 */ /* 0x002fe20000010000 */
[----:B------:R-:W-:-:S03]  /*4460*/  @!P0 SHF.R.U32.HI R0, RZ, 0x3, R21 ;  /* 0x00000003ff008819 */ /* 0x000fc60000011615 */
[----:B------:R-:W-:Y:S02]  /*4470*/  @!P2 IMAD R9, R9, 0x4, R10 ;  /* 0x000000040909a824 */ /* 0x000fe400078e020a */
[----:B------:R-:W3:Y:S01]  /*4480*/  LDC R10, c[0x0][0x29c] ;  /* 0x0000a700ff0a7b82 */ /* 0x000ee20000000800 */
[----:B------:R-:W1:Y:S01]  /*4490*/  SHFL.BFLY PT, R4, R5, 0x4, 0x1f ;  /* 0x0c801f0005047f89 */ /* 0x000e6200000e0000 */
[----:B------:R-:W-:Y:S01]  /*44a0*/  @!P0 LOP3.LUT R3, R0, 0x1ffffffc, RZ, 0xc0, !PT ;  /* 0x1ffffffc00038812 */ /* 0x000fe200078ec0ff */
[----:B-1----:R-:W-:-:S05]  /*44b0*/  FADD.FTZ R4, R5, R4 ;  /* 0x0000000405047221 */ /* 0x002fca0000010000 */
[----:B0-----:R-:W0:Y:S02]  /*44c0*/  SHFL.BFLY PT, R7, R4, 0x2, 0x1f ;  /* 0x0c401f0004077f89 */ /* 0x001e2400000e0000 */
[----:B0-----:R-:W-:Y:S01]  /*44d0*/  FADD.FTZ R7, R4, R7 ;  /* 0x0000000704077221 */ /* 0x001fe20000010000 */
[----:B---3--:R-:W-:-:S04]  /*44e0*/  VIMNMX R4, R11, R10, PT ;  /* 0x0000000a0b047248 */ /* 0x008fc80003fe0100 */
[----:B------:R-:W0:Y:S02]  /*44f0*/  SHFL.BFLY PT, R6, R7, 0x1, 0x1f ;  /* 0x0c201f0007067f89 */ /* 0x000e2400000e0000 */
[----:B0-----:R-:W-:-:S05]  /*4500*/  FADD.FTZ R6, R7, R6 ;  /* 0x0000000607067221 */ /* 0x001fca0000010000 */
[----:B------:R-:W-:Y:S01]  /*4510*/  @!P0 STS [R3+UR6+0x20], R6 ;  /* 0x0000200603008988 */ /* 0x000fe20008000806 */
[----:B------:R-:W-:Y:S01]  /*4520*/  ULDC.U8 UR6, c[0x0][0x31c] ;  /* 0x0000c70000067ab9 */ /* 0x000fe20000000000 */
[----:B------:R-:W-:Y:S01]  /*4530*/  BAR.SYNC.DEFER_BLOCKING 0x0 ;  /* 0x0000000000007b1d */ /* 0x000fe20000010000 */
[----:B------:R-:W-:-:S05]  /*4540*/  ISETP.NE.AND P0, PT, RZ, UR6, PT ;  /* 0x00000006ff007c0c */ /* 0x000fca000bf05270 */
[----:B------:R-:W-:-:S08]  /*4550*/  ULDC.64 UR6, c[0x0][0x310] ;  /* 0x0000c40000067ab9 */ /* 0x000fd00000000a00 */
[----:B------:R-:W0:Y:S01]  /*4560*/  @P0 LDC R7, c[0x0][0x318] ;  /* 0x0000c600ff070b82 */ /* 0x000e220000000800 */
[----:B------:R-:W1:Y:S04]  /*4570*/  @!P2 LDS R6, [R9+0x20] ;  /* 0x000020000906a984 */ /* 0x000e680000000800 */
[----:B-1----:R-:W1:Y:S02]  /*4580*/  SHFL.BFLY PT, R5, R6, 0x4, 0x1f ;  /* 0x0c801f0006057f89 */ /* 0x002e6400000e0000 */
[----:B-1----:R-:W-:Y:S01]  /*4590*/  FADD.FTZ R5, R5, R6 ;  /* 0x0000000605057221 */ /* 0x002fe20000010000 */
[----:B------:R-:W-:Y:S01]  /*45a0*/  IADD3 R6, R4, 0x4, RZ ;  /* 0x0000000404067810 */ /* 0x000fe20007ffe0ff */
[----:B0-----:R-:W-:-:S03]  /*45b0*/  @P0 IMAD R4, R18, R7, R10 ;  /* 0x0000000712040224 */ /* 0x001fc600078e020a */
[----:B------:R-:W0:Y:S01]  /*45c0*/  SHFL.BFLY PT, R0, R5, 0x2, 0x1f ;  /* 0x0c401f0005007f89 */ /* 0x000e2200000e0000 */
[----:B------:R-:W-:Y:S02]  /*45d0*/  @P0 IMAD R7, R4, R11, RZ ;  /* 0x0000000b04070224 */ /* 0x000fe400078e02ff */
[----:B0-----:R-:W-:Y:S01]  /*45e0*/  FADD.FTZ R0, R5, R0 ;  /* 0x0000000005007221 */ /* 0x001fe20000010000 */
[----:B------:R-:W-:-:S04]  /*45f0*/  SHF.R.S32.HI R5, RZ, 0x1f, R6 ;  /* 0x0000001fff057819 */ /* 0x000fc80000011406 */
[----:B------:R-:W0:Y:S01]  /*4600*/  SHFL.BFLY PT, R3, R0, 0x1, 0x1f ;  /* 0x0c201f0000037f89 */ /* 0x000e2200000e0000 */
[----:B------:R-:W-:-:S05]  /*4610*/  LEA.HI R5, R5, R6, RZ, 0x2 ;  /* 0x0000000605057211 */ /* 0x000fca00078f10ff */
[----:B------:R-:W-:Y:S01]  /*4620*/  IMAD.SHL.U32 R39, R5, 0x4, RZ ;  /* 0x0000000405277824 */ /* 0x000fe200078e00ff */
[----:B------:R-:W-:Y:S02]  /*4630*/  CS2R R4, SRZ ;  /* 0x0000000000047805 */ /* 0x000fe4000001ff00 */
[--C-:B------:R-:W-:Y:S01]  /*4640*/  @P0 SHF.R.S32.HI R5, RZ, 0x1f, R7.reuse ;  /* 0x0000001fff050819 */ /* 0x100fe20000011407 */
[----:B------:R-:W-:Y:S01]  /*4650*/  @P0 IMAD.MOV.U32 R4, RZ, RZ, R7 ;  /* 0x000000ffff040224 */ /* 0x000fe200078e0007 */
[----:B------:R-:W-:-:S04]  /*4660*/  LOP3.LUT R39, R39, 0xfffffff0, RZ, 0xc0, !PT ;  /* 0xfffffff027277812 */ /* 0x000fc800078ec0ff */
[----:B------:R-:W-:Y:S01]  /*4670*/  IADD3 R12, R39, UR4, RZ ;  /* 0x00000004270c7c10 */ /* 0x000fe2000fffe0ff */
[----:B0-----:R-:W-:-:S06]  /*4680*/  FADD.FTZ R3, R0, R3 ;  /* 0x0000000300037221 */ /* 0x001fcc0000010000 */
[----:B------:R-:W0:Y:S01]  /*4690*/  SHFL.IDX PT, R3, R3, RZ, 0x1f ;  /* 0x00001fff03037589 */ /* 0x000e2200000e0000 */
[----:B------:R-:W-:Y:S05]  /*46a0*/  @P1 BRA `(.L_x_2240) ;  /* 0x00000000004c1947 */ /* 0x000fea0003800000 */
[----:B0-----:R-:W-:Y:S01]  /*46b0*/  FADD.FTZ R0, R3, 9.9999999747524270788e-07 ;  /* 0x358637bd03007421 */ /* 0x001fe20000010000 */
[----:B------:R-:W-:-:S03]  /*46c0*/  IADD3 R3, R24, R21, RZ ;  /* 0x0000001518037210 */ /* 0x000fc60007ffe0ff */
[----:B------:R0:W1:Y:S04]  /*46d0*/  MUFU.RCP R9, R0 ;  /* 0x0000000000097308 */ /* 0x0000680000001000 */
.L_x_2242:
[----:B------:R-:W-:-:S05]  /*46e0*/  IMAD.IADD R11, R3, 0x1, -R24 ;  /* 0x00000001030b7824 */ /* 0x000fca00078e0a18 */
[C---:B0-----:R-:W-:Y:S02]  /*46f0*/  LEA R0, R11.reuse, UR4, 0x2 ;  /* 0x000000040b007c11 */ /* 0x041fe4000f8e10ff */
[----:B-1----:R-:W-:-:S04]  /*4700*/  LEA R6, R11, R12, 0x1 ;  /* 0x0000000c0b067211 */ /* 0x002fc800078e08ff */
[----:B------:R-:W1:Y:S02]  /*4710*/  LDS R0, [R0] ;  /* 0x0000000000007984 */ /* 0x000e640000000800 */
[----:B-1----:R-:W-:-:S05]  /*4720*/  FMUL.FTZ R13, R0, R9 ;  /* 0x00000009000d7220 */ /* 0x002fca0000410000 */
[----:B------:R-:W-:-:S05]  /*4730*/  F2FP.F16.F32.PACK_AB R7, RZ, R13 ;  /* 0x0000000dff07723e */ /* 0x000fca00000000ff */
[----:B------:R0:W-:Y:S01]  /*4740*/  STS.U16 [R6], R7 ;  /* 0x0000000706007388 */ /* 0x0001e20000000400 */
[----:B------:R-:W-:Y:S05]  /*4750*/  @!P0 BRA `(.L_x_2241) ;  /* 0x0000000000148947 */ /* 0x000fea0003800000 */
[----:B------:R-:W-:-:S04]  /*4760*/  IADD3 R0, P1, R3, R4, RZ ;  /* 0x0000000403007210 */ /* 0x000fc80007f3e0ff */
[----:B0-----:R-:W-:Y:S02]  /*4770*/  LEA.HI.X.SX32 R7, R3, R5, 0x1, P1 ;  /* 0x0000000503077211 */ /* 0x001fe400008f0eff */
[----:B------:R-:W-:-:S04]  /*4780*/  LEA R6, P1, R0, UR6, 0x2 ;  /* 0x0000000600067c11 */ /* 0x000fc8000f8210ff */
[----:B------:R-:W-:-:S05]  /*4790*/  LEA.HI.X R7, R0, UR7, R7, 0x2, P1 ;  /* 0x0000000700077c11 */ /* 0x000fca00088f1407 */
[----:B------:R1:W-:Y:S04]  /*47a0*/  STG.E desc[UR36][R6.64], R13 ;  /* 0x0000000d06007986 */ /* 0x0003e8000c101924 */
.L_x_2241:
[----:B------:R-:W-:-:S05]  /*47b0*/  VIADD R3, R3, 0x100 ;  /* 0x0000010003037836 */ /* 0x000fca0000000000 */
[----:B------:R-:W-:-:S13]  /*47c0*/  ISETP.GT.AND P1, PT, R3, R17, PT ;  /* 0x000000110300720c */ /* 0x000fda0003f24270 */
[----:B------:R-:W-:Y:S05]  /*47d0*/  @!P1 BRA `(.L_x_2242) ;  /* 0xfffffffc00c09947 */ /* 0x000fea000383ffff */
.L_x_2240:
[----:B------:R-:W-:Y:S05]  /*47e0*/  BSYNC B0 ;  /* 0x0000000000007941 */ /* 0x000fea0003800000 */
.L_x_2239:
[----:B------:R-:W-:Y:S01]  /*47f0*/  SHF.R.S32.HI R4, RZ, 0x1f, R17 ;  /* 0x0000001fff047819 */ /* 0x000fe20000011411 */
[----:B------:R-:W-:Y:S01]  /*4800*/  ULDC.64 UR6, c[0x0][0x240] ;  /* 0x0000900000067ab9 */ /* 0x000fe20000000a00 */
[----:B------:R-:W-:Y:S01]  /*4810*/  LEA.HI R8, R8, R21, RZ, 0x4 ;  /* 0x0000001508087211 */ /* 0x000fe200078f20ff */
[----:B------:R-:W2:Y:S01]  /*4820*/  LDC R55, c[0x0][0x284] ;  /* 0x0000a100ff377b82 */ /* 0x000ea20000000800 */
[----:B------:R-:W-:Y:S02]  /*4830*/  LEA.HI R4, R4, R17, RZ, 0x4 ;  /* 0x0000001104047211 */ /* 0x000fe400078f20ff */
[----:B------:R-:W-:Y:S02]  /*4840*/  CS2R R30, SRZ ;  /* 0x00000000001e7805 */ /* 0x000fe4000001ff00 */
[----:B------:R-:W-:Y:S02]  /*4850*/  LOP3.LUT R0, R8, 0xfffffff0, RZ, 0xc0, !PT ;  /* 0xfffffff008007812 */ /* 0x000fe400078ec0ff */
[----:B------:R-:W-:-:S02]  /*4860*/  CS2R R28, SRZ ;  /* 0x00000000001c7805 */ /* 0x000fc4000001ff00 */
[----:B------:R-:W-:Y:S01]  /*4870*/  LOP3.LUT R4, R4, 0xfffffff0, RZ, 0xc0, !PT ;  /* 0xfffffff004047812 */ /* 0x000fe200078ec0ff */
[----:B------:R-:W-:Y:S01]  /*4880*/  ULDC.64 UR8, c[0x0][0x250] ;  /* 0x0000940000087ab9 */ /* 0x000fe20000000a00 */
[----:B------:R-:W-:Y:S02]  /*4890*/  IADD3 R0, -R0, R21, RZ ;  /* 0x0000001500007210 */ /* 0x000fe40007ffe1ff */
[----:B------:R-:W-:Y:S01]  /*48a0*/  SHF.R.S32.HI R27, RZ, 0x4, R8 ;  /* 0x00000004ff1b7819 */ /* 0x000fe20000011408 */
[----:B------:R-:W-:Y:S01]  /*48b0*/  IMAD.IADD R4, R17, 0x1, -R4 ;  /* 0x0000000111047824 */ /* 0x000fe200078e0a04 */
[----:B------:R-:W-:Y:S02]  /*48c0*/  ISETP.GT.AND P5, PT, R0, 0xb, PT ;  /* 0x0000000b0000780c */ /* 0x000fe40003fa4270 */
[----:B------:R-:W-:Y:S02]  /*48d0*/  ISETP.EQ.U32.AND P0, PT, RZ, UR6, PT ;  /* 0x00000006ff007c0c */ /* 0x000fe4000bf02070 */
[----:B------:R-:W-:-:S02]  /*48e0*/  ISETP.NE.OR P1, PT, R27, R4, P5 ;  /* 0x000000041b00720c */ /* 0x000fc40002f25670 */
[----:B------:R-:W-:Y:S02]  /*48f0*/  SHF.L.U32 R25, R0, 0x3, RZ ;  /* 0x0000000300197819 */ /* 0x000fe400000006ff */
[----:B------:R-:W-:-:S13]  /*4900*/  ISETP.EQ.OR.EX P0, PT, RZ, UR7, P1, P0 ;  /* 0x00000007ff007c0c */ /* 0x000fda0008f02700 */
[----:B------:R-:W3:Y:S01]  /*4910*/  @!P0 LDC.64 R4, c[0x0][0x240] ;  /* 0x00009000ff048b82 */ /* 0x000ee20000000a00 */
[----:B0-----:R-:W-:Y:S01]  /*4920*/  @!P0 IMAD R3, R19, 0x60, R25 ;  /* 0x0000006013038824 */ /* 0x001fe200078e0219 */
[----:B------:R-:W-:Y:S01]  /*4930*/  BSSY B0, `(.L_x_2243) ;  /* 0x000016c000007945 */ /* 0x000fe20003800000 */
[----:B-----5:R-:W-:Y:S01]  /*4940*/  HFMA2.MMA R26, -RZ, RZ, 0, 0 ;  /* 0x00000000ff1a7435 */ /* 0x020fe200000001ff */
[----:B------:R-:W-:Y:S01]  /*4950*/  IMAD.MOV.U32 R0, RZ, RZ, RZ ;  /* 0x000000ffff007224 */ /* 0x000fe200078e00ff */
[----:B-1----:R-:W-:Y:S02]  /*4960*/  MOV R13, RZ ;  /* 0x000000ff000d7202 */ /* 0x002fe40000000f00 */
[----:B------:R-:W-:Y:S02]  /*4970*/  CS2R R36, SRZ ;  /* 0x0000000000247805 */ /* 0x000fe4000001ff00 */
[----:B------:R-:W-:Y:S01]  /*4980*/  CS2R R32, SRZ ;  /* 0x0000000000207805 */ /* 0x000fe2000001ff00 */
[----:B--2---:R-:W-:-:S02]  /*4990*/  IMAD R14, R18, R55, RZ ;  /* 0x00000037120e7224 */ /* 0x004fc400078e02ff */
[----:B---3--:R-:W-:-:S05]  /*49a0*/  @!P0 IMAD.WIDE R4, R3, 0x2, R4 ;  /* 0x0000000203048825 */ /* 0x008fca00078e0204 */
[----:B------:R0:W5:Y:S01]  /*49b0*/  @!P0 LDG.E.128 R28, desc[UR36][R4.64] ;  /* 0x00000024041c8981 */ /* 0x000162000c1e1d00 */
[----:B------:R-:W-:Y:S01]  /*49c0*/  IMAD.MOV.U32 R3, RZ, RZ, RZ ;  /* 0x000000ffff037224 */ /* 0x000fe200078e00ff */
[----:B------:R-:W-:Y:S06]  /*49d0*/  BAR.SYNC.DEFER_BLOCKING 0x0 ;  /* 0x0000000000007b1d */ /* 0x000fec0000010000 */
[----:B------:R-:W-:Y:S05]  /*49e0*/  @P5 BRA `(.L_x_2244) ;  /* 0x0000001400805947 */ /* 0x000fea0003800000 */
[----:B------:R-:W-:Y:S01]  /*49f0*/  IMAD.IADD R34, R24, 0x1, R27 ;  /* 0x0000000118227824 */ /* 0x000fe200078e021b */
[-C--:B------:R-:W-:Y:S01]  /*4a00*/  VIMNMX R51, R17, R55.reuse, PT ;  /* 0x0000003711337248 */ /* 0x080fe20003fe0100 */
[----:B------:R-:W-:Y:S01]  /*4a10*/  IMAD R20, R20, R55, R25 ;  /* 0x0000003714147224 */ /* 0x000fe200078e0219 */
[----:B------:R-:W-:Y:S01]  /*4a20*/  BSSY B1, `(.L_x_2245) ;  /* 0x0000089000017945 */ /* 0x000fe20003800000 */
[----:B------:R-:W-:Y:S01]  /*4a30*/  LEA R38, R27, R12, 0x1 ;  /* 0x0000000c1b267211 */ /* 0x000fe200078e08ff */
[----:B------:R-:W-:Y:S01]  /*4a40*/  IMAD.MOV.U32 R0, RZ, RZ, RZ ;  /* 0x000000ffff007224 */ /* 0x000fe200078e00ff */
[----:B------:R-:W-:Y:S02]  /*4a50*/  ISETP.GE.AND P0, PT, R34, R51, PT ;  /* 0x000000332200720c */ /* 0x000fe40003f06270 */
[----:B------:R-:W-:-:S11]  /*4a60*/  SHF.R.S32.HI R35, RZ, 0x1f, R20 ;  /* 0x0000001fff237819 */ /* 0x000fd60000011414 */
[----:B------:R-:W-:Y:S05]  /*4a70*/  @P0 BRA `(.L_x_2246) ;  /* 0x00000008000c0947 */ /* 0x000fea0003800000 */
[----:B------:R-:W-:Y:S01]  /*4a80*/  IADD3 R0, -R24, -0x2, -R27 ;  /* 0xfffffffe18007810 */ /* 0x000fe20007ffe91b */
[----:B------:R-:W-:Y:S01]  /*4a90*/  BSSY B2, `(.L_x_2247) ;  /* 0x0000032000027945 */ /* 0x000fe20003800000 */
[----:B------:R-:W-:Y:S01]  /*4aa0*/  LOP3.LUT R3, RZ, R51, RZ, 0x33, !PT ;  /* 0x00000033ff037212 */ /* 0x000fe200078e33ff */
[----:B------:R-:W-:Y:S01]  /*4ab0*/  HFMA2.MMA R13, -RZ, RZ, 0, 0 ;  /* 0x00000000ff0d7435 */ /* 0x000fe200000001ff */
[----:B------:R-:W-:Y:S01]  /*4ac0*/  IMAD.MOV.U32 R26, RZ, RZ, RZ ;  /* 0x000000ffff1a7224 */ /* 0x000fe200078e00ff */
[----:B------:R-:W-:Y:S02]  /*4ad0*/  MOV R42, R34 ;  /* 0x00000022002a7202 */ /* 0x000fe40000000f00 */
[----:B------:R-:W-:Y:S02]  /*4ae0*/  CS2R R32, SRZ ;  /* 0x0000000000207805 */ /* 0x000fe4000001ff00 */
[----:B------:R-:W-:Y:S01]  /*4af0*/  IADD3 R0, R0, -R3, RZ ;  /* 0x8000000300007210 */ /* 0x000fe20007ffe0ff */
[----:B------:R-:W-:Y:S01]  /*4b00*/  IMAD.MOV.U32 R3, RZ, RZ, RZ ;  /* 0x000000ffff037224 */ /* 0x000fe200078e00ff */
[----:B------:R-:W-:-:S02]  /*4b10*/  CS2R R36, SRZ ;  /* 0x0000000000247805 */ /* 0x000fc4000001ff00 */
[C---:B------:R-:W-:Y:S02]  /*4b20*/  LOP3.LUT P2, RZ, R0.reuse, 0x10, RZ, 0xc0, !PT ;  /* 0x0000001000ff7812 */ /* 0x040fe4000784c0ff */
[----:B------:R-:W-:Y:S01]  /*4b30*/  LOP3.LUT P0, RZ, R0, 0xfffffff0, RZ, 0xc0, !PT ;  /* 0xfffffff000ff7812 */ /* 0x000fe2000780c0ff */
[----:B------:R-:W-:-:S10]  /*4b40*/  IMAD.MOV.U32 R0, RZ, RZ, RZ ;  /* 0x000000ffff007224 */ /* 0x000fd400078e00ff */
[----:B------:R-:W-:Y:S05]  /*4b50*/  @P2 BRA `(.L_x_2248) ;  /* 0x0000000000942947 */ /* 0x000fea0003800000 */
[----:B0-----:R-:W-:Y:S01]  /*4b60*/  IMAD R5, R2, R55, RZ ;  /* 0x0000003702057224 */ /* 0x001fe200078e02ff */
[----:B------:R-:W-:Y:S01]  /*4b70*/  SHF.R.S32.HI R0, RZ, 0x1f, R34 ;  /* 0x0000001fff007819 */ /* 0x000fe20000011422 */
[----:B------:R-:W-:Y:S01]  /*4b80*/  ULDC.64 UR6, c[0x0][0x258] ;  /* 0x0000960000067ab9 */ /* 0x000fe20000000a00 */
[----:B------:R-:W-:Y:S02]  /*4b90*/  ULDC UR5, c[0x0][0x288] ;  /* 0x0000a20000057ab9 */ /* 0x000fe40000000800 */
[----:B------:R-:W-:-:S04]  /*4ba0*/  IADD3 R3, P2, R5, R34, RZ ;  /* 0x0000002205037210 */ /* 0x000fc80007f5e0ff */
[----:B------:R-:W-:Y:S02]  /*4bb0*/  LEA.HI.X.SX32 R0, R5, R0, 0x1, P2 ;  /* 0x0000000005007211 */ /* 0x000fe400010f0eff */
[----:B------:R-:W-:-:S04]  /*4bc0*/  LEA R4, P2, R3, UR6, 0x2 ;  /* 0x0000000603047c11 */ /* 0x000fc8000f8410ff */
[----:B------:R-:W-:Y:S01]  /*4bd0*/  LEA.HI.X R5, R3, UR7, R0, 0x2, P2 ;  /* 0x0000000703057c11 */ /* 0x000fe200090f1400 */
[----:B------:R-:W-:-:S04]  /*4be0*/  ULDC.64 UR6, c[0x0][0x250] ;  /* 0x0000940000067ab9 */ /* 0x000fc80000000a00 */
[----:B------:R-:W2:Y:S02]  /*4bf0*/  LDG.E R4, desc[UR36][R4.64] ;  /* 0x0000002404047981 */ /* 0x000ea4000c1e1900 */
[----:B--2---:R-:W-:-:S04]  /*4c00*/  IMAD R3, R4, UR5, RZ ;  /* 0x0000000504037c24 */ /* 0x004fc8000f8e02ff */
[----:B------:R-:W-:-:S04]  /*4c10*/  IMAD R3, R3, R55, R34 ;  /* 0x0000003703037224 */ /* 0x000fc800078e0222 */
[----:B------:R-:W-:-:S05]  /*4c20*/  IMAD R3, R3, 0x60, RZ ;  /* 0x0000006003037824 */ /* 0x000fca00078e02ff */
[----:B------:R-:W-:-:S04]  /*4c30*/  IADD3 R0, P2, R20, R3, RZ ;  /* 0x0000000314007210 */ /* 0x000fc80007f5e0ff */
[----:B------:R-:W-:Y:S02]  /*4c40*/  LEA.HI.X.SX32 R3, R3, R35, 0x1, P2 ;  /* 0x0000002303037211 */ /* 0x000fe400010f0eff */
[----:B------:R-:W-:-:S04]  /*4c50*/  LEA R32, P2, R0, UR6, 0x1 ;  /* 0x0000000600207c11 */ /* 0x000fc8000f8408ff */
[----:B------:R-:W-:Y:S02]  /*4c60*/  LEA.HI.X R33, R0, UR7, R3, 0x1, P2 ;  /* 0x0000000700217c11 */ /* 0x000fe400090f0c03 */
[----:B------:R-:W0:Y:S04]  /*4c70*/  LDS.U16 R0, [R38] ;  /* 0x0000000026007984 */ /* 0x000e280000000400 */
[----:B------:R-:W2:Y:S01]  /*4c80*/  LDG.E.128 R40, desc[UR36][R32.64] ;  /* 0x0000002420287981 */ /* 0x000ea2000c1e1d00 */
[----:B0-----:R-:W-:Y:S02]  /*4c90*/  HADD2.F32 R0, -RZ, R0.H0_H0 ;  /* 0x20000000ff007230 */ /* 0x001fe40000004100 */
[--C-:B--2---:R-:W-:Y:S02]  /*4ca0*/  HADD2.F32 R37, -RZ, R40.reuse.H0_H0 ;  /* 0x20000028ff257230 */ /* 0x104fe40000004100 */
[----:B------:R-:W-:-:S02]  /*4cb0*/  HADD2.F32 R3, -RZ, R40.H1_H1 ;  /* 0x30000028ff037230 */ /* 0x000fc40000004100 */
[--C-:B------:R-:W-:Y:S02]  /*4cc0*/  HADD2.F32 R5, -RZ, R41.reuse.H0_H0 ;  /* 0x20000029ff057230 */ /* 0x100fe40000004100 */
[C---:B------:R-:W-:Y:S01]  /*4cd0*/  FFMA.FTZ R26, R0.reuse, R37, RZ ;  /* 0x00000025001a7223 */ /* 0x040fe200000100ff */
[----:B------:R-:W-:Y:S02]  /*4ce0*/  HADD2.F32 R7, -RZ, R41.H1_H1 ;  /* 0x30000029ff077230 */ /* 0x000fe40000004100 */
[C---:B------:R-:W-:Y:S01]  /*4cf0*/  FFMA.FTZ R33, R0.reuse, R3, RZ ;  /* 0x0000000300217223 */ /* 0x040fe200000100ff */
[--C-:B------:R-:W-:Y:S02]  /*4d00*/  HADD2.F32 R9, -RZ, R42.reuse.H0_H0 ;  /* 0x2000002aff097230 */ /* 0x100fe40000004100 */
[C---:B------:R-:W-:Y:S01]  /*4d10*/  FFMA.FTZ R3, R0.reuse, R5, RZ ;  /* 0x0000000500037223 */ /* 0x040fe200000100ff */
[----:B------:R-:W-:Y:S02]  /*4d20*/  HADD2.F32 R11, -RZ, R42.H1_H1 ;  /* 0x3000002aff0b7230 */ /* 0x000fe40000004100 */
[----:B------:R-:W-:Y:S01]  /*4d30*/  FFMA.FTZ R32, R0, R7, RZ ;  /* 0x0000000700207223 */ /* 0x000fe200000100ff */
[----:B------:R-:W-:-:S02]  /*4d40*/  HADD2.F32 R13, -RZ, R43.H0_H0 ;  /* 0x2000002bff0d7230 */ /* 0x000fc40000004100 */
[C---:B------:R-:W-:Y:S01]  /*4d50*/  FFMA.FTZ R36, R0.reuse, R9, RZ ;  /* 0x0000000900247223 */ /* 0x040fe200000100ff */
[----:B------:R-:W-:Y:S02]  /*4d60*/  HADD2.F32 R15, -RZ, R43.H1_H1 ;  /* 0x3000002bff0f7230 */ /* 0x000fe40000004100 */
[----:B------:R-:W-:Y:S01]  /*4d70*/  FFMA.FTZ R37, R0, R11, RZ ;  /* 0x0000000b00257223 */ /* 0x000fe200000100ff */
[----:B------:R-:W-:Y:S01]  /*4d80*/  IADD3 R42, R34, 0x10, RZ ;  /* 0x00000010222a7810 */ /* 0x000fe20007ffe0ff */
[C---:B------:R-:W-:Y:S01]  /*4d90*/  FFMA.FTZ R13, R0.reuse, R13, RZ ;  /* 0x0000000d000d7223 */ /* 0x040fe200000100ff */
[----:B------:R-:W-:-:S07]  /*4da0*/  FFMA.FTZ R0, R0, R15, RZ ;  /* 0x0000000f00007223 */ /* 0x000fce00000100ff */
.L_x_2248:
[----:B------:R-:W-:Y:S05]  /*4db0*/  BSYNC B2 ;  /* 0x0000000000027941 */ /* 0x000fea0003800000 */
.L_x_2247:
[----:B------:R-:W-:Y:S05]  /*4dc0*/  @!P0 BRA `(.L_x_2246) ;  /* 0x0000000400388947 */ /* 0x000fea0003800000 */
[----:B------:R-:W-:Y:S01]  /*4dd0*/  IMAD R7, R2, R55, RZ ;  /* 0x0000003702077224 */ /* 0x000fe200078e02ff */
[----:B------:R-:W-:Y:S01]  /*4de0*/  SHF.R.S32.HI R6, RZ, 0x1f, R42 ;  /* 0x0000001fff067819 */ /* 0x000fe2000001142a */
[C---:B0-----:R-:W-:Y:S01]  /*4df0*/  IMAD R4, R42.reuse, 0x2, R39 ;  /* 0x000000022a047824 */ /* 0x041fe200078e0227 */
[----:B------:R-:W-:Y:S01]  /*4e00*/  ULDC.64 UR6, c[0x0][0x258] ;  /* 0x0000960000067ab9 */ /* 0x000fe20000000a00 */
[----:B------:R-:W-:Y:S01]  /*4e10*/  ULDC UR5, c[0x0][0x288] ;  /* 0x0000a20000057ab9 */ /* 0x000fe20000000800 */
[----:B------:R-:W-:Y:S01]  /*4e20*/  IADD3 R50, P0, R7, R42, RZ ;  /* 0x0000002a07327210 */ /* 0x000fe20007f1e0ff */
[----:B------:R-:W-:Y:S01]  /*4e30*/  IMAD R52, R42, 0x60, RZ ;  /* 0x000000602a347824 */ /* 0x000fe200078e02ff */
[----:B------:R-:W-:Y:S01]  /*4e40*/  IADD3 R5, R4, 0x20, RZ ;  /* 0x0000002004057810 */ /* 0x000fe20007ffe0ff */
[----:B------:R-:W-:Y:S01]  /*4e50*/  IMAD R4, R55, UR5, RZ ;  /* 0x0000000537047c24 */ /* 0x000fe2000f8e02ff */
[----:B------:R-:W-:Y:S01]  /*4e60*/  LEA.HI.X.SX32 R7, R7, R6, 0x1, P0 ;  /* 0x0000000607077211 */ /* 0x000fe200000f0eff */
[----:B------:R-:W-:Y:S01]  /*4e70*/  IMAD.MOV.U32 R43, RZ, RZ, RZ ;  /* 0x000000ffff2b7224 */ /* 0x000fe200078e00ff */
[----:B------:R-:W-:Y:S01]  /*4e80*/  LEA R49, P0, R50, UR6, 0x2 ;  /* 0x0000000632317c11 */ /* 0x000fe2000f8010ff */
[----:B------:R-:W-:Y:S01]  /*4e90*/  IMAD R5, R24, -0x2, R5 ;  /* 0xfffffffe18057824 */ /* 0x000fe200078e0205 */
[----:B------:R-:W-:Y:S01]  /*4ea0*/  IADD3 R53, R52, 0x600, RZ ;  /* 0x0000060034357810 */ /* 0x000fe20007ffe0ff */
[----:B------:R-:W-:Y:S01]  /*4eb0*/  IMAD R15, R4, 0x60, RZ ;  /* 0x00000060040f7824 */ /* 0x000fe200078e02ff */
[----:B------:R-:W-:Y:S01]  /*4ec0*/  LEA.HI.X R50, R50, UR7, R7, 0x2, P0 ;  /* 0x0000000732327c11 */ /* 0x000fe200080f1407 */
[----:B------:R-:W-:-:S08]  /*4ed0*/  VIADD R44, R5, UR4 ;  /* 0x00000004052c7c36 */ /* 0x000fd00008000000 */
.L_x_2249:
[----:B------:R-:W-:Y:S01]  /*4ee0*/  MOV R40, R49 ;  /* 0x0000003100287202 */ /* 0x000fe20000000f00 */
[----:B------:R-:W-:Y:S01]  /*4ef0*/  IMAD.MOV.U32 R41, RZ, RZ, R50 ;  /* 0x000000ffff297224 */ /* 0x000fe200078e0032 */
[----:B------:R-:W0:Y:S04]  /*4f00*/  LDS.U16 R45, [R44+-0x20] ;  /* 0xffffe0002c2d7984 */ /* 0x000e280000000400 */
[----:B------:R-:W2:Y:S04]  /*4f10*/  LDG.E R4, desc[UR36][R40.64] ;  /* 0x0000002428047981 */ /* 0x000ea8000c1e1900 */
[----:B------:R-:W3:Y:S04]  /*4f20*/  LDG.E R6, desc[UR36][R40.64+0x40] ;  /* 0x0000402428067981 */ /* 0x000ee8000c1e1900 */
[----:B------:R1:W4:Y:S01]  /*4f30*/  LDS.U16 R47, [R44] ;  /* 0x000000002c2f7984 */ /* 0x0003220000000400 */
[----:B--2---:R-:W-:-:S02]  /*4f40*/  IMAD R4, R15, R4, R52 ;  /* 0x000000040f047224 */ /* 0x004fc400078e0234 */
[----:B---3--:R-:W-:-:S03]  /*4f50*/  IMAD R6, R15, R6, R53 ;  /* 0x000000060f067224 */ /* 0x008fc600078e0235 */
[----:B------:R-:W-:Y:S01]  /*4f60*/  IADD3 R4, R4, R43, RZ ;  /* 0x0000002b04047210 */ /* 0x000fe20007ffe0ff */
[----:B------:R-:W-:-:S03]  /*4f70*/  IMAD.IADD R6, R6, 0x1, R43 ;  /* 0x0000000106067824 */ /* 0x000fc600078e022b */
[----:B------:R-:W-:-:S04]  /*4f80*/  IADD3 R5, P0, R20, R4, RZ ;  /* 0x0000000414057210 */ /* 0x000fc80007f1e0ff */
[----:B------:R-:W-:Y:S02]  /*4f90*/  LEA.HI.X.SX32 R4, R4, R35, 0x1, P0 ;  /* 0x0000002304047211 */ /* 0x000fe400000f0eff */
[----:B------:R-:W-:-:S04]  /*4fa0*/  LEA R8, P0, R5, UR8, 0x1 ;  /* 0x0000000805087c11 */ /* 0x000fc8000f8008ff */
[----:B------:R-:W-:Y:S02]  /*4fb0*/  LEA.HI.X R9, R5, UR9, R4, 0x1, P0 ;  /* 0x0000000905097c11 */ /* 0x000fe400080f0c04 */
[----:B------:R-:W-:-:S04]  /*4fc0*/  IADD3 R5, P0, R20, R6, RZ ;  /* 0x0000000614057210 */ /* 0x000fc80007f1e0ff */
[----:B------:R-:W-:Y:S01]  /*4fd0*/  LEA.HI.X.SX32 R6, R6, R35, 0x1, P0 ;  /* 0x0000002306067211 */ /* 0x000fe200000f0eff */
[----:B------:R-:W2:Y:S01]  /*4fe0*/  LDG.E.128 R8, desc[UR36][R8.64] ;  /* 0x0000002408087981 */ /* 0x000ea2000c1e1d00 */
[----:B------:R-:W-:-:S04]  /*4ff0*/  LEA R4, P0, R5, UR8, 0x1 ;  /* 0x0000000805047c11 */ /* 0x000fc8000f8008ff */
[----:B------:R-:W-:-:S06]  /*5000*/  LEA.HI.X R5, R5, UR9, R6, 0x1, P0 ;  /* 0x0000000905057c11 */ /* 0x000fcc00080f0c06 */
[----:B------:R-:W3:Y:S01]  /*5010*/  LDG.E.128 R4, desc[UR36][R4.64] ;  /* 0x0000002404047981 */ /* 0x000ee2000c1e1d00 */
[----:B------:R-:W-:Y:S01]  /*5020*/  IADD3 R49, P0, R40, 0x80, RZ ;  /* 0x0000008028317810 */ /* 0x000fe20007f1e0ff */
[----:B------:R-:W-:Y:S01]  /*5030*/  VIADD R42, R42, 0x20 ;  /* 0x000000202a2a7836 */ /* 0x000fe20000000000 */
[----:B-1----:R-:W-:Y:S01]  /*5040*/  IADD3 R44, R44, 0x40, RZ ;  /* 0x000000402c2c7810 */ /* 0x002fe20007ffe0ff */
[----:B0-----:R-:W-:Y:S01]  /*5050*/  HADD2.F32 R45, -RZ, R45.H0_H0 ;  /* 0x2000002dff2d7230 */ /* 0x001fe20000004100 */
[----:B------:R-:W-:Y:S01]  /*5060*/  IADD3.X R50, RZ, R41, RZ, P0, !PT ;  /* 0x00000029ff327210 */ /* 0x000fe200007fe4ff */
[----:B----4-:R-:W-:Y:S01]  /*5070*/  HADD2.F32 R47, -RZ, R47.H0_H0 ;  /* 0x2000002fff2f7230 */ /* 0x010fe20000004100 */
[----:B------:R-:W-:Y:S01]  /*5080*/  ISETP.GE.AND P0, PT, R42, R51, PT ;  /* 0x000000332a00720c */ /* 0x000fe20003f06270 */
[----:B------:R-:W-:Y:S02]  /*5090*/  VIADD R43, R43, 0xc00 ;  /* 0x00000c002b2b7836 */ /* 0x000fe40000000000 */
[----:B--2---:R-:W-:-:S02]  /*50a0*/  HADD2.F32 R40, -RZ, R8.H0_H0 ;  /* 0x20000008ff287230 */ /* 0x004fc40000004100 */
[----:B------:R-:W-:Y:S02]  /*50b0*/  HADD2.F32 R48, -RZ, R11.H0_H0 ;  /* 0x2000000bff307230 */ /* 0x000fe40000004100 */
[----:B------:R-:W-:Y:S02]  /*50c0*/  HADD2.F32 R8, -RZ, R8.H1_H1 ;  /* 0x30000008ff087230 */ /* 0x000fe40000004100 */
[C---:B------:R-:W-:Y:S01]  /*50d0*/  FFMA.FTZ R26, R45.reuse, R40, R26 ;  /* 0x000000282d1a7223 */ /* 0x040fe2000001001a */
        /* <DEDUP_REMOVED lines=10> */
[--C-:B---3--:R-:W-:Y:S02]  /*5180*/  HADD2.F32 R11, -RZ, R4.reuse.H0_H0 ;  /* 0x20000004ff0b7230 */ /* 0x108fe40000004100 */
[----:B------:R-:W-:Y:S01]  /*5190*/  FFMA.FTZ R36, R45, R41, R36 ;  /* 0x000000292d247223 */ /* 0x000fe20000010024 */
[----:B------:R-:W-:-:S02]  /*51a0*/  HADD2.F32 R33, -RZ, R4.H1_H1 ;  /* 0x30000004ff217230 */ /* 0x000fc40000004100 */
[----:B------:R-:W-:Y:S01]  /*51b0*/  FFMA.FTZ R10, R45, R10, R37 ;  /* 0x0000000a2d0a7223 */ /* 0x000fe20000010025 */
[--C-:B------:R-:W-:Y:S02]  /*51c0*/  HADD2.F32 R4, -RZ, R5.reuse.H0_H0 ;  /* 0x20000005ff047230 */ /* 0x100fe40000004100 */
[C---:B------:R-:W-:Y:S01]  /*51d0*/  FFMA.FTZ R26, R47.reuse, R11, R26 ;  /* 0x0000000b2f1a7223 */ /* 0x040fe2000001001a */
[----:B------:R-:W-:Y:S02]  /*51e0*/  HADD2.F32 R32, -RZ, R5.H1_H1 ;  /* 0x30000005ff207230 */ /* 0x000fe40000004100 */
[C---:B------:R-:W-:Y:S01]  /*51f0*/  FFMA.FTZ R33, R47.reuse, R33, R8 ;  /* 0x000000212f217223 */ /* 0x040fe20000010008 */
[--C-:B------:R-:W-:Y:S02]  /*5200*/  HADD2.F32 R5, -RZ, R6.reuse.H0_H0 ;  /* 0x20000006ff057230 */ /* 0x100fe40000004100 */
[----:B------:R-:W-:Y:S01]  /*5210*/  FFMA.FTZ R3, R47, R4, R3 ;  /* 0x000000042f037223 */ /* 0x000fe20000010003 */
[----:B------:R-:W-:-:S02]  /*5220*/  HADD2.F32 R37, -RZ, R6.H1_H1 ;  /* 0x30000006ff257230 */ /* 0x000fc40000004100 */
[C---:B------:R-:W-:Y:S01]  /*5230*/  FFMA.FTZ R32, R47.reuse, R32, R9 ;  /* 0x000000202f207223 */ /* 0x040fe20000010009 */
[--C-:B------:R-:W-:Y:S02]  /*5240*/  HADD2.F32 R6, -RZ, R7.reuse.H0_H0 ;  /* 0x20000007ff067230 */ /* 0x100fe40000004100 */
[C---:B------:R-:W-:Y:S01]  /*5250*/  FFMA.FTZ R36, R47.reuse, R5, R36 ;  /* 0x000000052f247223 */ /* 0x040fe20000010024 */
[----:B------:R-:W-:Y:S02]  /*5260*/  HADD2.F32 R7, -RZ, R7.H1_H1 ;  /* 0x30000007ff077230 */ /* 0x000fe40000004100 */
[C---:B------:R-:W-:Y:S01]  /*5270*/  FFMA.FTZ R37, R47.reuse, R37, R10 ;  /* 0x000000252f257223 */ /* 0x040fe2000001000a */
[C---:B------:R-:W-:Y:S02]  /*5280*/  FFMA.FTZ R13, R47.reuse, R6, R13 ;  /* 0x000000062f0d7223 */ /* 0x040fe4000001000d */
[----:B------:R-:W-:Y:S01]  /*5290*/  FFMA.FTZ R0, R47, R7, R0 ;  /* 0x000000072f007223 */ /* 0x000fe20000010000 */
[----:B------:R-:W-:Y:S06]  /*52a0*/  @!P0 BRA `(.L_x_2249) ;  /* 0xfffffffc000c8947 */ /* 0x000fec000383ffff */
.L_x_2246:
[----:B------:R-:W-:Y:S05]  /*52b0*/  BSYNC B1 ;  /* 0x0000000000017941 */ /* 0x000fea0003800000 */
.L_x_2245:
[----:B------:R-:W-:-:S13]  /*52c0*/  ISETP.GE.AND P0, PT, R34, R17, PT ;  /* 0x000000112200720c */ /* 0x000fda0003f06270 */
[----:B------:R-:W-:Y:S05]  /*52d0*/  @P0 BRA `(.L_x_2244) ;  /* 0x0000000c00440947 */ /* 0x000fea0003800000 */
[----:B0-----:R-:W-:Y:S01]  /*52e0*/  LOP3.LUT R4, RZ, R27, RZ, 0x33, !PT ;  /* 0x0000001bff047212 */ /* 0x001fe200078e33ff */
[----:B------:R-:W-:Y:S03]  /*52f0*/  BSSY B1, `(.L_x_2250) ;  /* 0x0000044000017945 */ /* 0x000fe60003800000 */
[----:B------:R-:W-:-:S04]  /*5300*/  IADD3 R41, -R24, R17, R4 ;  /* 0x0000001118297210 */ /* 0x000fc80007ffe104 */
[----:B------:R-:W-:-:S13]  /*5310*/  LOP3.LUT P0, RZ, R41, 0x10, RZ, 0xc0, !PT ;  /* 0x0000001029ff7812 */ /* 0x000fda000780c0ff */
[----:B------:R-:W-:Y:S05]  /*5320*/  @P0 BRA `(.L_x_2251) ;  /* 0x0000000400000947 */ /* 0x000fea0003800000 */
[----:B------:R-:W-:Y:S01]  /*5330*/  ISETP.GE.AND P0, PT, R34, R55, PT ;  /* 0x000000372200720c */ /* 0x000fe20003f06270 */
[----:B------:R-:W-:-:S12]  /*5340*/  BSSY B2, `(.L_x_2252) ;  /* 0x000003d000027945 */ /* 0x000fd80003800000 */
[----:B------:R-:W-:Y:S05]  /*5350*/  @!P0 BRA `(.L_x_2253) ;  /* 0x0000000000ec8947 */ /* 0x000fea0003800000 */
[----:B------:R-:W-:Y:S01]  /*5360*/  IABS R7, R55 ;  /* 0x0000003700077213 */ /* 0x000fe20000000000 */
[----:B------:R-:W-:Y:S01]  /*5370*/  ULDC.64 UR6, c[0x0][0x258] ;  /* 0x0000960000067ab9 */ /* 0x000fe20000000a00 */
[----:B------:R-:W-:Y:S01]  /*5380*/  IABS R10, R34 ;  /* 0x00000022000a7213 */ /* 0x000fe20000000000 */
[----:B------:R-:W-:Y:S01]  /*5390*/  ULDC UR5, c[0x0][0x288] ;  /* 0x0000a20000057ab9 */ /* 0x000fe20000000800 */
[----:B------:R-:W0:Y:S01]  /*53a0*/  I2F.RP R6, R7 ;  /* 0x0000000700067306 */ /* 0x000e220000209400 */
[----:B------:R-:W-:Y:S01]  /*53b0*/  ISETP.GE.AND P2, PT, R34, RZ, PT ;  /* 0x000000ff2200720c */ /* 0x000fe20003f46270 */
[----:B------:R-:W1:Y:S01]  /*53c0*/  LDS.U16 R38, [R38] ;  /* 0x0000000026267984 */ /* 0x000e620000000400 */
        /* <DEDUP_REMOVED lines=17> */
[----:B------:R-:W-:-:S05]  /*54e0*/  IMAD.MOV.U32 R6, RZ, RZ, R4 ;  /* 0x000000ffff067224 */ /* 0x000fca00078e0004 */
[----:B------:R-:W-:Y:S02]  /*54f0*/  @!P2 IADD3 R6, -R6, RZ, RZ ;  /* 0x000000ff0606a210 */ /* 0x000fe40007ffe1ff */
[----:B------:R-:W-:-:S04]  /*5500*/  @!P3 LOP3.LUT R6, RZ, R55, RZ, 0x33, !PT ;  /* 0x00000037ff06b212 */ /* 0x000fc800078e33ff */
[----:B------:R-:W-:Y:S02]  /*5510*/  SHF.R.S32.HI R4, RZ, 0x1f, R6 ;  /* 0x0000001fff047819 */ /* 0x000fe40000011406 */
        /* <DEDUP_REMOVED lines=12> */
[----:B------:R-:W-:-:S05]  /*55e0*/  LEA.HI.X R7, R8, UR7, R7, 0x1, P0 ;  /* 0x0000000708077c11 */ /* 0x000fca00080f0c07 */
[----:B------:R-:W2:Y:S01]  /*55f0*/  LDG.E.128 R8, desc[UR36][R6.64] ;  /* 0x0000002406087981 */ /* 0x000ea2000c1e1d00 */
[----:B-1----:R-:W-:Y:S02]  /*5600*/  HADD2.F32 R5, -RZ, R38.H0_H0 ;  /* 0x20000026ff057230 */ /* 0x002fe40000004100 */
[----:B--2---:R-:W-:Y:S02]  /*5610*/  HADD2.F32 R4, -RZ, R8.H0_H0 ;  /* 0x20000008ff047230 */ /* 0x004fe40000004100 */
[----:B------:R-:W-:Y:S02]  /*5620*/  HADD2.F32 R40, -RZ, R9.H0_H0 ;  /* 0x20000009ff287230 */ /* 0x000fe40000004100 */
        /* <DEDUP_REMOVED lines=9> */
[----:B------:R-:W-:Y:S01]  /*56c0*/  FFMA.FTZ R33, R5, R8, R33 ;  /* 0x0000000805217223 */ /* 0x000fe20000010021 */
[----:B------:R-:W-:-:S02]  /*56d0*/  HADD2.F32 R11, -RZ, R11.H1_H1 ;  /* 0x3000000bff0b7230 */ /* 0x000fc40000004100 */
[C---:B------:R-:W-:Y:S01]  /*56e0*/  FFMA.FTZ R32, R5.reuse, R9, R32 ;  /* 0x0000000905207223 */ /* 0x040fe20000010020 */
[C---:B------:R-:W-:Y:S02]  /*56f0*/  FFMA.FTZ R37, R5.reuse, R10, R37 ;  /* 0x0000000a05257223 */ /* 0x040fe40000010025 */
[----:B------:R-:W-:-:S07]  /*5700*/  FFMA.FTZ R0, R5, R11, R0 ;  /* 0x0000000b05007223 */ /* 0x000fce0000010000 */
.L_x_2253:
[----:B------:R-:W-:Y:S05]  /*5710*/  BSYNC B2 ;  /* 0x0000000000027941 */ /* 0x000fea0003800000 */
.L_x_2252:
[----:B------:R-:W-:-:S07]  /*5720*/  VIADD R34, R34, 0x10 ;  /* 0x0000001022227836 */ /* 0x000fce0000000000 */
.L_x_2251:
[----:B------:R-:W-:Y:S05]  /*5730*/  BSYNC B1 ;  /* 0x0000000000017941 */ /* 0x000fea0003800000 */
.L_x_2250:
[----:B------:R-:W-:-:S13]  /*5740*/  LOP3.LUT P0, RZ, R41, 0xfffffff0, RZ, 0xc0, !PT ;  /* 0xfffffff029ff7812 */ /* 0x000fda000780c0ff */
[----:B------:R-:W-:Y:S05]  /*5750*/  @!P0 BRA `(.L_x_2244) ;  /* 0x0000000800248947 */ /* 0x000fea0003800000 */
[----:B------:R-:W-:Y:S01]  /*5760*/  LEA R39, R34, R39, 0x1 ;  /* 0x0000002722277211 */ /* 0x000fe200078e08ff */
[----:B------:R-:W-:-:S04]  /*5770*/  IMAD.MOV.U32 R8, RZ, RZ, RZ ;  /* 0x000000ffff087224 */ /* 0x000fc800078e00ff */
[----:B------:R-:W-:-:S05]  /*5780*/  IMAD R39, R24, -0x2, R39 ;  /* 0xfffffffe18277824 */ /* 0x000fca00078e0227 */
[----:B------:R-:W-:-:S07]  /*5790*/  IADD3 R39, R39, UR4, RZ ;  /* 0x0000000427277c10 */ /* 0x000fce000fffe0ff */
.L_x_2258:
[----:B------:R-:W0:Y:S01]  /*57a0*/  LDC R45, c[0x0][0x284] ;  /* 0x0000a100ff2d7b82 */ /* 0x000e220000000800 */
[C---:B------:R-:W-:Y:S01]  /*57b0*/  VIADD R15, R34.reuse, 0x10 ;  /* 0x00000010220f7836 */ /* 0x040fe20000000000 */
[----:B------:R-:W-:Y:S01]  /*57c0*/  BSSY B1, `(.L_x_2254) ;  /* 0x0000040000017945 */ /* 0x000fe20003800000 */
[----:B------:R-:W-:Y:S02]  /*57d0*/  IADD3 R11, R39, R8, RZ ;  /* 0x00000008270b7210 */ /* 0x000fe40007ffe0ff */
[-C--:B0-----:R-:W-:Y:S02]  /*57e0*/  ISETP.GE.AND P2, PT, R34, R45.reuse, PT ;  /* 0x0000002d2200720c */ /* 0x081fe40003f46270 */
[----:B------:R-:W-:-:S11]  /*57f0*/  ISETP.GE.AND P0, PT, R15, R45, PT ;  /* 0x0000002d0f00720c */ /* 0x000fd60003f06270 */
[----:B------:R-:W-:Y:S05]  /*5800*/  @!P2 BRA `(.L_x_2255) ;  /* 0x0000000000eca947 */ /* 0x000fea0003800000 */
[----:B------:R-:W-:Y:S01]  /*5810*/  IABS R7, R45 ;  /* 0x0000002d00077213 */ /* 0x000fe20000000000 */
[----:B------:R-:W-:Y:S01]  /*5820*/  ULDC.64 UR6, c[0x0][0x258] ;  /* 0x0000960000067ab9 */ /* 0x000fe20000000a00 */
[----:B------:R-:W-:Y:S01]  /*5830*/  IABS R10, R34 ;  /* 0x00000022000a7213 */ /* 0x000fe20000000000 */
[----:B------:R-:W-:Y:S01]  /*5840*/  ULDC UR5, c[0x0][0x288] ;  /* 0x0000a20000057ab9 */ /* 0x000fe20000000800 */
[----:B------:R-:W0:Y:S01]  /*5850*/  I2F.RP R6, R7 ;  /* 0x0000000700067306 */ /* 0x000e220000209400 */
[----:B------:R-:W-:Y:S02]  /*5860*/  ISETP.GE.AND P3, PT, R34, RZ, PT ;  /* 0x000000ff2200720c */ /* 0x000fe40003f66270 */
[----:B------:R-:W-:-:S05]  /*5870*/  ISETP.NE.AND P4, PT, R45, RZ, PT ;  /* 0x000000ff2d00720c */ /* 0x000fca0003f85270 */
[----:B0-----:R-:W0:Y:S02]  /*5880*/  MUFU.RCP R6, R6 ;  /* 0x0000000600067308 */ /* 0x001e240000001000 */
[----:B0-----:R-:W-:-:S06]  /*5890*/  VIADD R9, R6, 0xffffffe ;  /* 0x0ffffffe06097836 */ /* 0x001fcc0000000000 */
[----:B------:R-:W0:Y:S02]  /*58a0*/  F2I.FTZ.U32.TRUNC.NTZ R5, R9 ;  /* 0x0000000900057305 */ /* 0x000e24000021f000 */
[----:B0-----:R-:W-:-:S05]  /*58b0*/  IADD3 R4, RZ, -R5, RZ ;  /* 0x80000005ff047210 */ /* 0x001fca0007ffe0ff */
        /* <DEDUP_REMOVED lines=12> */
[----:B------:R-:W-:-:S04]  /*5980*/  MOV R6, R4 ;  /* 0x0000000400067202 */ /* 0x000fc80000000f00 */
        /* <DEDUP_REMOVED lines=9> */
[----:B--2---:R-:W-:Y:S02]  /*5a20*/  IMAD R7, R4, UR5, RZ ;  /* 0x0000000504077c24 */ /* 0x004fe4000f8e02ff */
[----:B------:R-:W0:Y:S02]  /*5a30*/  LDS.U16 R4, [R11] ;  /* 0x000000000b047984 */ /* 0x000e240000000400 */
[----:B------:R-:W-:-:S04]  /*5a40*/  IMAD R7, R7, R45, R6 ;  /* 0x0000002d07077224 */ /* 0x000fc800078e0206 */
[----:B------:R-:W-:-:S05]  /*5a50*/  IMAD R7, R7, 0x60, RZ ;  /* 0x0000006007077824 */ /* 0x000fca00078e02ff */
[----:B------:R-:W-:-:S04]  /*5a60*/  IADD3 R9, P2, R20, R7, RZ ;  /* 0x0000000714097210 */ /* 0x000fc80007f5e0ff */
[----:B------:R-:W-:Y:S02]  /*5a70*/  LEA.HI.X.SX32 R10, R7, R35, 0x1, P2 ;  /* 0x00000023070a7211 */ /* 0x000fe400010f0eff */
[----:B------:R-:W-:-:S04]  /*5a80*/  LEA R6, P2, R9, UR6, 0x1 ;  /* 0x0000000609067c11 */ /* 0x000fc8000f8408ff */
[----:B------:R-:W-:-:S05]  /*5a90*/  LEA.HI.X R7, R9, UR7, R10, 0x1, P2 ;  /* 0x0000000709077c11 */ /* 0x000fca00090f0c0a */
[----:B------:R-:W2:Y:S01]  /*5aa0*/  LDG.E.128 R40, desc[UR36][R6.64] ;  /* 0x0000002406287981 */ /* 0x000ea2000c1e1d00 */
[----:B0-----:R-:W-:Y:S02]  /*5ab0*/  HADD2.F32 R5, -RZ, R4.H0_H0 ;  /* 0x20000004ff057230 */ /* 0x001fe40000004100 */
        /* <DEDUP_REMOVED lines=16> */
.L_x_2255:
[----:B------:R-:W-:Y:S05]  /*5bc0*/  BSYNC B1 ;  /* 0x0000000000017941 */ /* 0x000fea0003800000 */
.L_x_2254:
[----:B------:R-:W-:Y:S04]  /*5bd0*/  BSSY B1, `(.L_x_2256) ;  /* 0x000003d000017945 */ /* 0x000fe80003800000 */
        /* <DEDUP_REMOVED lines=35> */
[----:B------:R-:W0:Y:S02]  /*5e10*/  LDS.U16 R4, [R11+0x20] ;  /* 0x000020000b047984 */ /* 0x000e240000000400 */
        /* <DEDUP_REMOVED lines=24> */
.L_x_2257:
[----:B------:R-:W-:Y:S05]  /*5fa0*/  BSYNC B1 ;  /* 0x0000000000017941 */ /* 0x000fea0003800000 */
.L_x_2256:
[----:B------:R-:W-:Y:S01]  /*5fb0*/  VIADD R34, R34, 0x20 ;  /* 0x0000002022227836 */ /* 0x000fe20000000000 */
[----:B------:R-:W-:-:S04]  /*5fc0*/  IADD3 R8, R8, 0x40, RZ ;  /* 0x0000004008087810 */ /* 0x000fc80007ffe0ff */
[----:B------:R-:W-:-:S13]  /*5fd0*/  ISETP.GE.AND P0, PT, R34, R17, PT ;  /* 0x000000112200720c */ /* 0x000fda0003f06270 */
[----:B------:R-:W-:Y:S05]  /*5fe0*/  @!P0 BRA `(.L_x_2258) ;  /* 0xfffffff400ec8947 */ /* 0x000fea000383ffff */
.L_x_2244:
[----:B------:R-:W-:Y:S05]  /*5ff0*/  BSYNC B0 ;  /* 0x0000000000007941 */ /* 0x000fea0003800000 */
.L_x_2243:
[----:B------:R-:W-:Y:S04]  /*6000*/  BSSY B0, `(.L_x_2259) ;  /* 0x000005a000007945 */ /* 0x000fe80003800000 */
[----:B------:R-:W-:Y:S05]  /*6010*/  @P1 BRA `(.L_x_2260) ;  /* 0x0000000400601947 */ /* 0x000fea0003800000 */
[----:B------:R-:W1:Y:S01]  /*6020*/  LDC R6, c[0x0][0x308] ;  /* 0x0000c200ff067b82 */ /* 0x000e620000000800 */
[----:B------:R-:W-:Y:S02]  /*6030*/  ULDC.64 UR6, c[0x0][0x2f0] ;  /* 0x0000bc0000067ab9 */ /* 0x000fe40000000a00 */
[----:B------:R-:W-:-:S04]  /*6040*/  ISETP.NE.U32.AND P0, PT, RZ, UR6, PT ;  /* 0x00000006ff007c0c */ /* 0x000fc8000bf05070 */
[----:B------:R-:W-:Y:S02]  /*6050*/  ISETP.NE.AND.EX P0, PT, RZ, UR7, PT, P0 ;  /* 0x00000007ff007c0c */ /* 0x000fe4000bf05300 */
[----:B------:R-:W-:Y:S01]  /*6060*/  IADD3 R23, R23, R25, RZ ;  /* 0x0000001917177210 */ /* 0x000fe20007ffe0ff */
[----:B------:R-:W-:Y:S01]  /*6070*/  IMAD.IADD R17, R17, 0x1, -R24 ;  /* 0x0000000111117824 */ /* 0x000fe200078e0a18 */
[----:B------:R-:W-:-:S09]  /*6080*/  ULDC.64 UR6, c[0x0][0x250] ;  /* 0x0000940000067ab9 */ /* 0x000fd20000000a00 */
[----:B------:R-:W2:Y:S01]  /*6090*/  @P0 LDC R2, c[0x0][0x288] ;  /* 0x0000a200ff020b82 */ /* 0x000ea20000000800 */
[----:B-1----:R-:W-:-:S07]  /*60a0*/  ISETP.NE.AND P2, PT, R6, 0x2, PT ;  /* 0x000000020600780c */ /* 0x002fce0003f45270 */
[----:B0-----:R-:W0:Y:S08]  /*60b0*/  @P0 LDC.64 R4, c[0x0][0x2e8] ;  /* 0x0000ba00ff040b82 */ /* 0x001e300000000a00 */
[----:B------:R-:W1:Y:S01]  /*60c0*/  @P2 LDC.64 R8, c[0x0][0x238] ;  /* 0x00008e00ff082b82 */ /* 0x000e620000000a00 */
[----:B--2---:R-:W-:-:S04]  /*60d0*/  @P0 IMAD R2, R16, R2, R19 ;  /* 0x0000000210020224 */ /* 0x004fc800078e0213 */
[----:B------:R-:W-:-:S04]  /*60e0*/  @P0 IMAD R7, R2, 0x60, R25 ;  /* 0x0000006002070824 */ /* 0x000fc800078e0219 */
[----:B0-----:R-:W-:-:S06]  /*60f0*/  @P0 IMAD.WIDE R4, R7, 0x2, R4 ;  /* 0x0000000207040825 */ /* 0x001fcc00078e0204 */
[----:B------:R-:W5:Y:S01]  /*6100*/  @P0 LDG.E.128 R4, desc[UR36][R4.64] ;  /* 0x0000002404040981 */ /* 0x000f62000c1e1d00 */
[----:B-1----:R-:W-:-:S05]  /*6110*/  @P2 IMAD.WIDE R8, R23, 0x2, R8 ;  /* 0x0000000217082825 */ /* 0x002fca00078e0208 */
[----:B------:R0:W5:Y:S01]  /*6120*/  @P2 LDG.E.128 R40, desc[UR36][R8.64] ;  /* 0x0000002408282981 */ /* 0x000162000c1e1d00 */
[----:B------:R-:W-:Y:S01]  /*6130*/  LEA R12, R17, R12, 0x1 ;  /* 0x0000000c110c7211 */ /* 0x000fe200078e08ff */
[----:B------:R-:W-:Y:S02]  /*6140*/  IMAD R11, R14, 0x60, R25 ;  /* 0x000000600e0b7824 */ /* 0x000fe400078e0219 */
[----:B------:R-:W-:Y:S02]  /*6150*/  IMAD R22, R22, 0x60, RZ ;  /* 0x0000006016167824 */ /* 0x000fe400078e02ff */
[----:B------:R0:W1:Y:S01]  /*6160*/  LDS.U16 R24, [R12] ;  /* 0x000000000c187984 */ /* 0x0000620000000400 */
[----:B------:R-:W-:Y:S02]  /*6170*/  SHF.R.S32.HI R15, RZ, 0x1f, R11 ;  /* 0x0000001fff0f7819 */ /* 0x000fe4000001140b */
[----:B------:R-:W-:-:S04]  /*6180*/  IADD3 R11, P1, R22, R11, RZ ;  /* 0x0000000b160b7210 */ /* 0x000fc80007f3e0ff */
[----:B------:R-:W-:Y:S02]  /*6190*/  LEA.HI.X.SX32 R22, R22, R15, 0x1, P1 ;  /* 0x0000000f16167211 */ /* 0x000fe400008f0eff */
[----:B------:R-:W-:-:S04]  /*61a0*/  LEA R10, P1, R11, UR6, 0x1 ;  /* 0x000000060b0a7c11 */ /* 0x000fc8000f8208ff */
[----:B------:R-:W-:Y:S01]  /*61b0*/  LEA.HI.X R11, R11, UR7, R22, 0x1, P1 ;  /* 0x000000070b0b7c11 */ /* 0x000fe200088f0c16 */
[----:B0-----:R-:W-:Y:S08]  /*61c0*/  @P2 BRA `(.L_x_2261) ;  /* 0x00000000008c2947 */ /* 0x001ff00003800000 */
[----:B------:R-:W-:Y:S02]  /*61d0*/  ULDC.64 UR6, c[0x0][0x238] ;  /* 0x00008e0000067ab9 */ /* 0x000fe40000000a00 */
[----:B------:R-:W-:-:S04]  /*61e0*/  IADD3 R8, P1, R23, UR6, RZ ;  /* 0x0000000617087c10 */ /* 0x000fc8000ff3e0ff */
[----:B------:R-:W-:Y:S01]  /*61f0*/  LEA.HI.X.SX32 R9, R23, UR7, 0x1, P1 ;  /* 0x0000000717097c11 */ /* 0x000fe200088f0eff */
[----:B------:R-:W0:Y:S04]  /*6200*/  LDC.64 R14, c[0x0][0x2f8] ;  /* 0x0000be00ff0e7b82 */ /* 0x000e280000000a00 */
[----:B------:R-:W2:Y:S04]  /*6210*/  LDG.E.64 R22, desc[UR36][R8.64] ;  /* 0x0000002408167981 */ /* 0x000ea8000c1e1b00 */
[----:B0-----:R0:W3:Y:S01]  /*6220*/  LDG.E R15, desc[UR36][R14.64+0x8] ;  /* 0x000008240e0f7981 */ /* 0x0010e2000c1e1900 */
[C---:B--2---:R-:W-:Y:S01]  /*6230*/  SHF.R.U64 R20, R22.reuse, 0x10, R23 ;  /* 0x0000001016147819 */ /* 0x044fe20000001217 */
[----:B------:R-:W3:Y:S01]  /*6240*/  I2F.S8 R16, R23 ;  /* 0x0000001700107306 */ /* 0x000ee20000001400 */
[----:B------:R-:W-:-:S02]  /*6250*/  PRMT R2, R22, 0x9910, RZ ;  /* 0x0000991016027816 */ /* 0x000fc400000000ff */
[----:B0-----:R-:W-:Y:S02]  /*6260*/  PRMT R14, R23, 0x9910, RZ ;  /* 0x00009910170e7816 */ /* 0x001fe400000000ff */
[----:B------:R-:W-:Y:S02]  /*6270*/  PRMT R8, R20, 0x9910, RZ ;  /* 0x0000991014087816 */ /* 0x000fe400000000ff */
[--C-:B------:R-:W-:Y:S01]  /*6280*/  SHF.R.U32.HI R17, RZ, 0x10, R23.reuse ;  /* 0x00000010ff117819 */ /* 0x100fe20000011617 */
[----:B------:R3:W0:Y:S01]  /*6290*/  I2F.S8 R9, R20 ;  /* 0x0000001400097306 */ /* 0x0006220000001400 */
[----:B------:R-:W-:Y:S02]  /*62a0*/  SHF.R.S32.HI R19, RZ, 0x18, R23 ;  /* 0x00000018ff137819 */ /* 0x000fe40000011417 */
[----:B------:R-:W-:Y:S02]  /*62b0*/  SHF.R.S32.HI R2, RZ, 0x8, R2 ;  /* 0x00000008ff027819 */ /* 0x000fe40000011402 */
[----:B------:R-:W-:-:S02]  /*62c0*/  SHF.R.S32.HI R14, RZ, 0x8, R14 ;  /* 0x00000008ff0e7819 */ /* 0x000fc4000001140e */
[----:B------:R-:W-:Y:S01]  /*62d0*/  SHF.R.S32.HI R8, RZ, 0x8, R8 ;  /* 0x00000008ff087819 */ /* 0x000fe20000011408 */
[----:B------:R-:W2:Y:S01]  /*62e0*/  I2F.S8 R17, R17 ;  /* 0x0000001100117306 */ /* 0x000ea20000001400 */
[-C--:B---3--:R-:W-:Y:S01]  /*62f0*/  FMUL.FTZ R20, R16, R15.reuse ;  /* 0x0000000f10147220 */ /* 0x088fe20000410000 */
[----:B0-----:R-:W-:-:S06]  /*6300*/  FMUL.FTZ R16, R9, R15 ;  /* 0x0000000f09107220 */ /* 0x001fcc0000410000 */
[----:B------:R2:W0:Y:S08]  /*6310*/  I2F.S8 R12, R22 ;  /* 0x00000016000c7306 */ /* 0x0004300000001400 */
[----:B------:R-:W3:Y:S01]  /*6320*/  I2F.S16 R19, R19 ;  /* 0x0000001300137306 */ /* 0x000ee20000101400 */
[-C--:B--2---:R-:W-:Y:S01]  /*6330*/  FMUL.FTZ R22, R17, R15.reuse ;  /* 0x0000000f11167220 */ /* 0x084fe20000410000 */
[----:B0-----:R-:W-:-:S06]  /*6340*/  FMUL.FTZ R12, R12, R15 ;  /* 0x0000000f0c0c7220 */ /* 0x001fcc0000410000 */
[----:B------:R-:W0:Y:S01]  /*6350*/  I2F.S16 R2, R2 ;  /* 0x0000000200027306 */ /* 0x000e220000101400 */
[----:B---3--:R-:W-:-:S07]  /*6360*/  FMUL.FTZ R19, R19, R15 ;  /* 0x0000000f13137220 */ /* 0x008fce0000410000 */
[----:B------:R-:W2:Y:S01]  /*6370*/  I2F.S16 R14, R14 ;  /* 0x0000000e000e7306 */ /* 0x000ea20000101400 */
[----:B-----5:R-:W-:Y:S01]  /*6380*/  F2FP.F16.F32.PACK_AB R43, R19, R22 ;  /* 0x00000016132b723e */ /* 0x020fe200000000ff */
[----:B0-----:R-:W-:-:S06]  /*6390*/  FMUL.FTZ R9, R2, R15 ;  /* 0x0000000f02097220 */ /* 0x001fcc0000410000 */
[----:B------:R-:W0:Y:S01]  /*63a0*/  I2F.S16 R8, R8 ;  /* 0x0000000800087306 */ /* 0x000e220000101400 */
[----:B------:R-:W-:Y:S01]  /*63b0*/  F2FP.F16.F32.PACK_AB R40, R9, R12 ;  /* 0x0000000c0928723e */ /* 0x000fe200000000ff */
[----:B--2---:R-:W-:-:S05]  /*63c0*/  FMUL.FTZ R17, R14, R15 ;  /* 0x0000000f0e117220 */ /* 0x004fca0000410000 */
[----:B------:R-:W-:Y:S01]  /*63d0*/  F2FP.F16.F32.PACK_AB R42, R17, R20 ;  /* 0x00000014112a723e */ /* 0x000fe200000000ff */
[----:B0-----:R-:W-:-:S05]  /*63e0*/  FMUL.FTZ R15, R8, R15 ;  /* 0x0000000f080f7220 */ /* 0x001fca0000410000 */
[----:B------:R-:W-:-:S07]  /*63f0*/  F2FP.F16.F32.PACK_AB R41, R15, R16 ;  /* 0x000000100f29723e */ /* 0x000fce00000000ff */
.L_x_2261:
[----:B-----5:R-:W-:Y:S01]  /*6400*/  HFMA2.MMA R28, R40, 1, 1, R28 ;  /* 0x3c003c00281c7835 */ /* 0x020fe2000000001c */
[----:B------:R-:W-:Y:S01]  /*6410*/  HADD2 R29, R41, R29 ;  /* 0x0000001d291d7230 */ /* 0x000fe20000000000 */
[----:B------:R-:W-:Y:S01]  /*6420*/  HFMA2.MMA R30, R42, 1, 1, R30 ;  /* 0x3c003c002a1e7835 */ /* 0x000fe2000000001e */
[----:B------:R-:W-:-:S04]  /*6430*/  HADD2 R31, R43, R31 ;  /* 0x0000001f2b1f7230 */ /* 0x000fc80000000000 */
[----:B------:R-:W-:Y:S01]  /*6440*/  @P0 HFMA2.MMA R29, R29, R5, -RZ ;  /* 0x000000051d1d0235 */ /* 0x000fe200001000ff */
[----:B-1----:R-:W-:Y:S01]  /*6450*/  HADD2.F32 R5, -RZ, R24.H0_H0 ;  /* 0x20000018ff057230 */ /* 0x002fe20000004100 */
[----:B------:R-:W-:Y:S01]  /*6460*/  @P0 HFMA2.MMA R31, R31, R7, -RZ ;  /* 0x000000071f1f0235 */ /* 0x000fe200001000ff */
[----:B------:R-:W-:Y:S02]  /*6470*/  @P0 HMUL2 R28, R28, R4 ;  /* 0x000000041c1c0232 */ /* 0x000fe40000000000 */
[----:B------:R-:W-:-:S03]  /*6480*/  @P0 HMUL2 R30, R30, R6 ;  /* 0x000000061e1e0232 */ /* 0x000fc60000000000 */
[--C-:B------:R-:W-:Y:S02]  /*6490*/  HADD2.F32 R2, -RZ, R28.reuse.H0_H0 ;  /* 0x2000001cff027230 */ /* 0x100fe40000004100 */
[----:B------:R1:W-:Y:S01]  /*64a0*/  STG.E.128 desc[UR36][R10.64], R28 ;  /* 0x0000001c0a007986 */ /* 0x0003e2000c101d24 */
[----:B------:R-:W-:Y:S02]  /*64b0*/  HADD2.F32 R4, -RZ, R28.H1_H1 ;  /* 0x3000001cff047230 */ /* 0x000fe40000004100 */
[--C-:B------:R-:W-:Y:S02]  /*64c0*/  HADD2.F32 R6, -RZ, R29.reuse.H0_H0 ;  /* 0x2000001dff067230 */ /* 0x100fe40000004100 */
[C---:B------:R-:W-:Y:S01]  /*64d0*/  FFMA.FTZ R26, R5.reuse, R2, R26 ;  /* 0x00000002051a7223 */ /* 0x040fe2000001001a */
[----:B------:R-:W-:Y:S02]  /*64e0*/  HADD2.F32 R7, -RZ, R29.H1_H1 ;  /* 0x3000001dff077230 */ /* 0x000fe40000004100 */
[----:B------:R-:W-:Y:S01]  /*64f0*/  FFMA.FTZ R33, R5, R4, R33 ;  /* 0x0000000405217223 */ /* 0x000fe20000010021 */
[----:B------:R-:W-:-:S02]  /*6500*/  HADD2.F32 R9, -RZ, R30.H0_H0 ;  /* 0x2000001eff097230 */ /* 0x000fc40000004100 */
        /* <DEDUP_REMOVED lines=8> */
[----:B-1----:R-:W-:-:S07]  /*6590*/  FFMA.FTZ R0, R5, R15, R0 ;  /* 0x0000000f05007223 */ /* 0x002fce0000010000 */
.L_x_2260:
[----:B------:R-:W-:Y:S05]  /*65a0*/  BSYNC B0 ;  /* 0x0000000000007941 */ /* 0x000fea0003800000 */
.L_x_2259:
[----:B------:R-:W-:Y:S06]  /*65b0*/  BAR.SYNC.DEFER_BLOCKING 0x0 ;  /* 0x0000000000007b1d */ /* 0x000fec0000010000 */
[----:B------:R-:W-:Y:S05]  /*65c0*/  @P5 BRA `(.L_x_2262) ;  /* 0x00000008001c5947 */ /* 0x000fea0003800000 */
[----:B------:R-:W-:Y:S01]  /*65d0*/  LOP3.LUT R2, R21, 0xffffff80, RZ, 0xc0, !PT ;  /* 0xffffff8015027812 */ /* 0x000fe200078ec0ff */
[----:B------:R-:W-:Y:S01]  /*65e0*/  IMAD R27, R27, 0x60, R25 ;  /* 0x000000601b1b7824 */ /* 0x000fe200078e0219 */
[C---:B------:R-:W-:Y:S02]  /*65f0*/  ISETP.GT.AND P0, PT, R21.reuse, 0x3f, PT ;  /* 0x0000003f1500780c */ /* 0x040fe40003f04270 */
[----:B------:R-:W-:Y:S02]  /*6600*/  ISETP.NE.AND P6, PT, R2, 0x80, PT ;  /* 0x000000800200780c */ /* 0x000fe40003fc5270 */
[C---:B------:R-:W-:Y:S02]  /*6610*/  LOP3.LUT R2, R21.reuse, 0xfffffff0, RZ, 0xc0, !PT ;  /* 0xfffffff015027812 */ /* 0x040fe400078ec0ff */
[C---:B0-----:R-:W-:Y:S02]  /*6620*/  LOP3.LUT R4, R21.reuse, 0xffffffc0, RZ, 0xc0, !PT ;  /* 0xffffffc015047812 */ /* 0x041fe400078ec0ff */
        /* <DEDUP_REMOVED lines=14> */
.L_x_2263:
[----:B------:R-:W-:Y:S05]  /*6710*/  WARPSYNC.ALL ;  /* 0x0000000000007948 */ /* 0x000fea0003800000 */
[----:B------:R-:W-:Y:S01]  /*6720*/  BAR.SYNC.DEFER_BLOCKING 0x0 ;  /* 0x0000000000007b1d */ /* 0x000fe20000010000 */
[----:B------:R-:W-:-:S05]  /*6730*/  ISETP.GT.AND P6, PT, R21, 0xf, PT ;  /* 0x0000000f1500780c */ /* 0x000fca0003fc4270 */
[----:B------:R-:W-:Y:S04]  /*6740*/  BSSY B0, `(.L_x_2264) ;  /* 0x0000013000007945 */ /* 0x000fe80003800000 */
[----:B------:R-:W-:Y:S05]  /*6750*/  @P1 BRA `(.L_x_2265) ;  /* 0x0000000000441947 */ /* 0x000fea0003800000 */
[----:B0-----:R-:W0:Y:S02]  /*6760*/  LDS.128 R4, [R27] ;  /* 0x000000001b047984 */ /* 0x001e240000000c00 */
[----:B0-----:R-:W-:Y:S02]  /*6770*/  HADD2.F32 R9, -RZ, R4.H0_H0 ;  /* 0x20000004ff097230 */ /* 0x001fe40000004100 */
[----:B------:R-:W-:Y:S02]  /*6780*/  HADD2.F32 R2, -RZ, R5.H0_H0 ;  /* 0x20000005ff027230 */ /* 0x000fe40000004100 */
        /* <DEDUP_REMOVED lines=8> */
[----:B------:R-:W-:Y:S02]  /*6810*/  HADD2.F32 R6, -RZ, R6.H1_H1 ;  /* 0x30000006ff067230 */ /* 0x000fe40000004100 */
[----:B------:R-:W-:Y:S01]  /*6820*/  FADD.FTZ R33, R33, R4 ;  /* 0x0000000421217221 */ /* 0x000fe20000010000 */
[----:B------:R-:W-:Y:S02]  /*6830*/  HADD2.F32 R7, -RZ, R7.H1_H1 ;  /* 0x30000007ff077230 */ /* 0x000fe40000004100 */
[----:B------:R-:W-:Y:S01]  /*6840*/  FADD.FTZ R32, R32, R5 ;  /* 0x0000000520207221 */ /* 0x000fe20000010000 */
[----:B------:R-:W-:-:S02]  /*6850*/  FADD.FTZ R37, R37, R6 ;  /* 0x0000000625257221 */ /* 0x000fc40000010000 */
[----:B------:R-:W-:-:S07]  /*6860*/  FADD.FTZ R0, R0, R7 ;  /* 0x0000000700007221 */ /* 0x000fce0000010000 */
.L_x_2265:
[----:B------:R-:W-:Y:S05]  /*6870*/  BSYNC B0 ;  /* 0x0000000000007941 */ /* 0x000fea0003800000 */
.L_x_2264:
[----:B------:R-:W-:Y:S06]  /*6880*/  BAR.SYNC.DEFER_BLOCKING 0x0 ;  /* 0x0000000000007b1d */ /* 0x000fec0000010000 */
[----:B------:R-:W-:Y:S04]  /*6890*/  BSSY B0, `(.L_x_2266) ;  /* 0x0000007000007945 */ /* 0x000fe80003800000 */
[----:B------:R-:W-:Y:S05]  /*68a0*/  @P4 BRA `(.L_x_2267) ;  /* 0x0000000000144947 */ /* 0x000fea0003800000 */
[----:B0-----:R-:W-:Y:S02]  /*68b0*/  F2FP.F16.F32.PACK_AB R4, R33, R26 ;  /* 0x0000001a2104723e */ /* 0x001fe400000000ff */
[----:B------:R-:W-:Y:S02]  /*68c0*/  F2FP.F16.F32.PACK_AB R5, R32, R3 ;  /* 0x000000032005723e */ /* 0x000fe400000000ff */
[----:B------:R-:W-:Y:S02]  /*68d0*/  F2FP.F16.F32.PACK_AB R6, R37, R36 ;  /* 0x000000242506723e */ /* 0x000fe400000000ff */
[----:B------:R-:W-:-:S05]  /*68e0*/  F2FP.F16.F32.PACK_AB R7, R0, R13 ;  /* 0x0000000d0007723e */ /* 0x000fca00000000ff */
[----:B------:R1:W-:Y:S02]  /*68f0*/  STS.128 [R27+-0x300], R4 ;  /* 0xfffd00041b007388 */ /* 0x0003e40000000c00 */
.L_x_2267:
[----:B------:R-:W-:Y:S05]  /*6900*/  BSYNC B0 ;  /* 0x0000000000007941 */ /* 0x000fea0003800000 */
.L_x_2266:
[----:B------:R-:W-:Y:S01]  /*6910*/  BAR.SYNC.DEFER_BLOCKING 0x0 ;  /* 0x0000000000007b1d */ /* 0x000fe20000010000 */
[----:B------:R-:W-:-:S05]  /*6920*/  ISETP.GT.AND P1, PT, R21, 0x3f, PT ;  /* 0x0000003f1500780c */ /* 0x000fca0003f24270 */
[----:B------:R-:W-:Y:S08]  /*6930*/  BSSY B0, `(.L_x_2268) ;  /* 0x0000013000007945 */ /* 0x000ff00003800000 */
[----:B------:R-:W-:Y:S05]  /*6940*/  @P1 BRA `(.L_x_2269) ;  /* 0x0000000000441947 */ /* 0x000fea0003800000 */
[----:B01----:R-:W0:Y:S02]  /*6950*/  LDS.128 R4, [R27] ;  /* 0x000000001b047984 */ /* 0x003e240000000c00 */
        /* <DEDUP_REMOVED lines=16> */
.L_x_2269:
[----:B------:R-:W-:Y:S05]  /*6a60*/  BSYNC B0 ;  /* 0x0000000000007941 */ /* 0x000fea0003800000 */
.L_x_2268:
[----:B------:R-:W-:Y:S06]  /*6a70*/  BAR.SYNC.DEFER_BLOCKING 0x0 ;  /* 0x0000000000007b1d */ /* 0x000fec0000010000 */
[----:B------:R-:W-:Y:S04]  /*6a80*/  BSSY B0, `(.L_x_2270) ;  /* 0x0000007000007945 */ /* 0x000fe80003800000 */
[----:B------:R-:W-:Y:S05]  /*6a90*/  @P3 BRA `(.L_x_2271) ;  /* 0x0000000000143947 */ /* 0x000fea0003800000 */
[----:B01----:R-:W-:Y:S02]  /*6aa0*/  F2FP.F16.F32.PACK_AB R4, R33, R26 ;  /* 0x0000001a2104723e */ /* 0x003fe400000000ff */
[----:B------:R-:W-:Y:S02]  /*6ab0*/  F2FP.F16.F32.PACK_AB R5, R32, R3 ;  /* 0x000000032005723e */ /* 0x000fe400000000ff */
[----:B------:R-:W-:Y:S02]  /*6ac0*/  F2FP.F16.F32.PACK_AB R6, R37, R36 ;  /* 0x000000242506723e */ /* 0x000fe400000000ff */
[----:B------:R-:W-:-:S05]  /*6ad0*/  F2FP.F16.F32.PACK_AB R7, R0, R13 ;  /* 0x0000000d0007723e */ /* 0x000fca00000000ff */
[----:B------:R2:W-:Y:S02]  /*6ae0*/  STS.128 [R27+-0x180], R4 ;  /* 0xfffe80041b007388 */ /* 0x0005e40000000c00 */
.L_x_2271:
[----:B------:R-:W-:Y:S05]  /*6af0*/  BSYNC B0 ;  /* 0x0000000000007941 */ /* 0x000fea0003800000 */
.L_x_2270:
[----:B------:R-:W-:Y:S06]  /*6b00*/  BAR.SYNC.DEFER_BLOCKING 0x0 ;  /* 0x0000000000007b1d */ /* 0x000fec0000010000 */
[----:B------:R-:W-:Y:S04]  /*6b10*/  BSSY B0, `(.L_x_2272) ;  /* 0x0000013000007945 */ /* 0x000fe80003800000 */
[----:B------:R-:W-:Y:S05]  /*6b20*/  @P0 BRA `(.L_x_2273) ;  /* 0x0000000000440947 */ /* 0x000fea0003800000 */
[----:B012---:R-:W0:Y:S02]  /*6b30*/  LDS.128 R4, [R27] ;  /* 0x000000001b047984 */ /* 0x007e240000000c00 */
        /* <DEDUP_REMOVED lines=16> */
.L_x_2273:
[----:B------:R-:W-:Y:S05]  /*6c40*/  BSYNC B0 ;  /* 0x0000000000007941 */ /* 0x000fea0003800000 */
.L_x_2272:
[----:B------:R-:W-:Y:S06]  /*6c50*/  BAR.SYNC.DEFER_BLOCKING 0x0 ;  /* 0x0000000000007b1d */ /* 0x000fec0000010000 */
[----:B------:R-:W-:Y:S04]  /*6c60*/  BSSY B0, `(.L_x_2274) ;  /* 0x0000007000007945 */ /* 0x000fe80003800000 */
[----:B------:R-:W-:Y:S05]  /*6c70*/  @P2 BRA `(.L_x_2275) ;  /* 0x0000000000142947 */ /* 0x000fea0003800000 */
[----:B012---:R-:W-:Y:S02]  /*6c80*/  F2FP.F16.F32.PACK_AB R4, R33, R26 ;  /* 0x0000001a2104723e */ /* 0x007fe400000000ff */
[----:B------:R-:W-:Y:S02]  /*6c90*/  F2FP.F16.F32.PACK_AB R5, R32, R3 ;  /* 0x000000032005723e */ /* 0x000fe400000000ff */
[----:B------:R-:W-:Y:S02]  /*6ca0*/  F2FP.F16.F32.PACK_AB R6, R37, R36 ;  /* 0x000000242506723e */ /* 0x000fe400000000ff */
[----:B------:R-:W-:-:S05]  /*6cb0*/  F2FP.F16.F32.PACK_AB R7, R0, R13 ;  /* 0x0000000d0007723e */ /* 0x000fca00000000ff */
[----:B------:R3:W-:Y:S02]  /*6cc0*/  STS.128 [R27+-0xc0], R4 ;  /* 0xffff40041b007388 */ /* 0x0007e40000000c00 */
.L_x_2275:
[----:B------:R-:W-:Y:S05]  /*6cd0*/  BSYNC B0 ;  /* 0x0000000000007941 */ /* 0x000fea0003800000 */
.L_x_2274:
[----:B------:R-:W-:Y:S06]  /*6ce0*/  BAR.SYNC.DEFER_BLOCKING 0x0 ;  /* 0x0000000000007b1d */ /* 0x000fec0000010000 */
[----:B------:R-:W-:Y:S04]  /*6cf0*/  BSSY B0, `(.L_x_2276) ;  /* 0x0000013000007945 */ /* 0x000fe80003800000 */
[----:B------:R-:W-:Y:S05]  /*6d00*/  @P6 BRA `(.L_x_2277) ;  /* 0x0000000000446947 */ /* 0x000fea0003800000 */
[----:B0123--:R-:W0:Y:S02]  /*6d10*/  LDS.128 R4, [R27] ;  /* 0x000000001b047984 */ /* 0x00fe240000000c00 */
        /* <DEDUP_REMOVED lines=16> */
.L_x_2277:
[----:B------:R-:W-:Y:S05]  /*6e20*/  BSYNC B0 ;  /* 0x0000000000007941 */ /* 0x000fea0003800000 */
.L_x_2276:
[----:B------:R-:W-:Y:S06]  /*6e30*/  BAR.SYNC.DEFER_BLOCKING 0x0 ;  /* 0x0000000000007b1d */ /* 0x000fec0000010000 */
.L_x_2262:
[----:B------:R-:W-:-:S04]  /*6e40*/  IADD3 R21, R21, 0xf, RZ ;  /* 0x0000000f15157810 */ /* 0x000fc80007ffe0ff */
[----:B------:R-:W-:-:S13]  /*6e50*/  ISETP.GT.U32.OR P5, PT, R21, 0x1e, P5 ;  /* 0x0000001e1500780c */ /* 0x000fda0002fa4470 */
[----:B------:R-:W-:Y:S05]  /*6e60*/  @P5 EXIT ;  /* 0x000000000000594d */ /* 0x000fea0003800000 */
[----:B------:R-:W4:Y:S02]  /*6e70*/  LDC R2, c[0x0][0x308] ;  /* 0x0000c200ff027b82 */ /* 0x000f240000000800 */
[----:B----4-:R-:W-:-:S13]  /*6e80*/  ISETP.NE.AND P0, PT, R2, 0x2, PT ;  /* 0x000000020200780c */ /* 0x010fda0003f05270 */
[----:B------:R-:W-:Y:S05]  /*6e90*/  @!P0 BRA `(.L_x_2278) ;  /* 0x0000000000308947 */ /* 0x000fea0003800000 */
[----:B0123--:R-:W0:Y:S01]  /*6ea0*/  LDC.64 R4, c[0x0][0x210] ;  /* 0x00008400ff047b82 */ /* 0x00fe220000000a00 */
[----:B------:R-:W-:Y:S01]  /*6eb0*/  IMAD R25, R18, 0x60, R25 ;  /* 0x0000006012197824 */ /* 0x000fe200078e0219 */
[----:B------:R-:W-:Y:S02]  /*6ec0*/  F2FP.F16.F32.PACK_AB R33, R33, R26 ;  /* 0x0000001a2121723e */ /* 0x000fe400000000ff */
[----:B------:R-:W-:Y:S02]  /*6ed0*/  F2FP.F16.F32.PACK_AB R3, R32, R3 ;  /* 0x000000032003723e */ /* 0x000fe400000000ff */
[----:B------:R-:W-:Y:S02]  /*6ee0*/  F2FP.F16.F32.PACK_AB R37, R37, R36 ;  /* 0x000000242525723e */ /* 0x000fe400000000ff */
[----:B------:R-:W-:Y:S01]  /*6ef0*/  F2FP.F16.F32.PACK_AB R13, R0, R13 ;  /* 0x0000000d000d723e */ /* 0x000fe200000000ff */
[----:B0-----:R-:W-:-:S05]  /*6f00*/  IMAD.WIDE R4, R25, 0x2, R4 ;  /* 0x0000000219047825 */ /* 0x001fca00078e0204 */
[----:B------:R-:W-:Y:S04]  /*6f10*/  STG.E desc[UR36][R4.64], R33 ;  /* 0x0000002104007986 */ /* 0x000fe8000c101924 */
[----:B------:R-:W-:Y:S04]  /*6f20*/  STG.E desc[UR36][R4.64+0x4], R3 ;  /* 0x0000040304007986 */ /* 0x000fe8000c101924 */
[----:B------:R-:W-:Y:S04]  /*6f30*/  STG.E desc[UR36][R4.64+0x8], R37 ;  /* 0x0000082504007986 */ /* 0x000fe8000c101924 */
[----:B------:R-:W-:Y:S01]  /*6f40*/  STG.E desc[UR36][R4.64+0xc], R13 ;  /* 0x00000c0d04007986 */ /* 0x000fe2000c101924 */
[----:B------:R-:W-:Y:S05]  /*6f50*/  EXIT ;  /* 0x000000000000794d */ /* 0x000fea0003800000 */
.L_x_2278:
[----:B0123--:R-:W0:Y:S01]  /*6f60*/  LDC.64 R4, c[0x0][0x300] ;  /* 0x0000c000ff047b82 */ /* 0x00fe220000000a00 */
[----:B------:R-:W-:Y:S01]  /*6f70*/  IMAD R18, R18, 0x60, R25 ;  /* 0x0000006012127824 */ /* 0x000fe200078e0219 */
[----:B------:R-:W-:Y:S01]  /*6f80*/  ULDC.64 UR6, c[0x0][0x210] ;  /* 0x0000840000067ab9 */ /* 0x000fe20000000a00 */
[----:B0-----:R-:W2:Y:S02]  /*6f90*/  LDG.E R4, desc[UR36][R4.64] ;  /* 0x0000002404047981 */ /* 0x001ea4000c1e1900 */
[C---:B--2---:R-:W-:Y:S01]  /*6fa0*/  FMUL.FTZ R33, R4.reuse, R33 ;  /* 0x0000002104217220 */ /* 0x044fe20000410000 */
[C---:B------:R-:W-:Y:S01]  /*6fb0*/  FMUL.FTZ R3, R4.reuse, R3 ;  /* 0x0000000304037220 */ /* 0x040fe20000410000 */
[C---:B------:R-:W-:Y:S01]  /*6fc0*/  FMUL.FTZ R32, R4.reuse, R32 ;  /* 0x0000002004207220 */ /* 0x040fe20000410000 */
[C---:B------:R-:W-:Y:S01]  /*6fd0*/  FMUL.FTZ R36, R4.reuse, R36 ;  /* 0x0000002404247220 */ /* 0x040fe20000410000 */
[C---:B------:R-:W-:Y:S01]  /*6fe0*/  FMUL.FTZ R26, R4.reuse, R26 ;  /* 0x0000001a041a7220 */ /* 0x040fe20000410000 */
[C---:B------:R-:W-:Y:S01]  /*6ff0*/  FMUL.FTZ R37, R4.reuse, R37 ;  /* 0x0000002504257220 */ /* 0x040fe20000410000 */
[----:B------:R-:W0:Y:S01]  /*7000*/  F2I.S8.NTZ R33, R33 ;  /* 0x0000002100217305 */ /* 0x000e220000202100 */
[C---:B------:R-:W-:Y:S01]  /*7010*/  FMUL.FTZ R13, R4.reuse, R13 ;  /* 0x0000000d040d7220 */ /* 0x040fe20000410000 */
[----:B------:R-:W-:-:S06]  /*7020*/  FMUL.FTZ R0, R4, R0 ;  /* 0x0000000004007220 */ /* 0x000fcc0000410000 */
[----:B------:R-:W1:Y:S01]  /*7030*/  F2I.S8.NTZ R3, R3 ;  /* 0x0000000300037305 */ /* 0x000e620000202100 */
[----:B0-----:R-:W-:-:S07]  /*7040*/  PRMT R2, R33, 0x8880, RZ ;  /* 0x0000888021027816 */ /* 0x001fce00000000ff */
[----:B------:R-:W0:Y:S01]  /*7050*/  F2I.S8.NTZ R32, R32 ;  /* 0x0000002000207305 */ /* 0x000e220000202100 */
[----:B------:R-:W-:Y:S02]  /*7060*/  PRMT R2, R2, 0x7710, RZ ;  /* 0x0000771002027816 */ /* 0x000fe400000000ff */
[----:B-1----:R-:W-:-:S05]  /*7070*/  PRMT R5, R3, 0x8880, RZ ;  /* 0x0000888003057816 */ /* 0x002fca00000000ff */
[----:B------:R-:W1:Y:S01]  /*7080*/  F2I.S8.NTZ R36, R36 ;  /* 0x0000002400247305 */ /* 0x000e620000202100 */
[----:B------:R-:W-:Y:S02]  /*7090*/  LOP3.LUT R9, R2, 0xff, RZ, 0xc0, !PT ;  /* 0x000000ff02097812 */ /* 0x000fe400078ec0ff */
[----:B------:R-:W-:Y:S02]  /*70a0*/  PRMT R3, R5, 0x7710, RZ ;  /* 0x0000771005037816 */ /* 0x000fe400000000ff */
[----:B------:R-:W-:Y:S02]  /*70b0*/  SHF.L.U64.HI R8, R9, 0x8, RZ ;  /* 0x0000000809087819 */ /* 0x000fe400000102ff */
[----:B0-----:R-:W-:Y:S01]  /*70c0*/  PRMT R6, R32, 0x8880, RZ ;  /* 0x0000888020067816 */ /* 0x001fe200000000ff */
[----:B------:R-:W0:Y:S01]  /*70d0*/  F2I.S8.NTZ R26, R26 ;  /* 0x0000001a001a7305 */ /* 0x000e220000202100 */
[----:B------:R-:W-:Y:S02]  /*70e0*/  LOP3.LUT R7, R3, 0xff, RZ, 0xc0, !PT ;  /* 0x000000ff03077812 */ /* 0x000fe400078ec0ff */
[----:B------:R-:W-:-:S02]  /*70f0*/  PRMT R4, R6, 0x7710, RZ ;  /* 0x0000771006047816 */ /* 0x000fc400000000ff */
[C---:B------:R-:W-:Y:S01]  /*7100*/  SHF.L.U64.HI R3, R7.reuse, 0x10, RZ ;  /* 0x0000001007037819 */ /* 0x040fe200000102ff */
[----:B------:R-:W-:Y:S01]  /*7110*/  IMAD.U32 R7, R7, 0x10000, RZ ;  /* 0x0001000007077824 */ /* 0x000fe200078e00ff */
[----:B------:R-:W-:Y:S01]  /*7120*/  LOP3.LUT R6, R4, 0xff, RZ, 0xc0, !PT ;  /* 0x000000ff04067812 */ /* 0x000fe200078ec0ff */
[----:B------:R-:W2:Y:S01]  /*7130*/  F2I.S8.NTZ R37, R37 ;  /* 0x0000002500257305 */ /* 0x000ea20000202100 */
[----:B-1----:R-:W-:Y:S02]  /*7140*/  PRMT R2, R36, 0x8880, RZ ;  /* 0x0000888024027816 */ /* 0x002fe400000000ff */
[----:B------:R-:W-:Y:S02]  /*7150*/  SHF.L.U64.HI R4, R6, 0x18, RZ ;  /* 0x0000001806047819 */ /* 0x000fe400000102ff */
[----:B------:R-:W-:Y:S02]  /*7160*/  PRMT R2, R2, 0x7710, RZ ;  /* 0x0000771002027816 */ /* 0x000fe400000000ff */
[----:B0-----:R-:W-:Y:S01]  /*7170*/  PRMT R26, R26, 0x8880, RZ ;  /* 0x000088801a1a7816 */ /* 0x001fe200000000ff */
[----:B------:R-:W0:Y:S01]  /*7180*/  F2I.S8.NTZ R13, R13 ;  /* 0x0000000d000d7305 */ /* 0x000e220000202100 */
[----:B------:R-:W-:-:S02]  /*7190*/  LOP3.LUT R4, R4, R3, R8, 0xfe, !PT ;  /* 0x0000000304047212 */ /* 0x000fc400078efe08 */
[----:B------:R-:W-:Y:S02]  /*71a0*/  LOP3.LUT R3, R2, 0xff, RZ, 0xc0, !PT ;  /* 0x000000ff02037812 */ /* 0x000fe400078ec0ff */
[----:B--2---:R-:W-:-:S03]  /*71b0*/  PRMT R37, R37, 0x8880, RZ ;  /* 0x0000888025257816 */ /* 0x004fc600000000ff */
[----:B------:R1:W2:Y:S01]  /*71c0*/  F2I.S8.NTZ R5, R0 ;  /* 0x0000000000057305 */ /* 0x0002a20000202100 */
[----:B------:R-:W-:Y:S02]  /*71d0*/  LOP3.LUT R3, R3, 0xffffff00, R4, 0xf8, !PT ;  /* 0xffffff0003037812 */ /* 0x000fe400078ef804 */
[----:B------:R-:W-:Y:S02]  /*71e0*/  PRMT R2, R37, 0x7710, RZ ;  /* 0x0000771025027816 */ /* 0x000fe400000000ff */
[----:B------:R-:W-:Y:S02]  /*71f0*/  IADD3 R4, P0, R18, UR6, RZ ;  /* 0x0000000612047c10 */ /* 0x000fe4000ff1e0ff */
[----:B0-----:R-:W-:Y:S02]  /*7200*/  PRMT R13, R13, 0x8880, RZ ;  /* 0x000088800d0d7816 */ /* 0x001fe400000000ff */
[----:B-1----:R-:W-:Y:S02]  /*7210*/  PRMT R0, R26, 0x7710, RZ ;  /* 0x000077101a007816 */ /* 0x002fe400000000ff */
[----:B------:R-:W-:-:S02]  /*7220*/  PRMT R2, R2, 0x7604, RZ ;  /* 0x0000760402027816 */ /* 0x000fc400000000ff */
[----:B------:R-:W-:Y:S02]  /*7230*/  PRMT R8, R0, 0x6540, R9 ;  /* 0x0000654000087816 */ /* 0x000fe40000000009 */
[----:B------:R-:W-:Y:S02]  /*7240*/  PRMT R0, R13, 0x7710, RZ ;  /* 0x000077100d007816 */ /* 0x000fe400000000ff */
[----:B------:R-:W-:Y:S02]  /*7250*/  LOP3.LUT R3, R2, 0xffff00ff, R3, 0xf8, !PT ;  /* 0xffff00ff02037812 */ /* 0x000fe400078ef803 */
[----:B------:R-:W-:Y:S02]  /*7260*/  PRMT R0, R0, 0x7054, RZ ;  /* 0x0000705400007816 */ /* 0x000fe400000000ff */
[----:B--2---:R-:W-:Y:S02]  /*7270*/  PRMT R5, R5, 0x8880, RZ ;  /* 0x0000888005057816 */ /* 0x004fe400000000ff */
        /* <DEDUP_REMOVED lines=8> */
.L_x_2194:
[----:B------:R-:W-:Y:S01]  /*7300*/  HFMA2.MMA R12, -RZ, RZ, 0, 9.5367431640625e-07 ;  /* 0x00000010ff0c7435 */ /* 0x000fe200000001ff */
[----:B------:R-:W-:Y:S01]  /*7310*/  MOV R11, 0x1f ;  /* 0x0000001f000b7802 */ /* 0x000fe20000000f00 */
[----:B------:R-:W-:-:S09]  /*7320*/  IMAD.MOV.U32 R15, RZ, RZ, -0x1 ;  /* 0xffffffffff0f7424 */ /* 0x000fd200078e00ff */
[----:B01---5:R-:W-:Y:S05]  /*7330*/  WARPSYNC.COLLECTIVE R15, `(.L_x_2279) ;  /* 0x000000000f087348 */ /* 0x023fea0003c00000 */
[----:B------:R2:W3:Y:S02]  /*7340*/  SHFL.BFLY P6, R14, R13, R12, R11 ;  /* 0x0c00000c0d0e7389 */ /* 0x0004e400000c000b */
[----:B0123-5:R-:W-:Y:S01]  /*7350*/  ENDCOLLECTIVE ;  /* 0x000000000000791b */ /* 0x02ffe20003800000 */
.L_x_2279:
[----:B------:R-:W-:Y:S01]  /*7360*/  HFMA2.MMA R12, -RZ, RZ, 0, 4.76837158203125e-07 ;  /* 0x00000008ff0c7435 */ /* 0x000fe200000001ff */
[----:B------:R-:W-:-:S05]  /*7370*/  FADD.FTZ R0, R13, R14 ;  /* 0x0000000e0d007221 */ /* 0x000fca0000010000 */
[----:B------:R-:W-:-:S07]  /*7380*/  MOV R13, R0 ;  /* 0x00000000000d7202 */ /* 0x000fce0000000f00 */
[----:B------:R-:W-:Y:S05]  /*7390*/  WARPSYNC.COLLECTIVE R15, `(.L_x_2280) ;  /* 0x000000000f087348 */ /* 0x000fea0003c00000 */
[----:B------:R0:W1:Y:S02]  /*73a0*/  SHFL.BFLY P6, R14, R13, R12, R11 ;  /* 0x0c00000c0d0e7389 */ /* 0x00006400000c000b */
[----:B01----:R-:W-:Y:S01]  /*73b0*/  ENDCOLLECTIVE ;  /* 0x000000000000791b */ /* 0x003fe20003800000 */
.L_x_2280:
[----:B------:R-:W-:Y:S01]  /*73c0*/  MOV R12, 0x4 ;  /* 0x00000004000c7802 */ /* 0x000fe20000000f00 */
[----:B------:R-:W-:-:S04]  /*73d0*/  FADD.FTZ R3, R0, R14 ;  /* 0x0000000e00037221 */ /* 0x000fc80000010000 */
[----:B------:R-:W-:-:S07]  /*73e0*/  IMAD.MOV.U32 R13, RZ, RZ, R3 ;  /* 0x000000ffff0d7224 */ /* 0x000fce00078e0003 */
[----:B------:R-:W-:Y:S05]  /*73f0*/  WARPSYNC.COLLECTIVE R15, `(.L_x_2281) ;  /* 0x000000000f087348 */ /* 0x000fea0003c00000 */
[----:B------:R0:W1:Y:S02]  /*7400*/  SHFL.BFLY P6, R14, R13, R12, R11 ;  /* 0x0c00000c0d0e7389 */ /* 0x00006400000c000b */
[----:B01----:R-:W-:Y:S01]  /*7410*/  ENDCOLLECTIVE ;  /* 0x000000000000791b */ /* 0x003fe20003800000 */
.L_x_2281:
[----:B------:R-:W-:Y:S02]  /*7420*/  IMAD.MOV.U32 R12, RZ, RZ, 0x2 ;  /* 0x00000002ff0c7424 */ /* 0x000fe400078e00ff */
[----:B------:R-:W-:-:S05]  /*7430*/  FADD.FTZ R4, R3, R14 ;  /* 0x0000000e03047221 */ /* 0x000fca0000010000 */
[----:B------:R-:W-:-:S07]  /*7440*/  MOV R13, R4 ;  /* 0x00000004000d7202 */ /* 0x000fce0000000f00 */
[----:B------:R-:W-:Y:S05]  /*7450*/  WARPSYNC.COLLECTIVE R15, `(.L_x_2282) ;  /* 0x000000000f087348 */ /* 0x000fea0003c00000 */
[----:B------:R0:W1:Y:S02]  /*7460*/  SHFL.BFLY P6, R14, R13, R12, R11 ;  /* 0x0c00000c0d0e7389 */ /* 0x00006400000c000b */
[----:B01----:R-:W-:Y:S01]  /*7470*/  ENDCOLLECTIVE ;  /* 0x000000000000791b */ /* 0x003fe20003800000 */
.L_x_2282:
[----:B------:R-:W-:Y:S01]  /*7480*/  HFMA2.MMA R12, -RZ, RZ, 0, 5.9604644775390625e-08 ;  /* 0x00000001ff0c7435 */ /* 0x000fe200000001ff */
[----:B------:R-:W-:-:S05]  /*7490*/  FADD.FTZ R5, R4, R14 ;  /* 0x0000000e04057221 */ /* 0x000fca0000010000 */
[----:B------:R-:W-:-:S07]  /*74a0*/  MOV R13, R5 ;  /* 0x00000005000d7202 */ /* 0x000fce0000000f00 */
[----:B------:R-:W-:Y:S05]  /*74b0*/  WARPSYNC.COLLECTIVE R15, `(.L_x_2283) ;  /* 0x000000000f087348 */ /* 0x000fea0003c00000 */
[----:B------:R0:W1:Y:S02]  /*74c0*/  SHFL.BFLY P6, R14, R13, R12, R11 ;  /* 0x0c00000c0d0e7389 */ /* 0x00006400000c000b */
[----:B01----:R-:W-:Y:S01]  /*74d0*/  ENDCOLLECTIVE ;  /* 0x000000000000791b */ /* 0x003fe20003800000 */
.L_x_2283:
[----:B------:R-:W-:Y:S05]  /*74e0*/  BRA `(.L_x_2284) ;  /* 0xffffffa400d07947 */ /* 0x000fea000383ffff */
.L_x_2285:
        /* <DEDUP_REMOVED lines=9> */
.L_x_3331:


//--------------------- .text._ZN4mmha33masked_multihead_attention_kernelItLi96ELi128ELi2ELi16ELi128ELb0ELb1EEEv26Multihead_attention_paramsIT_XT5_EE --------------------------
	.section	.text._ZN4mmha33masked_multihead_attention_kernelItLi96ELi128ELi2ELi16ELi128ELb0ELb1EEEv26Multihead_attention_paramsIT_XT5_EE,"ax",@progbits
	.align	128
        .global         _ZN4mmha33masked_multihead_attention_kernelItLi96ELi128ELi2ELi16ELi128ELb0ELb1EEEv26Multihead_attention_paramsIT_XT5_EE
        .type           _ZN4mmha33masked_multihead_attention_kernelItLi96ELi128ELi2ELi16ELi128ELb0ELb1EEEv26Multihead_attention_paramsIT_XT5_EE,@function
        .size           _ZN4mmha33masked_multihead_attention_kernelItLi96ELi128ELi2ELi16ELi128ELb0ELb1EEEv26Multihead_attention_paramsIT_XT5_EE,(.L_x_3332 - _ZN4mmha33masked_multihead_attention_kernelItLi96ELi128ELi2ELi16ELi128ELb0ELb1EEEv26Multihead_attention_paramsIT_XT5_EE)
        .other          _ZN4mmha33masked_multihead_attention_kernelItLi96ELi128ELi2ELi16ELi128ELb0ELb1EEEv26Multihead_attention_paramsIT_XT5_EE,@"STO_CUDA_ENTRY STV_DEFAULT"
_ZN4mmha33masked_multihead_attention_kernelItLi96ELi128ELi2ELi16ELi128ELb0ELb1EEEv26Multihead_attention_paramsIT_XT5_EE:
.text._ZN4mmha33masked_multihead_attention_kernelItLi96ELi128ELi2ELi16ELi128ELb0ELb1EEEv26Multihead_attention_paramsIT_XT5_EE:
[----:B------:R-:W0:Y:S01]  /*0000*/  LDC R1, c[0x0][0x28] ;  /* 0x00000a00ff017b82 */ /* 0x000e220000000800 */
[----:B------:R-:W-:Y:S01]  /*0010*/  ULDC.64 UR4, c[0x0][0x320] ;  /* 0x0000c80000047ab9 */ /* 0x000fe20000000a00 */
[----:B------:R-:W-:Y:S01]  /*0020*/  ULDC.64 UR36, c[0x0][0x208] ;  /* 0x0000820000247ab9 */ /* 0x000fe20000000a00 */
[----:B------:R-:W-:-:S05]  /*0030*/  ISETP.NE.U32.AND P0, PT, RZ, UR4, PT ;  /* 0x00000004ff007c0c */ /* 0x000fca000bf05070 */
[----:B------:R-:W1:Y:S01]  /*0040*/  S2UR UR6, SR_CTAID.Y ;  /* 0x00000000000679c3 */ /* 0x000e620000002600 */
[----:B------:R-:W-:-:S13]  /*0050*/  ISETP.NE.AND.EX P0, PT, RZ, UR5, PT, P0 ;  /* 0x00000005ff007c0c */ /* 0x000fda000bf05300 */
[----:B------:R-:W-:Y:S05]  /*0060*/  @!P0 BRA `(.L_x_2286) ;  /* 0x00000000001c8947 */ /* 0x000fea0003800000 */
[----:B-1----:R-:W-:-:S04]  /*0070*/  UIADD3 UR4, UP0, UR6, UR4, URZ ;  /* 0x0000000406047290 */ /* 0x002fc8000ff1e03f */
[----:B------:R-:W-:Y:S02]  /*0080*/  ULEA.HI.X.SX32 UR5, UR6, UR5, 0x1, UP0 ;  /* 0x0000000506057291 */ /* 0x000fe400080f0e3f */
[----:B------:R-:W-:-:S04]  /*0090*/  IMAD.U32 R2, RZ, RZ, UR4 ;  /* 0x00000004ff027e24 */ /* 0x000fc8000f8e00ff */
[----:B------:R-:W-:-:S05]  /*00a0*/  IMAD.U32 R3, RZ, RZ, UR5 ;  /* 0x00000005ff037e24 */ /* 0x000fca000f8e00ff */
[----:B------:R-:W2:Y:S02]  /*00b0*/  LDG.E.U8 R2, desc[UR36][R2.64] ;  /* 0x0000002402027981 */ /* 0x000ea4000c1e1100 */
[----:B--2---:R-:W-:-:S13]  /*00c0*/  ISETP.NE.AND P0, PT, R2, 0x1, PT ;  /* 0x000000010200780c */ /* 0x004fda0003f05270 */
[----:B------:R-:W-:Y:S05]  /*00d0*/  @!P0 EXIT ;  /* 0x000000000000894d */ /* 0x000fea0003800000 */
.L_x_2286:
[----:B------:R-:W2:Y:S01]  /*00e0*/  LDC R11, c[0x0][0x280] ;  /* 0x0000a000ff0b7b82 */ /* 0x000ea20000000800 */
[----:B------:R-:W-:Y:S01]  /*00f0*/  ULDC.64 UR4, c[0x0][0x330] ;  /* 0x0000cc0000047ab9 */ /* 0x000fe20000000a00 */
[----:B------:R-:W3:Y:S01]  /*0100*/  S2R R6, SR_CTAID.Y ;  /* 0x0000000000067919 */ /* 0x000ee20000002600 */
[----:B------:R-:W-:Y:S01]  /*0110*/  UISETP.NE.U32.AND UP0, UPT, UR4, URZ, UPT ;  /* 0x0000003f0400728c */ /* 0x000fe2000bf05070 */
[----:B------:R-:W-:Y:S01]  /*0120*/  ULDC UR7, c[0x0][0x288] ;  /* 0x0000a20000077ab9 */ /* 0x000fe20000000800 */
[----:B------:R-:W4:Y:S02]  /*0130*/  S2R R16, SR_TID.X ;  /* 0x0000000000107919 */ /* 0x000f240000002100 */
[----:B------:R-:W-:Y:S01]  /*0140*/  UISETP.NE.AND.EX UP0, UPT, UR5, URZ, UPT, UP0 ;  /* 0x0000003f0500728c */ /* 0x000fe2000bf05300 */
[----:B------:R-:W5:Y:S01]  /*0150*/  S2UR UR46, SR_CTAID.X ;  /* 0x00000000002e79c3 */ /* 0x000f620000002500 */
[----:B------:R-:W-:Y:S01]  /*0160*/  UMOV UR38, URZ ;  /* 0x0000003f00267c82 */ /* 0x000fe20008000000 */
[----:B------:R-:W-:-:S03]  /*0170*/  ULDC UR41, c[0x0][0x278] ;  /* 0x00009e0000297ab9 */ /* 0x000fc60000000800 */
[----:B------:R-:W-:-:S05]  /*0180*/  PLOP3.LUT P4, PT, PT, PT, UP0, 0x80, 0x0 ;  /* 0x000000000000781c */ /* 0x000fca0003f8f008 */
[----:B------:R-:W-:Y:S02]  /*0190*/  @UP0 ULDC.64 UR4, c[0x0][0x330] ;  /* 0x0000cc0000040ab9 */ /* 0x000fe40000000a00 */
[----:B-1----:R-:W-:Y:S01]  /*01a0*/  @UP0 UIMAD.WIDE UR4, UR6, 0x4, UR4 ;  /* 0x00000004060408a5 */ /* 0x002fe2000f8e0204 */
[----:B--2---:R-:W-:-:S05]  /*01b0*/  IABS R7, R11 ;  /* 0x0000000b00077213 */ /* 0x004fca0000000000 */
[----:B------:R-:W-:Y:S01]  /*01c0*/  IMAD.U32 R2, RZ, RZ, UR4 ;  /* 0x00000004ff027e24 */ /* 0x000fe2000f8e00ff */
[----:B------:R-:W-:Y:S01]  /*01d0*/  @UP0 ULDC UR4, c[0x0][0x2c0] ;  /* 0x0000b00000040ab9 */ /* 0x000fe20000000800 */
[----:B------:R-:W1:Y:S01]  /*01e0*/  I2F.RP R0, R7 ;  /* 0x0000000700007306 */ /* 0x000e620000209400 */
[----:B------:R-:W-:Y:S01]  /*01f0*/  IMAD.U32 R3, RZ, RZ, UR5 ;  /* 0x00000005ff037e24 */ /* 0x000fe2000f8e00ff */
[----:B------:R-:W-:-:S04]  /*0200*/  ULDC UR5, c[0x0][0x284] ;  /* 0x0000a10000057ab9 */ /* 0x000fc80000000800 */
[----:B------:R2:W4:Y:S02]  /*0210*/  @P4 LDG.E R10, desc[UR36][R2.64] ;  /* 0x00000024020a4981 */ /* 0x000524000c1e1900 */
[----:B-1----:R-:W1:Y:S02]  /*0220*/  MUFU.RCP R0, R0 ;  /* 0x0000000000007308 */ /* 0x002e640000001000 */
[----:B-1----:R-:W-:-:S06]  /*0230*/  IADD3 R4, R0, 0xffffffe, RZ ;  /* 0x0ffffffe00047810 */ /* 0x002fcc0007ffe0ff */
[----:B------:R1:W0:Y:S01]  /*0240*/  F2I.FTZ.U32.TRUNC.NTZ R5, R4 ;  /* 0x0000000400057305 */ /* 0x000222000021f000 */
[----:B---3--:R-:W-:Y:S01]  /*0250*/  IABS R6, R6 ;  /* 0x0000000600067213 */ /* 0x008fe20000000000 */
[----:B-1----:R-:W-:Y:S01]  /*0260*/  IMAD.MOV.U32 R4, RZ, RZ, RZ ;  /* 0x000000ffff047224 */ /* 0x002fe200078e00ff */
[----:B0-----:R-:W-:-:S05]  /*0270*/  IADD3 R0, RZ, -R5, RZ ;  /* 0x80000005ff007210 */ /* 0x001fca0007ffe0ff */
[----:B------:R-:W-:-:S04]  /*0280*/  IMAD R9, R0, R7, RZ ;  /* 0x0000000700097224 */ /* 0x000fc800078e02ff */
[----:B------:R-:W-:Y:S02]  /*0290*/  IMAD.HI.U32 R0, R5, R9, R4 ;  /* 0x0000000905007227 */ /* 0x000fe400078e0004 */
[----:B------:R-:W0:Y:S04]  /*02a0*/  LDC.64 R4, c[0x0][0x2f0] ;  /* 0x0000bc00ff047b82 */ /* 0x000e280000000a00 */
[----:B------:R-:W-:-:S04]  /*02b0*/  IMAD.HI.U32 R0, R0, R6, RZ ;  /* 0x0000000600007227 */ /* 0x000fc800078e00ff */
[----:B------:R-:W-:-:S04]  /*02c0*/  IMAD.MOV R8, RZ, RZ, -R0 ;  /* 0x000000ffff087224 */ /* 0x000fc800078e0a00 */
[----:B--2---:R-:W-:-:S05]  /*02d0*/  IMAD R2, R7, R8, R6 ;  /* 0x0000000807027224 */ /* 0x004fca00078e0206 */
[----:B------:R-:W-:Y:S02]  /*02e0*/  ISETP.GT.U32.AND P2, PT, R7, R2, PT ;  /* 0x000000020700720c */ /* 0x000fe40003f44070 */
[----:B0-----:R-:W-:-:S04]  /*02f0*/  ISETP.NE.U32.AND P0, PT, R4, RZ, PT ;  /* 0x000000ff0400720c */ /* 0x001fc80003f05070 */
[----:B------:R-:W-:-:S07]  /*0300*/  ISETP.NE.AND.EX P0, PT, R5, RZ, PT, P0 ;  /* 0x000000ff0500720c */ /* 0x000fce0003f05300 */
[----:B------:R-:W-:-:S04]  /*0310*/  @!P2 IADD3 R2, R2, -R7, RZ ;  /* 0x800000070202a210 */ /* 0x000fc80007ffe0ff */
[----:B------:R-:W-:Y:S02]  /*0320*/  ISETP.GE.U32.AND P1, PT, R2, R7, PT ;  /* 0x000000070200720c */ /* 0x000fe40003f26070 */
[C---:B------:R-:W-:Y:S01]  /*0330*/  LOP3.LUT R6, R11.reuse, UR6, RZ, 0x3c, !PT ;  /* 0x000000060b067c12 */ /* 0x040fe2000f8e3cff */
[----:B------:R-:W-:Y:S01]  /*0340*/  @!P2 VIADD R0, R0, 0x1 ;  /* 0x000000010000a836 */ /* 0x000fe20000000000 */
[----:B------:R-:W0:Y:S02]  /*0350*/  @P0 LDC.64 R2, c[0x0][0x2f0] ;  /* 0x0000bc00ff020b82 */ /* 0x000e240000000a00 */
[----:B------:R-:W-:Y:S02]  /*0360*/  ISETP.GE.AND P3, PT, R6, RZ, PT ;  /* 0x000000ff0600720c */ /* 0x000fe40003f66270 */
[----:B------:R-:W-:-:S05]  /*0370*/  ISETP.NE.AND P2, PT, R11, RZ, PT ;  /* 0x000000ff0b00720c */ /* 0x000fca0003f45270 */
[----:B------:R-:W-:-:S05]  /*0380*/  @P1 VIADD R0, R0, 0x1 ;  /* 0x0000000100001836 */ /* 0x000fca0000000000 */
[----:B------:R-:W-:-:S05]  /*0390*/  MOV R17, R0 ;  /* 0x0000000000117202 */ /* 0x000fca0000000f00 */
[----:B------:R-:W-:Y:S01]  /*03a0*/  @!P3 IMAD.MOV R17, RZ, RZ, -R17 ;  /* 0x000000ffff11b224 */ /* 0x000fe200078e0a11 */
[----:B------:R-:W-:-:S05]  /*03b0*/  @!P2 LOP3.LUT R17, RZ, R11, RZ, 0x33, !PT ;  /* 0x0000000bff11a212 */ /* 0x000fca00078e33ff */
[----:B0-----:R-:W-:-:S06]  /*03c0*/  @P0 IMAD.WIDE R2, R17, 0x4, R2 ;  /* 0x0000000411020825 */ /* 0x001fcc00078e0202 */
[----:B------:R0:W2:Y:S01]  /*03d0*/  @P0 LDG.E R3, desc[UR36][R2.64] ;  /* 0x0000002402030981 */ /* 0x0000a2000c1e1900 */
[----:B------:R-:W-:-:S05]  /*03e0*/  IMAD.U32 R0, RZ, RZ, UR5 ;  /* 0x00000005ff007e24 */ /* 0x000fca000f8e00ff */
[----:B------:R-:W-:-:S04]  /*03f0*/  IABS R9, R0 ;  /* 0x0000000000097213 */ /* 0x000fc80000000000 */
[----:B------:R-:W1:Y:S08]  /*0400*/  I2F.RP R0, R9 ;  /* 0x0000000900007306 */ /* 0x000e700000209400 */
[----:B-1----:R-:W1:Y:S02]  /*0410*/  MUFU.RCP R0, R0 ;  /* 0x0000000000007308 */ /* 0x002e640000001000 */
[----:B-1----:R-:W-:-:S06]  /*0420*/  IADD3 R6, R0, 0xffffffe, RZ ;  /* 0x0ffffffe00067810 */ /* 0x002fcc0007ffe0ff */
[----:B------:R1:W0:Y:S02]  /*0430*/  F2I.FTZ.U32.TRUNC.NTZ R7, R6 ;  /* 0x0000000600077305 */ /* 0x000224000021f000 */
[----:B-1----:R-:W-:Y:S02]  /*0440*/  IMAD.MOV.U32 R6, RZ, RZ, RZ ;  /* 0x000000ffff067224 */ /* 0x002fe400078e00ff */
[----:B0-----:R-:W-:-:S04]  /*0450*/  IMAD.MOV R2, RZ, RZ, -R7 ;  /* 0x000000ffff027224 */ /* 0x001fc800078e0a07 */
[----:B------:R-:W-:-:S04]  /*0460*/  IMAD R11, R2, R9, RZ ;  /* 0x00000009020b7224 */ /* 0x000fc800078e02ff */
[----:B------:R-:W-:Y:S02]  /*0470*/  IMAD.HI.U32 R7, R7, R11, R6 ;  /* 0x0000000b07077227 */ /* 0x000fe400078e0006 */
[----:B------:R-:W0:Y:S01]  /*0480*/  LDC R6, c[0x0][0x308] ;  /* 0x0000c200ff067b82 */ /* 0x000e220000000800 */
[----:B-----5:R-:W-:Y:S01]  /*0490*/  UIMAD UR43, UR6, UR7, UR46 ;  /* 0x00000007062b72a4 */ /* 0x020fe2000f8e022e */
[----:B----4-:R-:W-:-:S03]  /*04a0*/  ISETP.GE.AND P2, PT, R16, 0x18, PT ;  /* 0x000000181000780c */ /* 0x010fc60003f46270 */
[----:B------:R-:W-:Y:S01]  /*04b0*/  UIMAD UR47, UR43, 0x60, URZ ;  /* 0x000000602b2f78a4 */ /* 0x000fe2000f8e023f */
[----:B------:R-:W-:Y:S01]  /*04c0*/  SHF.L.U32 R0, R16, 0x2, RZ ;  /* 0x0000000210007819 */ /* 0x000fe200000006ff */
[----:B------:R-:W-:Y:S01]  /*04d0*/  UIMAD UR44, UR6, UR5, URZ ;  /* 0x00000005062c72a4 */ /* 0x000fe2000f8e023f */
[----:B------:R-:W-:Y:S03]  /*04e0*/  BSSY B0, `(.L_x_2287) ;  /* 0x0000038000007945 */ /* 0x000fe60003800000 */
[----:B------:R-:W-:Y:S01]  /*04f0*/  USHF.R.S32.HI UR45, URZ, 0x1f, UR44 ;  /* 0x0000001f3f2d7899 */ /* 0x000fe2000801142c */
[----:B------:R-:W-:-:S13]  /*0500*/  @P4 R2UR UR40, R10 ;  /* 0x000000000a2842ca */ /* 0x000fda00000e0000 */
[----:B------:R-:W-:-:S07]  /*0510*/  @UP0 UIADD3 UR40, UR40, UR4, URZ ;  /* 0x0000000428280290 */ /* 0x000fce000fffe03f */
[----:B------:R-:W-:Y:S02]  /*0520*/  @!UP0 ULDC UR40, c[0x0][0x29c] ;  /* 0x0000a70000288ab9 */ /* 0x000fe40000000800 */
[----:B------:R-:W-:-:S05]  /*0530*/  IABS R2, UR40 ;  /* 0x0000002800027c13 */ /* 0x000fca0008000000 */
[----:B------:R-:W-:-:S05]  /*0540*/  IMAD.HI.U32 R7, R7, R2, RZ ;  /* 0x0000000207077227 */ /* 0x000fca00078e00ff */
[----:B------:R-:W-:-:S05]  /*0550*/  IADD3 R7, -R7, RZ, RZ ;  /* 0x000000ff07077210 */ /* 0x000fca0007ffe1ff */
[----:B------:R-:W-:-:S05]  /*0560*/  IMAD R2, R9, R7, R2 ;  /* 0x0000000709027224 */ /* 0x000fca00078e0202 */
[----:B------:R-:W-:-:S13]  /*0570*/  ISETP.GT.U32.AND P1, PT, R9, R2, PT ;  /* 0x000000020900720c */ /* 0x000fda0003f24070 */
[----:B------:R-:W-:-:S05]  /*0580*/  @!P1 IMAD.IADD R2, R2, 0x1, -R9 ;  /* 0x0000000102029824 */ /* 0x000fca00078e0a09 */
[----:B------:R-:W-:Y:S01]  /*0590*/  ISETP.GT.U32.AND P1, PT, R9, R2, PT ;  /* 0x000000020900720c */ /* 0x000fe20003f24070 */
[----:B------:R-:W-:Y:S02]  /*05a0*/  UIMAD UR4, UR46, 0x60, URZ ;  /* 0x000000602e0478a4 */ /* 0x000fe4000f8e023f */
[----:B------:R-:W-:Y:S02]  /*05b0*/  UISETP.NE.AND UP0, UPT, UR41, URZ, UPT ;  /* 0x0000003f2900728c */ /* 0x000fe4000bf05270 */
[----:B------:R-:W-:-:S08]  /*05c0*/  UIMAD UR41, UR6, UR41, UR4 ;  /* 0x00000029062972a4 */ /* 0x000fd0000f8e0204 */
[----:B------:R-:W-:Y:S01]  /*05d0*/  @!P1 IMAD.IADD R2, R2, 0x1, -R9 ;  /* 0x0000000102029824 */ /* 0x000fe200078e0a09 */
[----:B------:R-:W-:Y:S01]  /*05e0*/  ISETP.LE.AND P1, PT, RZ, UR40, PT ;  /* 0x00000028ff007c0c */ /* 0x000fe2000bf23270 */
[----:B------:R-:W-:Y:S02]  /*05f0*/  UIADD3 UR42, UR40, 0x1, -UR5 ;  /* 0x00000001282a7890 */ /* 0x000fe4000fffe805 */
[----:B------:R-:W-:Y:S02]  /*0600*/  USEL UR41, UR47, UR41, !UP0 ;  /* 0x000000292f297287 */ /* 0x000fe4000c000000 */
[----:B------:R-:W-:Y:S01]  /*0610*/  UISETP.LT.AND UP0, UPT, URZ, UR42, UPT ;  /* 0x0000002a3f00728c */ /* 0x000fe2000bf01270 */
[----:B------:R-:W-:-:S03]  /*0620*/  VIADD R13, R0, UR4 ;  /* 0x00000004000d7c36 */ /* 0x000fc60008000000 */
[----:B------:R-:W-:-:S04]  /*0630*/  USEL UR42, URZ, UR42, !UP0 ;  /* 0x0000002a3f2a7287 */ /* 0x000fc8000c000000 */
[----:B------:R-:W-:Y:S01]  /*0640*/  @!P1 IMAD.MOV R2, RZ, RZ, -R2 ;  /* 0x000000ffff029224 */ /* 0x000fe200078e0a02 */
[----:B0-----:R-:W-:Y:S02]  /*0650*/  ISETP.NE.AND P3, PT, R6, 0x2, PT ;  /* 0x000000020600780c */ /* 0x001fe40003f65270 */
[----:B------:R-:W-:Y:S02]  /*0660*/  @P2 CS2R R22, SRZ ;  /* 0x0000000000162805 */ /* 0x000fe4000001ff00 */
[----:B--2---:R-:W-:Y:S02]  /*0670*/  @P0 R2UR UR38, R3 ;  /* 0x00000000032602ca */ /* 0x004fe400000e0000 */
[----:B------:R-:W-:Y:S02]  /*0680*/  ISETP.NE.AND P0, PT, RZ, UR5, PT ;  /* 0x00000005ff007c0c */ /* 0x000fe4000bf05270 */
[----:B------:R-:W-:-:S11]  /*0690*/  IADD3 R3, R0, UR41, RZ ;  /* 0x0000002900037c10 */ /* 0x000fd6000fffe0ff */
[----:B------:R-:W-:Y:S01]  /*06a0*/  @!P0 LOP3.LUT R2, RZ, UR5, RZ, 0x33, !PT ;  /* 0x00000005ff028c12 */ /* 0x000fe2000f8e33ff */
[----:B------:R-:W-:Y:S06]  /*06b0*/  @P2 BRA `(.L_x_2288) ;  /* 0x0000000000682947 */ /* 0x000fec0003800000 */
[----:B------:R-:W0:Y:S02]  /*06c0*/  LDC R6, c[0x0][0x308] ;  /* 0x0000c200ff067b82 */ /* 0x000e240000000800 */
        /* <DEDUP_REMOVED lines=25> */
.L_x_2288:
[----:B------:R-:W-:Y:S05]  /*0860*/  BSYNC B0 ;  /* 0x0000000000007941 */ /* 0x000fea0003800000 */
.L_x_2287:
[----:B------:R-:W-:Y:S01]  /*0870*/  BSSY B0, `(.L_x_2289) ;  /* 0x000001e000007945 */ /* 0x000fe20003800000 */
[----:B------:R-:W-:-:S03]  /*0880*/  IMAD R17, R17, UR7, RZ ;  /* 0x0000000711117c24 */ /* 0x000fc6000f8e02ff */
[----:B------:R-:W-:Y:S05]  /*0890*/  @!P3 BRA `(.L_x_2290) ;  /* 0x00000000001cb947 */ /* 0x000fea0003800000 */
[----:B------:R-:W-:Y:S02]  /*08a0*/  ISETP.GT.AND P0, PT, R16, 0x17, PT ;  /* 0x000000171000780c */ /* 0x000fe40003f04270 */
[----:B------:R-:W-:-:S11]  /*08b0*/  CS2R R18, SRZ ;  /* 0x0000000000127805 */ /* 0x000fd6000001ff00 */
[----:B------:R-:W-:Y:S05]  /*08c0*/  @P0 BRA `(.L_x_2291) ;  /* 0x0000000000600947 */ /* 0x000fea0003800000 */
[----:B------:R-:W0:Y:S02]  /*08d0*/  LDC.64 R6, c[0x0][0x228] ;  /* 0x00008a00ff067b82 */ /* 0x000e240000000a00 */
[----:B0-----:R-:W-:-:S05]  /*08e0*/  IMAD.WIDE R6, R3, 0x2, R6 ;  /* 0x0000000203067825 */ /* 0x001fca00078e0206 */
[----:B------:R0:W5:Y:S01]  /*08f0*/  LDG.E.64 R18, desc[UR36][R6.64] ;  /* 0x0000002406127981 */ /* 0x000162000c1e1b00 */
[----:B------:R-:W-:Y:S05]  /*0900*/  BRA `(.L_x_2291) ;  /* 0x0000000000507947 */ /* 0x000fea0003800000 */
.L_x_2290:
        /* <DEDUP_REMOVED lines=20> */
.L_x_2291:
[----:B------:R-:W-:Y:S05]  /*0a50*/  BSYNC B0 ;  /* 0x0000000000007941 */ /* 0x000fea0003800000 */
.L_x_2289:
[----:B------:R-:W-:Y:S01]  /*0a60*/  ULDC.64 UR4, c[0x0][0x220] ;  /* 0x0000880000047ab9 */ /* 0x000fe20000000a00 */
[----:B------:R-:W-:Y:S01]  /*0a70*/  ULDC.64 UR8, c[0x0][0x230] ;  /* 0x00008c0000087ab9 */ /* 0x000fe20000000a00 */
[----:B------:R-:W-:Y:S02]  /*0a80*/  ISETP.GT.AND P3, PT, R16, 0x17, PT ;  /* 0x000000171000780c */ /* 0x000fe40003f64270 */
[----:B------:R-:W-:Y:S02]  /*0a90*/  ISETP.EQ.U32.AND P0, PT, RZ, UR4, PT ;  /* 0x00000004ff007c0c */ /* 0x000fe4000bf02070 */
[----:B------:R-:W-:Y:S02]  /*0aa0*/  ISETP.EQ.U32.AND P2, PT, RZ, UR8, PT ;  /* 0x00000008ff007c0c */ /* 0x000fe4000bf42070 */
[----:B------:R-:W-:Y:S01]  /*0ab0*/  ISETP.EQ.OR.EX P0, PT, RZ, UR5, P3, P0 ;  /* 0x00000005ff007c0c */ /* 0x000fe20009f02700 */
[----:B------:R-:W-:Y:S01]  /*0ac0*/  ULDC.64 UR4, c[0x0][0x2a8] ;  /* 0x0000aa0000047ab9 */ /* 0x000fe20000000a00 */
[----:B------:R-:W-:Y:S01]  /*0ad0*/  ISETP.EQ.OR.EX P2, PT, RZ, UR9, P3, P2 ;  /* 0x00000009ff007c0c */ /* 0x000fe20009f42720 */
[----:B------:R-:W-:Y:S01]  /*0ae0*/  UISETP.NE.U32.AND UP0, UPT, UR4, URZ, UPT ;  /* 0x0000003f0400728c */ /* 0x000fe2000bf05070 */
[----:B------:R-:W-:-:S02]  /*0af0*/  P2R R3, PR, RZ, 0x8 ;  /* 0x00000008ff037803 */ /* 0x000fc40000000000 */
[----:B------:R-:W-:Y:S01]  /*0b00*/  ISETP.EQ.U32.AND P1, PT, R4, RZ, PT ;  /* 0x000000ff0400720c */ /* 0x000fe20003f22070 */
[----:B------:R-:W-:Y:S01]  /*0b10*/  UISETP.NE.AND.EX UP0, UPT, UR5, URZ, UPT, UP0 ;  /* 0x0000003f0500728c */ /* 0x000fe2000bf05300 */
[----:B------:R-:W-:-:S04]  /*0b20*/  ISETP.GT.AND P3, PT, R16, 0x1f, PT ;  /* 0x0000001f1000780c */ /* 0x000fc80003f64270 */
[----:B------:R-:W-:Y:S02]  /*0b30*/  ISETP.EQ.OR.EX P1, PT, R5, RZ, P3, P1 ;  /* 0x000000ff0500720c */ /* 0x000fe40001f22710 */
[----:B------:R-:W1:Y:S01]  /*0b40*/  @!P0 LDC.64 R4, c[0x0][0x220] ;  /* 0x00008800ff048b82 */ /* 0x000e620000000a00 */
[----:B------:R-:W-:Y:S02]  /*0b50*/  P2R R3, PR, RZ, 0x8 ;  /* 0x00000008ff037803 */ /* 0x000fe40000000000 */
[----:B------:R-:W-:Y:S01]  /*0b60*/  PLOP3.LUT P3, PT, PT, PT, UP0, 0x80, 0x0 ;  /* 0x000000000000781c */ /* 0x000fe20003f6f008 */
[----:B------:R-:W-:Y:S02]  /*0b70*/  @UP0 ULDC.64 UR4, c[0x0][0x2a8] ;  /* 0x0000aa0000040ab9 */ /* 0x000fe40000000a00 */
[----:B------:R-:W-:Y:S02]  /*0b80*/  @UP0 UIMAD.WIDE UR4, UR6, 0x4, UR4 ;  /* 0x00000004060408a5 */ /* 0x000fe4000f8e0204 */
[----:B0-----:R-:W0:Y:S03]  /*0b90*/  @!P2 LDC.64 R6, c[0x0][0x230] ;  /* 0x00008c00ff06ab82 */ /* 0x001e260000000a00 */
[----:B------:R-:W-:Y:S01]  /*0ba0*/  VOTEU.ALL UP1, P1 ;  /* 0x00000000003f7886 */ /* 0x000fe20000820000 */
[----:B------:R-:W-:Y:S01]  /*0bb0*/  IMAD.U32 R10, RZ, RZ, UR4 ;  /* 0x00000004ff0a7e24 */ /* 0x000fe2000f8e00ff */
[----:B------:R-:W-:Y:S01]  /*0bc0*/  CS2R R14, SRZ ;  /* 0x00000000000e7805 */ /* 0x000fe2000001ff00 */
[----:B------:R-:W-:Y:S01]  /*0bd0*/  IMAD.U32 R11, RZ, RZ, UR5 ;  /* 0x00000005ff0b7e24 */ /* 0x000fe2000f8e00ff */
[----:B------:R-:W-:Y:S01]  /*0be0*/  UMOV UR39, URZ ;  /* 0x0000003f00277c82 */ /* 0x000fe20008000000 */
[----:B------:R-:W2:Y:S01]  /*0bf0*/  @!P1 LDC.64 R8, c[0x0][0x2e0] ;  /* 0x0000b800ff089b82 */ /* 0x000ea20000000a00 */
[----:B------:R-:W-:-:S02]  /*0c00*/  @!UP1 UIMAD UR6, UR38, UR7, UR46 ;  /* 0x00000007260692a4 */ /* 0x000fc4000f8e022e */
[----:B------:R3:W4:Y:S01]  /*0c10*/  @P3 LDG.E R10, desc[UR36][R10.64] ;  /* 0x000000240a0a3981 */ /* 0x000722000c1e1900 */
[----:B------:R-:W-:-:S03]  /*0c20*/  ULDC.U8 UR4, c[0x0][0x294] ;  /* 0x0000a50000047ab9 */ /* 0x000fc60000000000 */
[----:B------:R-:W-:Y:S01]  /*0c30*/  MOV R3, UR6 ;  /* 0x0000000600037c02 */ /* 0x000fe20008000f00 */
[----:B-1----:R-:W-:-:S04]  /*0c40*/  @!P0 IMAD.WIDE R4, R13, 0x2, R4 ;  /* 0x000000020d048825 */ /* 0x002fc800078e0204 */
[----:B------:R-:W-:Y:S01]  /*0c50*/  @!P1 IMAD R3, R3, 0x60, R0 ;  /* 0x0000006003039824 */ /* 0x000fe200078e0200 */
[----:B------:R-:W4:Y:S01]  /*0c60*/  @!P0 LDG.E.64 R14, desc[UR36][R4.64] ;  /* 0x00000024040e8981 */ /* 0x000f22000c1e1b00 */
[----:B---3--:R-:W1:Y:S01]  /*0c70*/  LDC R11, c[0x0][0x290] ;  /* 0x0000a400ff0b7b82 */ /* 0x008e620000000800 */
[----:B0-----:R-:W-:Y:S01]  /*0c80*/  @!P2 IMAD.WIDE R6, R13, 0x2, R6 ;  /* 0x000000020d06a825 */ /* 0x001fe200078e0206 */
[----:B------:R-:W-:-:S06]  /*0c90*/  CS2R R12, SRZ ;  /* 0x00000000000c7805 */ /* 0x000fcc000001ff00 */
[----:B------:R-:W3:Y:S01]  /*0ca0*/  @!P2 LDG.E.64 R12, desc[UR36][R6.64] ;  /* 0x00000024060ca981 */ /* 0x000ee2000c1e1b00 */
[----:B--2---:R-:W-:-:S06]  /*0cb0*/  @!P1 IMAD.WIDE R8, R3, 0x2, R8 ;  /* 0x0000000203089825 */ /* 0x004fcc00078e0208 */
[----:B------:R-:W2:Y:S01]  /*0cc0*/  @!P1 LDG.E.64 R8, desc[UR36][R8.64] ;  /* 0x0000002408089981 */ /* 0x000ea2000c1e1b00 */
[----:B------:R-:W-:Y:S02]  /*0cd0*/  ISETP.NE.AND P2, PT, RZ, UR4, PT ;  /* 0x00000004ff007c0c */ /* 0x000fe4000bf45270 */
[----:B------:R-:W-:Y:S02]  /*0ce0*/  ISETP.GE.AND P0, PT, R16, 0x20, PT ;  /* 0x000000201000780c */ /* 0x000fe40003f06270 */
[----:B----4-:R-:W-:Y:S02]  /*0cf0*/  @P3 R2UR UR39, R10 ;  /* 0x000000000a2732ca */ /* 0x010fe400000e0000 */
[----:B-1----:R-:W-:Y:S01]  /*0d00*/  ISETP.GT.AND P3, PT, R11, RZ, PT ;  /* 0x000000ff0b00720c */ /* 0x002fe20003f64270 */
[----:B-----5:R-:W-:Y:S02]  /*0d10*/  HFMA2.MMA R22, R22, 1, 1, R14 ;  /* 0x3c003c0016167835 */ /* 0x020fe4000000000e */
[----:B---3--:R-:W-:Y:S01]  /*0d20*/  HFMA2.MMA R18, R18, 1, 1, R12 ;  /* 0x3c003c0012127835 */ /* 0x008fe2000000000c */
[----:B------:R-:W-:-:S02]  /*0d30*/  HADD2 R19, R19, R13 ;  /* 0x0000000d13137230 */ /* 0x000fc40000000000 */
[----:B------:R-:W-:-:S04]  /*0d40*/  HADD2 R23, R23, R15 ;  /* 0x0000000f17177230 */ /* 0x000fc80000000000 */
[----:B--2---:R-:W-:-:S03]  /*0d50*/  @!P1 HFMA2.MMA R19, R19, R9, -RZ ;  /* 0x0000000913139235 */ /* 0x004fc600001000ff */
[----:B------:R-:W-:Y:S01]  /*0d60*/  @!P1 HMUL2 R18, R18, R8 ;  /* 0x0000000812129232 */ /* 0x000fe20000000000 */
        /* <DEDUP_REMOVED lines=52> */
.L_x_2294:
        /* <DEDUP_REMOVED lines=22> */
[C---:B------:R-:W-:Y:S01]  /*1210*/  IMAD R14, R0.reuse, 0x2, R3 ;  /* 0x00000002000e7824 */ /* 0x040fe200078e0203 */
[----:B------:R-:W-:Y:S01]  /*1220*/  LEA.HI R0, R0, R0, RZ, 0x1 ;  /* 0x0000000000007211 */ /* 0x000fe200078f08ff */
[----:B------:R-:W-:Y:S02]  /*1230*/  BSSY B1, `(.L_x_2297) ;  /* 0x0000042000017945 */ /* 0x000fe40003800000 */
[----:B------:R-:W-:Y:S01]  /*1240*/  IMAD R15, R7, 0x2, R14 ;  /* 0x00000002070f7824 */ /* 0x000fe200078e020e */
[----:B------:R-:W-:Y:S01]  /*1250*/  LEA R25, R25, R14, 0x1 ;  /* 0x0000000e19197211 */ /* 0x000fe200078e08ff */
[----:B------:R-:W-:Y:S01]  /*1260*/  LDS R4, [R14] ;  /* 0x000000000e047984 */ /* 0x000fe20000000800 */
[----:B------:R-:W-:-:S03]  /*1270*/  SHF.L.U32 R0, R0, 0x1, RZ ;  /* 0x0000000100007819 */ /* 0x000fc600000006ff */
        /* <DEDUP_REMOVED lines=14> */
[--C-:B------:R-:W-:Y:S01]  /*1360*/  HADD2.F32 R7, -RZ, R23.reuse.H1_H1 ;  /* 0x30000017ff077230 */ /* 0x100fe20000004100 */
[----:B------:R-:W-:Y:S01]  /*1370*/  UIADD3 UR4, -UR39, UR4, URZ ;  /* 0x0000000427047290 */ /* 0x000fe2000fffe13f */
[----:B------:R-:W-:Y:S01]  /*1380*/  HADD2.F32 R23, -RZ, R23.H0_H0 ;  /* 0x20000017ff177230 */ /* 0x000fe20000004100 */
[----:B------:R-:W0:Y:S01]  /*1390*/  MUFU.RCP R0, R0 ;  /* 0x0000000000007308 */ /* 0x000e220000001000 */
[----:B------:R-:W-:Y:S01]  /*13a0*/  I2FP.F32.S32 R3, R3 ;  /* 0x0000000300037245 */ /* 0x000fe20000201400 */
[----:B------:R-:W-:-:S04]  /*13b0*/  HADD2.F32 R11, -RZ, R18.H1_H1 ;  /* 0x30000012ff0b7230 */ /* 0x000fc80000004100 */
[----:B0-----:R-:W-:-:S04]  /*13c0*/  FMUL.FTZ R3, R3, R0 ;  /* 0x0000000003037220 */ /* 0x001fc80000410000 */
[----:B------:R-:W-:Y:S01]  /*13d0*/  FMUL.FTZ R4, R3, 13.28771209716796875 ;  /* 0x41549a7803047820 */ /* 0x000fe20000410000 */
[----:B------:R-:W-:-:S03]  /*13e0*/  I2FP.F32.S32 R3, R5 ;  /* 0x0000000500037245 */ /* 0x000fc60000201400 */
[----:B------:R-:W0:Y:S02]  /*13f0*/  MUFU.EX2 R5, -R4 ;  /* 0x8000000400057308 */ /* 0x000e240000000800 */
[----:B------:R-:W-:Y:S01]  /*1400*/  FMUL.FTZ R3, R3, R0 ;  /* 0x0000000003037220 */ /* 0x000fe20000410000 */
[----:B------:R-:W-:-:S03]  /*1410*/  I2FP.F32.S32 R0, UR4 ;  /* 0x0000000400007c45 */ /* 0x000fc60008201400 */
[----:B------:R-:W-:-:S06]  /*1420*/  FMUL.FTZ R3, R3, 13.28771209716796875 ;  /* 0x41549a7803037820 */ /* 0x000fcc0000410000 */
[----:B------:R-:W1:Y:S01]  /*1430*/  MUFU.EX2 R3, -R3 ;  /* 0x8000000300037308 */ /* 0x000e620000000800 */
[----:B0-----:R-:W-:-:S04]  /*1440*/  FMUL.FTZ R5, R0, R5 ;  /* 0x0000000500057220 */ /* 0x001fc80000410000 */
[----:B------:R-:W-:-:S04]  /*1450*/  FMUL.RZ R10, R5, 0.15915493667125701904 ;  /* 0x3e22f983050a7820 */ /* 0x000fc8000040c000 */
[----:B------:R-:W0:Y:S01]  /*1460*/  MUFU.SIN R6, R10 ;  /* 0x0000000a00067308 */ /* 0x000e220000000400 */
[----:B-1----:R-:W-:Y:S01]  /*1470*/  FMUL.FTZ R0, R0, R3 ;  /* 0x0000000300007220 */ /* 0x002fe20000410000 */
[--C-:B------:R-:W-:Y:S02]  /*1480*/  HADD2.F32 R3, -RZ, R19.reuse.H1_H1 ;  /* 0x30000013ff037230 */ /* 0x100fe40000004100 */
[----:B------:R-:W-:-:S04]  /*1490*/  HADD2.F32 R19, -RZ, R19.H0_H0 ;  /* 0x20000013ff137230 */ /* 0x000fc80000004100 */
[----:B------:R1:W2:Y:S01]  /*14a0*/  MUFU.COS R5, R10 ;  /* 0x0000000a00057308 */ /* 0x0002a20000000000 */
[----:B------:R-:W-:-:S07]  /*14b0*/  FMUL.RZ R9, R0, 0.15915493667125701904 ;  /* 0x3e22f98300097820 */ /* 0x000fce000040c000 */
[----:B------:R-:W3:Y:S01]  /*14c0*/  MUFU.SIN R4, R9 ;  /* 0x0000000900047308 */ /* 0x000ee20000000400 */
[C---:B0-----:R-:W-:Y:S01]  /*14d0*/  FMUL.FTZ R8, R6.reuse, R7 ;  /* 0x0000000706087220 */ /* 0x041fe20000410000 */
[----:B-1----:R-:W-:-:S06]  /*14e0*/  FMUL.FTZ R10, R6, R3 ;  /* 0x00000003060a7220 */ /* 0x002fcc0000410000 */
[----:B------:R0:W1:Y:S01]  /*14f0*/  MUFU.COS R0, R9 ;  /* 0x0000000900007308 */ /* 0x0000620000000000 */
[C---:B--2---:R-:W-:Y:S01]  /*1500*/  FMUL.FTZ R7, R5.reuse, R7 ;  /* 0x0000000705077220 */ /* 0x044fe20000410000 */
[C---:B------:R-:W-:Y:S01]  /*1510*/  FMUL.FTZ R3, R5.reuse, R3 ;  /* 0x0000000305037220 */ /* 0x040fe20000410000 */
[C---:B------:R-:W-:Y:S01]  /*1520*/  FFMA.FTZ R8, R5.reuse, R23, -R8 ;  /* 0x0000001705087223 */ /* 0x040fe20000010808 */
[----:B------:R-:W-:Y:S01]  /*1530*/  FFMA.FTZ R10, R5, R19, -R10 ;  /* 0x00000013050a7223 */ /* 0x000fe2000001080a */
[--C-:B------:R-:W-:Y:S02]  /*1540*/  HADD2.F32 R5, -RZ, R22.reuse.H1_H1 ;  /* 0x30000016ff057230 */ /* 0x100fe40000004100 */
[C---:B------:R-:W-:Y:S01]  /*1550*/  FFMA.FTZ R23, R6.reuse, R23, R7 ;  /* 0x0000001706177223 */ /* 0x040fe20000010007 */
[----:B------:R-:W-:Y:S01]  /*1560*/  FFMA.FTZ R19, R6, R19, R3 ;  /* 0x0000001306137223 */ /* 0x000fe20000010003 */
[----:B------:R-:W-:Y:S02]  /*1570*/  HADD2.F32 R3, -RZ, R22.H0_H0 ;  /* 0x20000016ff037230 */ /* 0x000fe40000004100 */
[----:B---3--:R-:W-:Y:S01]  /*1580*/  FMUL.FTZ R6, R4, R11 ;  /* 0x0000000b04067220 */ /* 0x008fe20000410000 */
[----:B0-----:R-:W-:-:S02]  /*1590*/  HADD2.F32 R9, -RZ, R18.H0_H0 ;  /* 0x20000012ff097230 */ /* 0x001fc40000004100 */
[-C--:B------:R-:W-:Y:S01]  /*15a0*/  FMUL.FTZ R7, R4, R5.reuse ;  /* 0x0000000504077220 */ /* 0x080fe20000410000 */
[----:B------:R-:W-:Y:S02]  /*15b0*/  F2FP.F16.F32.PACK_AB R23, R23, R8 ;  /* 0x000000081717723e */ /* 0x000fe400000000ff */
[----:B------:R-:W-:Y:S01]  /*15c0*/  F2FP.F16.F32.PACK_AB R19, R19, R10 ;  /* 0x0000000a1313723e */ /* 0x000fe200000000ff */
[C---:B-1----:R-:W-:Y:S01]  /*15d0*/  FMUL.FTZ R5, R0.reuse, R5 ;  /* 0x0000000500057220 */ /* 0x042fe20000410000 */
[C---:B------:R-:W-:Y:S01]  /*15e0*/  FMUL.FTZ R11, R0.reuse, R11 ;  /* 0x0000000b000b7220 */ /* 0x040fe20000410000 */
[C---:B------:R-:W-:Y:S01]  /*15f0*/  FFMA.FTZ R7, R0.reuse, R3, -R7 ;  /* 0x0000000300077223 */ /* 0x040fe20000010807 */
[----:B------:R-:W-:Y:S01]  /*1600*/  FFMA.FTZ R6, R0, R9, -R6 ;  /* 0x0000000900067223 */ /* 0x000fe20000010806 */
[C---:B------:R-:W-:Y:S01]  /*1610*/  FFMA.FTZ R22, R4.reuse, R3, R5 ;  /* 0x0000000304167223 */ /* 0x040fe20000010005 */
[----:B------:R-:W-:-:S04]  /*1620*/  FFMA.FTZ R11, R4, R9, R11 ;  /* 0x00000009040b7223 */ /* 0x000fc8000001000b */
[----:B------:R-:W-:Y:S02]  /*1630*/  F2FP.F16.F32.PACK_AB R22, R22, R7 ;  /* 0x000000071616723e */ /* 0x000fe400000000ff */
[----:B------:R-:W-:-:S07]  /*1640*/  F2FP.F16.F32.PACK_AB R18, R11, R6 ;  /* 0x000000060b12723e */ /* 0x000fce00000000ff */
.L_x_2298:
[----:B------:R-:W-:Y:S05]  /*1650*/  BSYNC B1 ;  /* 0x0000000000017941 */ /* 0x000fea0003800000 */
.L_x_2297:
        /* <DEDUP_REMOVED lines=8> */
.L_x_2296:
[----:B------:R-:W-:Y:S05]  /*16e0*/  BSYNC B0 ;  /* 0x0000000000007941 */ /* 0x000fea0003800000 */
.L_x_2295:
[----:B------:R-:W-:Y:S06]  /*16f0*/  BAR.SYNC.DEFER_BLOCKING 0x0 ;  /* 0x0000000000007b1d */ /* 0x000fec0000010000 */
[----:B0-----:R0:W2:Y:S04]  /*1700*/  @P6 LDS.64 R22, [R12] ;  /* 0x000000000c166984 */ /* 0x0010a80000000a00 */
[----:B------:R0:W3:Y:S01]  /*1710*/  @P6 LDS.64 R18, [R13] ;  /* 0x000000000d126984 */ /* 0x0000e20000000a00 */
[----:B------:R-:W-:Y:S06]  /*1720*/  BAR.SYNC.DEFER_BLOCKING 0x0 ;  /* 0x0000000000007b1d */ /* 0x000fec0000010000 */
[----:B------:R-:W-:Y:S05]  /*1730*/  BRA `(.L_x_2293) ;  /* 0x0000000000d87947 */ /* 0x000fea0003800000 */
.L_x_2292:
[----:B------:R-:W-:Y:S01]  /*1740*/  ISETP.GE.AND P0, PT, R0, R11, PT ;  /* 0x0000000b0000720c */ /* 0x000fe20003f06270 */
[----:B------:R-:W-:-:S12]  /*1750*/  BSSY B0, `(.L_x_2293) ;  /* 0x0000034000007945 */ /* 0x000fd80003800000 */
[----:B------:R-:W-:Y:S05]  /*1760*/  @P0 BRA `(.L_x_2299) ;  /* 0x0000000000c80947 */ /* 0x000fea0003800000 */
[----:B------:R-:W-:Y:S01]  /*1770*/  I2FP.F32.S32 R11, R11 ;  /* 0x0000000b000b7245 */ /* 0x000fe20000201400 */
[----:B------:R-:W-:Y:S01]  /*1780*/  VIADD R3, R0, 0x2 ;  /* 0x0000000200037836 */ /* 0x000fe20000000000 */
[----:B------:R-:W-:Y:S01]  /*1790*/  I2FP.F32.S32 R0, R0 ;  /* 0x0000000000007245 */ /* 0x000fe20000201400 */
[----:B------:R-:W-:Y:S01]  /*17a0*/  ULDC UR4, c[0x0][0x29c] ;  /* 0x0000a70000047ab9 */ /* 0x000fe20000000800 */
[----:B------:R-:W-:Y:S01]  /*17b0*/  HADD2.F32 R9, -RZ, R19.H1_H1 ;  /* 0x30000013ff097230 */ /* 0x000fe20000004100 */
[----:B------:R-:W-:Y:S01]  /*17c0*/  UIADD3 UR4, -UR39, UR4, URZ ;  /* 0x0000000427047290 */ /* 0x000fe2000fffe13f */
[----:B------:R-:W0:Y:S01]  /*17d0*/  MUFU.RCP R11, R11 ;  /* 0x0000000b000b7308 */ /* 0x000e220000001000 */
[----:B------:R-:W-:Y:S01]  /*17e0*/  I2FP.F32.S32 R3, R3 ;  /* 0x0000000300037245 */ /* 0x000fe20000201400 */
[----:B------:R-:W-:Y:S02]  /*17f0*/  HADD2.F32 R12, -RZ, R23.H0_H0 ;  /* 0x20000017ff0c7230 */ /* 0x000fe40000004100 */
[----:B------:R-:W-:Y:S01]  /*1800*/  HADD2.F32 R19, -RZ, R19.H0_H0 ;  /* 0x20000013ff137230 */ /* 0x000fe20000004100 */
[----:B------:R-:W-:Y:S01]  /*1810*/  I2FP.F32.S32 R7, UR4 ;  /* 0x0000000400077c45 */ /* 0x000fe20008201400 */
        /* <DEDUP_REMOVED lines=39> */
.L_x_2299:
[----:B------:R-:W-:Y:S05]  /*1a90*/  BSYNC B0 ;  /* 0x0000000000007941 */ /* 0x000fea0003800000 */
.L_x_2293:
[----:B------:R-:W-:Y:S01]  /*1aa0*/  ISETP.GT.AND P0, PT, R16, 0x1f, PT ;  /* 0x0000001f1000780c */ /* 0x000fe20003f04270 */
[----:B------:R-:W-:Y:S01]  /*1ab0*/  BSSY B0, `(.L_x_2300) ;  /* 0x000002b000007945 */ /* 0x000fe20003800000 */
[----:B-1----:R-:W-:-:S11]  /*1ac0*/  MOV R14, RZ ;  /* 0x000000ff000e7202 */ /* 0x002fd60000000f00 */
[----:B------:R-:W-:Y:S05]  /*1ad0*/  @P0 BRA `(.L_x_2301) ;  /* 0x0000000000a00947 */ /* 0x000fea0003800000 */
[----:B------:R-:W1:Y:S01]  /*1ae0*/  S2UR UR5, SR_CgaCtaId ;  /* 0x00000000000579c3 */ /* 0x000e620000008800 */
[----:B------:R-:W-:Y:S01]  /*1af0*/  UMOV UR4, 0x400 ;  /* 0x0000040000047882 */ /* 0x000fe20000000000 */
[----:B--23--:R-:W-:Y:S01]  /*1b00*/  HMUL2 R9, R23, R19 ;  /* 0x0000001317097232 */ /* 0x00cfe20000000000 */
[----:B------:R-:W-:Y:S01]  /*1b10*/  UIADD3 UR4, UR4, 0x20, URZ ;  /* 0x0000002004047890 */ /* 0x000fe2000fffe03f */
[----:B------:R-:W-:Y:S01]  /*1b20*/  ISETP.GT.AND P0, PT, R16, 0x17, PT ;  /* 0x000000171000780c */ /* 0x000fe20003f04270 */
[----:B------:R-:W-:Y:S03]  /*1b30*/  BSSY B1, `(.L_x_2302) ;  /* 0x0000015000017945 */ /* 0x000fe60003800000 */
[----:B------:R-:W-:-:S10]  /*1b40*/  HFMA2.MMA R9, R22, R18, R9 ;  /* 0x0000001216097235 */ /* 0x000fd40000000009 */
[--C-:B0-----:R-:W-:Y:S02]  /*1b50*/  HADD2.F32 R13, -RZ, R9.reuse.H0_H0 ;  /* 0x20000009ff0d7230 */ /* 0x101fe40000004100 */
[----:B------:R-:W-:Y:S01]  /*1b60*/  HADD2.F32 R6, -RZ, R9.H1_H1 ;  /* 0x30000009ff067230 */ /* 0x000fe20000004100 */
[----:B-1----:R-:W-:-:S06]  /*1b70*/  ULEA UR4, UR5, UR4, 0x18 ;  /* 0x0000000405047291 */ /* 0x002fcc000f8ec03f */
[----:B------:R-:W-:-:S05]  /*1b80*/  LEA R0, R16, UR4, 0x3 ;  /* 0x0000000410007c11 */ /* 0x000fca000f8e18ff */
[----:B------:R0:W-:Y:S01]  /*1b90*/  STS.64 [R0], R22 ;  /* 0x0000001600007388 */ /* 0x0001e20000000a00 */
[----:B------:R-:W-:Y:S05]  /*1ba0*/  @P0 BRA `(.L_x_2303) ;  /* 0x0000000000340947 */ /* 0x000fea0003800000 */
[----:B0-----:R-:W-:Y:S01]  /*1bb0*/  LEA.HI R0, R16, R16, RZ, 0x1 ;  /* 0x0000001010007211 */ /* 0x001fe200078f08ff */
[----:B------:R-:W0:Y:S01]  /*1bc0*/  LDC.64 R4, c[0x0][0x248] ;  /* 0x00009200ff047b82 */ /* 0x000e220000000a00 */
[----:B------:R-:W-:Y:S02]  /*1bd0*/  ULDC UR4, c[0x0][0x284] ;  /* 0x0000a10000047ab9 */ /* 0x000fe40000000800 */
[C---:B------:R-:W-:Y:S01]  /*1be0*/  LOP3.LUT R3, R0.reuse, 0x3ffffffe, RZ, 0xc0, !PT ;  /* 0x3ffffffe00037812 */ /* 0x040fe200078ec0ff */
[----:B------:R-:W-:-:S04]  /*1bf0*/  IMAD.SHL.U32 R0, R0, 0x4, RZ ;  /* 0x0000000400007824 */ /* 0x000fc800078e00ff */
[----:B------:R-:W-:Y:S01]  /*1c00*/  IMAD.IADD R3, R16, 0x1, -R3 ;  /* 0x0000000110037824 */ /* 0x000fe200078e0a03 */
[----:B------:R-:W-:-:S04]  /*1c10*/  LOP3.LUT R0, R0, 0xfffffff8, RZ, 0xc0, !PT ;  /* 0xfffffff800007812 */ /* 0x000fc800078ec0ff */
[----:B------:R-:W-:Y:S01]  /*1c20*/  LEA R7, R2, R3, 0x1 ;  /* 0x0000000302077211 */ /* 0x000fe200078e08ff */
[----:B------:R-:W-:-:S04]  /*1c30*/  VIADD R3, R0, UR47 ;  /* 0x0000002f00037c36 */ /* 0x000fc80008000000 */
[----:B------:R-:W-:-:S04]  /*1c40*/  IMAD.SHL.U32 R0, R7, 0x4, RZ ;  /* 0x0000000407007824 */ /* 0x000fc800078e00ff */
[----:B------:R-:W-:-:S04]  /*1c50*/  IMAD R3, R3, UR4, R0 ;  /* 0x0000000403037c24 */ /* 0x000fc8000f8e0200 */
[----:B0-----:R-:W-:-:S05]  /*1c60*/  IMAD.WIDE R4, R3, 0x2, R4 ;  /* 0x0000000203047825 */ /* 0x001fca00078e0204 */
[----:B------:R1:W-:Y:S02]  /*1c70*/  STG.E.64 desc[UR36][R4.64], R18 ;  /* 0x0000001204007986 */ /* 0x0003e4000c101b24 */
.L_x_2303:
[----:B------:R-:W-:Y:S05]  /*1c80*/  BSYNC B1 ;  /* 0x0000000000017941 */ /* 0x000fea0003800000 */
.L_x_2302:
        /* <DEDUP_REMOVED lines=12> */
.L_x_2360:
[----:B-1----:R-:W-:-:S07]  /*1d50*/  FADD.FTZ R14, R5, R14 ;  /* 0x0000000e050e7221 */ /* 0x002fce0000010000 */
.L_x_2301:
[----:B------:R-:W-:Y:S05]  /*1d60*/  BSYNC B0 ;  /* 0x0000000000007941 */ /* 0x000fea0003800000 */
.L_x_2300:
[----:B------:R-:W-:-:S13]  /*1d70*/  ISETP.NE.AND P0, PT, R16, RZ, PT ;  /* 0x000000ff1000720c */ /* 0x000fda0003f05270 */
[----:B------:R-:W-:Y:S01]  /*1d80*/  @P0 MOV R0, 0xff7fffff ;  /* 0xff7fffff00000802 */ /* 0x000fe20000000f00 */
[----:B------:R-:W-:Y:S06]  /*1d90*/  @P0 BRA `(.L_x_2305) ;  /* 0x0000000000600947 */ /* 0x000fec0003800000 */
[----:B------:R-:W-:Y:S01]  /*1da0*/  ULDC.64 UR4, c[0x0][0x2c8] ;  /* 0x0000b20000047ab9 */ /* 0x000fe20000000a00 */
[----:B------:R-:W-:Y:S01]  /*1db0*/  ULDC UR7, c[0x0][0x2a0] ;  /* 0x0000a80000077ab9 */ /* 0x000fe20000000800 */
[----:B------:R-:W-:-:S04]  /*1dc0*/  UISETP.NE.U32.AND UP0, UPT, UR4, URZ, UPT ;  /* 0x0000003f0400728c */ /* 0x000fc8000bf05070 */
[----:B------:R-:W-:-:S06]  /*1dd0*/  UISETP.NE.AND.EX UP0, UPT, UR5, URZ, UPT, UP0 ;  /* 0x0000003f0500728c */ /* 0x000fcc000bf05300 */
[----:B------:R-:W-:-:S05]  /*1de0*/  PLOP3.LUT P0, PT, PT, PT, UP0, 0x80, 0x0 ;  /* 0x000000000000781c */ /* 0x000fca0003f0f008 */
[----:B------:R-:W-:Y:S01]  /*1df0*/  @UP0 UIADD3 UR4, -UR39, UR40, URZ ;  /* 0x0000002827040290 */ /* 0x000fe2000fffe13f */
[----:B------:R-:W-:-:S03]  /*1e00*/  @UP0 ULDC UR6, c[0x0][0x2d0] ;  /* 0x0000b40000060ab9 */ /* 0x000fc60000000800 */
[----:B------:R-:W-:-:S04]  /*1e10*/  @UP0 UIMAD UR5, UR46, UR6, UR4 ;  /* 0x000000062e0502a4 */ /* 0x000fc8000f8e0204 */
[----:B------:R-:W-:-:S03]  /*1e20*/  @UP0 UIMAD UR6, UR5, UR6, UR4 ;  /* 0x00000006050602a4 */ /* 0x000fc6000f8e0204 */
[----:B------:R-:W-:Y:S02]  /*1e30*/  @UP0 ULDC.64 UR4, c[0x0][0x2c8] ;  /* 0x0000b20000040ab9 */ /* 0x000fe40000000a00 */
[----:B------:R-:W-:-:S06]  /*1e40*/  @UP0 UIMAD.WIDE UR4, UR6, 0x2, UR4 ;  /* 0x00000002060408a5 */ /* 0x000fcc000f8e0204 */
[----:B------:R-:W-:Y:S02]  /*1e50*/  IMAD.U32 R4, RZ, RZ, UR4 ;  /* 0x00000004ff047e24 */ /* 0x000fe4000f8e00ff */
[----:B0-----:R-:W-:-:S05]  /*1e60*/  IMAD.U32 R5, RZ, RZ, UR5 ;  /* 0x00000005ff057e24 */ /* 0x001fca000f8e00ff */
[----:B------:R-:W4:Y:S01]  /*1e70*/  @P0 LDG.E.U16 R4, desc[UR36][R4.64] ;  /* 0x0000002404040981 */ /* 0x000f22000c1e1500 */
[----:B------:R-:W0:Y:S01]  /*1e80*/  S2UR UR6, SR_CgaCtaId ;  /* 0x00000000000679c3 */ /* 0x000e220000008800 */
[----:B------:R-:W-:Y:S01]  /*1e90*/  UMOV UR4, 0x400 ;  /* 0x0000040000047882 */ /* 0x000fe20000000000 */
[----:B------:R-:W-:Y:S01]  /*1ea0*/  FMUL.FTZ R0, R14, UR7 ;  /* 0x000000070e007c20 */ /* 0x000fe20008410000 */
[----:B------:R-:W-:Y:S02]  /*1eb0*/  UIADD3 UR5, UR4, 0x120, URZ ;  /* 0x0000012004057890 */ /* 0x000fe4000fffe03f */
[----:B------:R-:W-:Y:S02]  /*1ec0*/  UIADD3 UR4, -UR42, UR40, URZ ;  /* 0x000000282a047290 */ /* 0x000fe4000fffe13f */
[----:B0-----:R-:W-:-:S04]  /*1ed0*/  ULEA UR5, UR6, UR5, 0x18 ;  /* 0x0000000506057291 */ /* 0x001fc8000f8ec03f */
[----:B------:R-:W-:Y:S01]  /*1ee0*/  ULEA UR4, UR4, UR5, 0x2 ;  /* 0x0000000504047291 */ /* 0x000fe2000f8e103f */
[----:B----4-:R-:W-:-:S05]  /*1ef0*/  @P0 HADD2.F32 R3, -RZ, R4.H0_H0 ;  /* 0x20000004ff030230 */ /* 0x010fca0000004100 */
[----:B------:R-:W-:-:S05]  /*1f00*/  @P0 FADD.FTZ R0, R0, R3 ;  /* 0x0000000300000221 */ /* 0x000fca0000010000 */
[----:B------:R1:W-:Y:S02]  /*1f10*/  STS [UR4], R0 ;  /* 0x00000000ff007988 */ /* 0x0003e40008000804 */
.L_x_2305:
[----:B------:R-:W-:Y:S05]  /*1f20*/  WARPSYNC.ALL ;  /* 0x0000000000007948 */ /* 0x000fea0003800000 */
[----:B------:R-:W-:Y:S01]  /*1f30*/  UIADD3 UR4, UR40, 0xf, -UR42 ;  /* 0x0000000f28047890 */ /* 0x000fe2000fffe82a */
[----:B------:R-:W4:Y:S01]  /*1f40*/  LDC.64 R10, c[0x0][0x280] ;  /* 0x0000a000ff0a7b82 */ /* 0x000f220000000a00 */
[----:B0-----:R-:W-:Y:S01]  /*1f50*/  LEA.HI R5, R16, R16, RZ, 0x1 ;  /* 0x0000001010057211 */ /* 0x001fe200078f08ff */
[----:B------:R-:W-:Y:S01]  /*1f60*/  ULDC UR7, c[0x0][0x284] ;  /* 0x0000a10000077ab9 */ /* 0x000fe20000000800 */
[----:B------:R-:W-:Y:S01]  /*1f70*/  USHF.R.S32.HI UR5, URZ, 0x1f, UR4 ;  /* 0x0000001f3f057899 */ /* 0x000fe20008011404 */
[----:B------:R-:W-:Y:S01]  /*1f80*/  BSSY B0, `(.L_x_2306) ;  /* 0x00001a6000007945 */ /* 0x000fe20003800000 */
[----:B------:R-:W-:Y:S01]  /*1f90*/  LEA.HI.SX32 R9, R5, UR42, 0x1f ;  /* 0x0000002a05097c11 */ /* 0x000fe2000f8ffaff */
[----:B------:R-:W-:Y:S01]  /*1fa0*/  ULDC UR14, c[0x0][0x2a0] ;  /* 0x0000a800000e7ab9 */ /* 0x000fe20000000800 */
[----:B------:R-:W-:Y:S01]  /*1fb0*/  ULEA.HI UR5, UR5, UR4, URZ, 0x4 ;  /* 0x0000000405057291 */ /* 0x000fe2000f8f203f */
[----:B------:R-:W-:Y:S01]  /*1fc0*/  ULDC.64 UR10, c[0x0][0x258] ;  /* 0x00009600000a7ab9 */ /* 0x000fe20000000a00 */
[----:B------:R-:W-:-:S02]  /*1fd0*/  ULDC.64 UR8, c[0x0][0x2b0] ;  /* 0x0000ac0000087ab9 */ /* 0x000fc40000000a00 */
[----:B------:R-:W-:Y:S01]  /*1fe0*/  ULOP3.LUT UR5, UR5, 0xfffffff0, URZ, 0xc0, !UPT ;  /* 0xfffffff005057892 */ /* 0x000fe2000f8ec03f */
[----:B------:R-:W-:Y:S01]  /*1ff0*/  ULDC.64 UR16, c[0x0][0x2c8] ;  /* 0x0000b20000107ab9 */ /* 0x000fe20000000a00 */
[----:B------:R-:W-:Y:S02]  /*2000*/  ULDC.64 UR12, c[0x0][0x2d8] ;  /* 0x0000b600000c7ab9 */ /* 0x000fe40000000a00 */
[----:B------:R-:W-:Y:S01]  /*2010*/  UIADD3 UR5, UR42, UR5, URZ ;  /* 0x000000052a057290 */ /* 0x000fe2000fffe03f */
[----:B------:R-:W-:Y:S05]  /*2020*/  BAR.SYNC.DEFER_BLOCKING 0x0 ;  /* 0x0000000000007b1d */ /* 0x000fea0000010000 */
[----:B------:R-:W-:Y:S01]  /*2030*/  ISETP.GE.AND P0, PT, R9, UR5, PT ;  /* 0x0000000509007c0c */ /* 0x000fe2000bf06270 */
[----:B----4-:R-:W-:-:S04]  /*2040*/  IMAD R4, R17, R10, UR46 ;  /* 0x0000002e11047e24 */ /* 0x010fc8000f8e020a */
[----:B------:R-:W-:-:S08]  /*2050*/  IMAD R4, R4, 0x60, RZ ;  /* 0x0000006004047824 */ /* 0x000fd000078e02ff */
[----:B------:R-:W-:Y:S05]  /*2060*/  @P0 BRA `(.L_x_2307) ;  /* 0x00000018005c0947 */ /* 0x000fea0003800000 */
[----:B------:R-:W-:Y:S01]  /*2070*/  IABS R3, R11 ;  /* 0x0000000b00037213 */ /* 0x000fe20000000000 */
[----:B------:R-:W0:Y:S01]  /*2080*/  S2UR UR6, SR_CgaCtaId ;  /* 0x00000000000679c3 */ /* 0x000e220000008800 */
[----:B------:R-:W4:Y:S01]  /*2090*/  S2R R15, SR_CTAID.X ;  /* 0x00000000000f7919 */ /* 0x000f220000002500 */
[----:B------:R-:W-:Y:S01]  /*20a0*/  UMOV UR4, 0x400 ;  /* 0x0000040000047882 */ /* 0x000fe20000000000 */
[----:B------:R-:W5:Y:S01]  /*20b0*/  I2F.RP R6, R3 ;  /* 0x0000000300067306 */ /* 0x000f620000209400 */
[----:B------:R-:W-:Y:S01]  /*20c0*/  UIADD3 UR4, UR4, 0x20, URZ ;  /* 0x0000002004047890 */ /* 0x000fe2000fffe03f */
[----:B------:R-:W-:-:S03]  /*20d0*/  LOP3.LUT R5, R5, 0x3ffffffe, RZ, 0xc0, !PT ;  /* 0x3ffffffe05057812 */ /* 0x000fc600078ec0ff */
[----:B------:R-:W4:Y:S01]  /*20e0*/  LDC.64 R82, c[0x0][0x2d8] ;  /* 0x0000b600ff527b82 */ /* 0x000f220000000a00 */
[----:B------:R-:W-:-:S05]  /*20f0*/  IADD3 R5, -R5, R16, RZ ;  /* 0x0000001005057210 */ /* 0x000fca0007ffe1ff */
[----:B------:R-:W-:Y:S02]  /*2100*/  IMAD.SHL.U32 R8, R5, 0x4, RZ ;  /* 0x0000000405087824 */ /* 0x000fe400078e00ff */
[----:B------:R-:W1:Y:S01]  /*2110*/  LDC R12, c[0x0][0x2c0] ;  /* 0x0000b000ff0c7b82 */ /* 0x000e620000000800 */
[----:B-----5:R-:W5:Y:S01]  /*2120*/  MUFU.RCP R6, R6 ;  /* 0x0000000600067308 */ /* 0x020f620000001000 */
[----:B0-----:R-:W-:-:S06]  /*2130*/  ULEA UR4, UR6, UR4, 0x18 ;  /* 0x0000000406047291 */ /* 0x001fcc000f8ec03f */
[----:B------:R-:W-:Y:S01]  /*2140*/  LEA R10, R5, UR4, 0x3 ;  /* 0x00000004050a7c11 */ /* 0x000fe2000f8e18ff */
[----:B------:R-:W-:Y:S02]  /*2150*/  ULDC UR4, c[0x0][0x2d0] ;  /* 0x0000b40000047ab9 */ /* 0x000fe40000000800 */
[----:B------:R-:W-:Y:S01]  /*2160*/  MOV R14, UR4 ;  /* 0x00000004000e7c02 */ /* 0x000fe20008000f00 */
[----:B------:R-:W-:Y:S01]  /*2170*/  ULDC UR4, c[0x0][0x298] ;  /* 0x0000a60000047ab9 */ /* 0x000fe20000000800 */
[----:B-----5:R-:W-:Y:S01]  /*2180*/  VIADD R7, R6, 0xffffffe ;  /* 0x0ffffffe06077836 */ /* 0x020fe20000000000 */
[----:B------:R-:W0:Y:S01]  /*2190*/  LDS.64 R48, [R10] ;  /* 0x000000000a307984 */ /* 0x000e220000000a00 */
[----:B----4-:R-:W-:-:S03]  /*21a0*/  IMAD.WIDE R82, R15, 0x2, R82 ;  /* 0x000000020f527825 */ /* 0x010fc600078e0252 */
[----:B------:R-:W4:Y:S01]  /*21b0*/  LDS.64 R46, [R10+0x10] ;  /* 0x000010000a2e7984 */ /* 0x000f220000000a00 */
[----:B------:R-:W5:Y:S03]  /*21c0*/  F2I.FTZ.U32.TRUNC.NTZ R7, R7 ;  /* 0x0000000700077305 */ /* 0x000f66000021f000 */
[----:B------:R-:W0:Y:S04]  /*21d0*/  LDS.64 R44, [R10+0x20] ;  /* 0x000020000a2c7984 */ /* 0x000e280000000a00 */
[----:B------:R-:W0:Y:S04]  /*21e0*/  LDS.64 R42, [R10+0x30] ;  /* 0x000030000a2a7984 */ /* 0x000e280000000a00 */
[----:B------:R-:W0:Y:S01]  /*21f0*/  LDS.64 R40, [R10+0x40] ;  /* 0x000040000a287984 */ /* 0x000e220000000a00 */
[----:B-----5:R-:W-:-:S03]  /*2200*/  IMAD.MOV R6, RZ, RZ, -R7 ;  /* 0x000000ffff067224 */ /* 0x020fc600078e0a07 */
[----:B------:R-:W0:Y:S01]  /*2210*/  LDS.64 R38, [R10+0x50] ;  /* 0x000050000a267984 */ /* 0x000e220000000a00 */
[----:B------:R-:W-:-:S03]  /*2220*/  IMAD R13, R6, R3, RZ ;  /* 0x00000003060d7224 */ /* 0x000fc600078e02ff */
[----:B------:R-:W0:Y:S01]  /*2230*/  LDS.64 R36, [R10+0x60] ;  /* 0x000060000a247984 */ /* 0x000e220000000a00 */
[----:B------:R-:W-:-:S03]  /*2240*/  IMAD.MOV.U32 R6, RZ, RZ, RZ ;  /* 0x000000ffff067224 */ /* 0x000fc600078e00ff */
[----:B------:R-:W0:Y:S01]  /*2250*/  LDS.64 R34, [R10+0x70] ;  /* 0x000070000a227984 */ /* 0x000e220000000a00 */
[----:B------:R-:W-:-:S03]  /*2260*/  IMAD.HI.U32 R5, R7, R13, R6 ;  /* 0x0000000d07057227 */ /* 0x000fc600078e0006 */
[----:B------:R-:W0:Y:S01]  /*2270*/  LDS.64 R32, [R10+0x80] ;  /* 0x000080000a207984 */ /* 0x000e220000000a00 */
[----:B------:R-:W-:Y:S02]  /*2280*/  IMAD R7, R4, R11, R8 ;  /* 0x0000000b04077224 */ /* 0x000fe400078e0208 */
[----:B------:R-:W-:Y:S01]  /*2290*/  IMAD R6, R15, R14, UR40 ;  /* 0x000000280f067e24 */ /* 0x000fe2000f8e020e */
[----:B------:R-:W0:Y:S01]  /*22a0*/  LDS.64 R30, [R10+0x90] ;  /* 0x000090000a1e7984 */ /* 0x000e220000000a00 */
[----:B------:R-:W-:Y:S01]  /*22b0*/  IMAD R8, R11, 0x60, RZ ;  /* 0x000000600b087824 */ /* 0x000fe200078e02ff */
[----:B------:R-:W-:Y:S02]  /*22c0*/  SHF.R.S32.HI R17, RZ, 0x1f, R7 ;  /* 0x0000001fff117819 */ /* 0x000fe40000011407 */
[----:B------:R-:W0:Y:S04]  /*22d0*/  LDS.64 R28, [R10+0xa0] ;  /* 0x0000a0000a1c7984 */ /* 0x000e280000000a00 */
[----:B------:R-:W0:Y:S04]  /*22e0*/  LDS.64 R26, [R10+0xb0] ;  /* 0x0000b0000a1a7984 */ /* 0x000e280000000a00 */
[----:B------:R-:W0:Y:S04]  /*22f0*/  LDS.64 R24, [R10+0xc0] ;  /* 0x0000c0000a187984 */ /* 0x000e280000000a00 */
[----:B--2---:R-:W2:Y:S04]  /*2300*/  LDS.64 R22, [R10+0xd0] ;  /* 0x0000d0000a167984 */ /* 0x004ea80000000a00 */
[----:B------:R-:W0:Y:S04]  /*2310*/  LDS.64 R20, [R10+0xe0] ;  /* 0x0000e0000a147984 */ /* 0x000e280000000a00 */
[----:B---3--:R1:W3:Y:S02]  /*2320*/  LDS.64 R18, [R10+0xf0] ;  /* 0x0000f0000a127984 */ /* 0x0082e40000000a00 */
[----:B-1--4-:R-:W-:-:S07]  /*2330*/  IADD3 R10, R12, UR4, RZ ;  /* 0x000000040c0a7c10 */ /* 0x012fce000fffe0ff */
.L_x_2311:
[----:B------:R-:W-:Y:S02]  /*2340*/  IABS R12, R9 ;  /* 0x00000009000c7213 */ /* 0x000fe40000000000 */
[----:B-1----:R-:W-:Y:S02]  /*2350*/  IABS R14, UR7 ;  /* 0x00000007000e7c13 */ /* 0x002fe40008000000 */
[----:B------:R-:W-:Y:S01]  /*2360*/  ISETP.GE.AND P1, PT, R9, RZ, PT ;  /* 0x000000ff0900720c */ /* 0x000fe20003f26270 */
[----:B------:R-:W-:Y:S01]  /*2370*/  IMAD.HI.U32 R11, R5, R12, RZ ;  /* 0x0000000c050b7227 */ /* 0x000fe200078e00ff */
[----:B------:R-:W-:-:S03]  /*2380*/  ISETP.NE.AND P2, PT, RZ, UR7, PT ;  /* 0x00000007ff007c0c */ /* 0x000fc6000bf45270 */
[----:B------:R-:W-:-:S04]  /*2390*/  IMAD.MOV R11, RZ, RZ, -R11 ;  /* 0x000000ffff0b7224 */ /* 0x000fc800078e0a0b */
[----:B------:R-:W-:-:S05]  /*23a0*/  IMAD R11, R14, R11, R12 ;  /* 0x0000000b0e0b7224 */ /* 0x000fca00078e020c */
[----:B------:R-:W-:-:S13]  /*23b0*/  ISETP.GT.U32.AND P0, PT, R3, R11, PT ;  /* 0x0000000b0300720c */ /* 0x000fda0003f04070 */
[----:B------:R-:W-:-:S05]  /*23c0*/  @!P0 IMAD.IADD R11, R11, 0x1, -R14 ;  /* 0x000000010b0b8824 */ /* 0x000fca00078e0a0e */
[----:B------:R-:W-:-:S13]  /*23d0*/  ISETP.GT.U32.AND P0, PT, R3, R11, PT ;  /* 0x0000000b0300720c */ /* 0x000fda0003f04070 */
[----:B------:R-:W-:Y:S02]  /*23e0*/  @!P0 IADD3 R11, R11, -R14, RZ ;  /* 0x8000000e0b0b8210 */ /* 0x000fe40007ffe0ff */
[----:B------:R-:W-:-:S03]  /*23f0*/  ISETP.GE.AND P0, PT, R9, UR40, PT ;  /* 0x0000002809007c0c */ /* 0x000fc6000bf06270 */
[----:B------:R-:W-:Y:S01]  /*2400*/  @!P1 IMAD.MOV R11, RZ, RZ, -R11 ;  /* 0x000000ffff0b9224 */ /* 0x000fe200078e0a0b */
[----:B------:R-:W-:-:S04]  /*2410*/  @!P2 LOP3.LUT R11, RZ, UR7, RZ, 0x33, !PT ;  /* 0x00000007ff0bac12 */ /* 0x000fc8000f8e33ff */
[C---:B------:R-:W-:Y:S01]  /*2420*/  IADD3 R12, P1, R11.reuse, UR44, RZ ;  /* 0x0000002c0b0c7c10 */ /* 0x040fe2000ff3e0ff */
[----:B------:R-:W-:-:S03]  /*2430*/  VIADD R84, R11, UR7 ;  /* 0x000000070b547c36 */ /* 0x000fc60008000000 */
[----:B0-----:R-:W-:Y:S02]  /*2440*/  LEA.HI.X.SX32 R13, R11, UR45, 0x1, P1 ;  /* 0x0000002d0b0d7c11 */ /* 0x001fe400088f0eff */
[----:B------:R-:W-:Y:S02]  /*2450*/  SHF.L.U32 R89, R84, 0x3, RZ ;  /* 0x0000000354597819 */ /* 0x000fe400000006ff */
[C---:B------:R-:W-:Y:S02]  /*2460*/  LEA R14, P1, R12.reuse, UR10, 0x2 ;  /* 0x0000000a0c0e7c11 */ /* 0x040fe4000f8210ff */
[----:B------:R-:W-:Y:S02]  /*2470*/  ISETP.GE.OR P4, PT, R89, R8, P0 ;  /* 0x000000085900720c */ /* 0x000fe40000786670 */
[----:B------:R-:W-:-:S11]  /*2480*/  LEA.HI.X R15, R12, UR11, R13, 0x2, P1 ;  /* 0x0000000b0c0f7c11 */ /* 0x000fd600088f140d */
[----:B------:R-:W4:Y:S01]  /*2490*/  @!P4 LDG.E R12, desc[UR36][R14.64] ;  /* 0x000000240e0cc981 */ /* 0x000f22000c1e1900 */
[----:B------:R-:W-:Y:S01]  /*24a0*/  VIADD R84, R84, UR7 ;  /* 0x0000000754547c36 */ /* 0x000fe20008000000 */
[----:B------:R-:W4:Y:S03]  /*24b0*/  @!P4 LDC R13, c[0x0][0x288] ;  /* 0x0000a200ff0dcb82 */ /* 0x000f260000000800 */
[----:B------:R-:W-:-:S05]  /*24c0*/  IMAD.SHL.U32 R87, R84, 0x8, RZ ;  /* 0x0000000854577824 */ /* 0x000fca00078e00ff */
[----:B------:R-:W-:-:S13]  /*24d0*/  ISETP.GE.OR P5, PT, R87, R8, P0 ;  /* 0x000000085700720c */ /* 0x000fda00007a6670 */
[----:B------:R-:W5:Y:S01]  /*24e0*/  @!P5 LDG.E R86, desc[UR36][R14.64] ;  /* 0x000000240e56d981 */ /* 0x000f62000c1e1900 */
[----:B------:R-:W-:-:S05]  /*24f0*/  IADD3 R85, R84, UR7, RZ ;  /* 0x0000000754557c10 */ /* 0x000fca000fffe0ff */
[----:B------:R-:W-:-:S05]  /*2500*/  IMAD.SHL.U32 R85, R85, 0x8, RZ ;  /* 0x0000000855557824 */ /* 0x000fca00078e00ff */
[----:B------:R-:W-:-:S13]  /*2510*/  ISETP.GE.OR P3, PT, R85, R8, P0 ;  /* 0x000000085500720c */ /* 0x000fda0000766670 */
[----:B------:R-:W2:Y:S01]  /*2520*/  @!P3 LDG.E R84, desc[UR36][R14.64] ;  /* 0x000000240e54b981 */ /* 0x000ea2000c1e1900 */
[----:B------:R-:W-:-:S04]  /*2530*/  ISETP.GE.AND P2, PT, R9, UR40, PT ;  /* 0x0000002809007c0c */ /* 0x000fc8000bf46270 */
[----:B------:R-:W-:Y:S02]  /*2540*/  SEL R51, R51, RZ, P2 ;  /* 0x000000ff33337207 */ /* 0x000fe40001000000 */
[----:B------:R-:W-:Y:S01]  /*2550*/  SEL R50, R50, RZ, P2 ;  /* 0x000000ff32327207 */ /* 0x000fe20001000000 */
[----:B----4-:R-:W-:Y:S02]  /*2560*/  @!P4 IMAD R88, R12, R13, RZ ;  /* 0x0000000d0c58c224 */ /* 0x010fe400078e02ff */
[----:B------:R-:W1:Y:S02]  /*2570*/  @!P4 LDC.64 R12, c[0x0][0x248] ;  /* 0x00009200ff0ccb82 */ /* 0x000e640000000a00 */
[----:B------:R-:W-:-:S04]  /*2580*/  @!P4 IMAD R88, R88, 0x60, RZ ;  /* 0x000000605858c824 */ /* 0x000fc800078e02ff */
[----:B------:R-:W-:-:S05]  /*2590*/  @!P4 IMAD R88, R88, UR7, R89 ;  /* 0x000000075858cc24 */ /* 0x000fca000f8e0259 */
[----:B------:R-:W-:-:S04]  /*25a0*/  @!P4 IADD3 R89, P1, R7, R88, RZ ;  /* 0x000000580759c210 */ /* 0x000fc80007f3e0ff */
[----:B------:R-:W-:Y:S02]  /*25b0*/  @!P4 LEA.HI.X.SX32 R88, R88, R17, 0x1, P1 ;  /* 0x000000115858c211 */ /* 0x000fe400008f0eff */
[----:B-1----:R-:W-:-:S04]  /*25c0*/  @!P4 LEA R92, P1, R89, R12, 0x1 ;  /* 0x0000000c595cc211 */ /* 0x002fc800078208ff */
[----:B------:R-:W-:Y:S01]  /*25d0*/  @!P4 LEA.HI.X R93, R89, R13, R88, 0x1, P1 ;  /* 0x0000000d595dc211 */ /* 0x000fe200008f0c58 */
[----:B------:R-:W-:Y:S01]  /*25e0*/  IMAD.U32 R88, RZ, RZ, UR7 ;  /* 0x00000007ff587e24 */ /* 0x000fe2000f8e00ff */
[----:B------:R-:W5:Y:S03]  /*25f0*/  @!P5 LDC R13, c[0x0][0x288] ;  /* 0x0000a200ff0ddb82 */ /* 0x000f660000000800 */
[----:B------:R1:W4:Y:S01]  /*2600*/  @!P4 LDG.E.64 R50, desc[UR36][R92.64] ;  /* 0x000000245c32c981 */ /* 0x000322000c1e1b00 */
[----:B------:R-:W-:-:S05]  /*2610*/  LEA R88, R88, R11, 0x2 ;  /* 0x0000000b58587211 */ /* 0x000fca00078e10ff */
[----:B------:R-:W-:-:S05]  /*2620*/  IMAD.SHL.U32 R89, R88, 0x8, RZ ;  /* 0x0000000858597824 */ /* 0x000fca00078e00ff */
[----:B------:R-:W-:-:S13]  /*2630*/  ISETP.GE.OR P1, PT, R89, R8, P0 ;  /* 0x000000085900720c */ /* 0x000fda0000726670 */
[----:B------:R-:W3:Y:S01]  /*2640*/  @!P1 LDG.E R90, desc[UR36][R14.64] ;  /* 0x000000240e5a9981 */ /* 0x000ee2000c1e1900 */
[----:B-----5:R-:W-:-:S04]  /*2650*/  @!P5 IMAD R13, R86, R13, RZ ;  /* 0x0000000d560dd224 */ /* 0x020fc800078e02ff */
[----:B------:R-:W-:Y:S02]  /*2660*/  @!P5 IMAD R86, R13, 0x60, RZ ;  /* 0x000000600d56d824 */ /* 0x000fe400078e02ff */
[----:B------:R-:W5:Y:S02]  /*2670*/  @!P5 LDC.64 R12, c[0x0][0x248] ;  /* 0x00009200ff0cdb82 */ /* 0x000f640000000a00 */
[----:B------:R-:W-:-:S05]  /*2680*/  @!P5 IMAD R86, R86, UR7, R87 ;  /* 0x000000075656dc24 */ /* 0x000fca000f8e0257 */
[----:B------:R-:W-:-:S04]  /*2690*/  @!P5 IADD3 R87, P4, R7, R86, RZ ;  /* 0x000000560757d210 */ /* 0x000fc80007f9e0ff */
[----:B------:R-:W-:Y:S02]  /*26a0*/  @!P5 LEA.HI.X.SX32 R91, R86, R17, 0x1, P4 ;  /* 0x00000011565bd211 */ /* 0x000fe400020f0eff */
[----:B-----5:R-:W-:-:S04]  /*26b0*/  @!P5 LEA R86, P4, R87, R12, 0x1 ;  /* 0x0000000c5756d211 */ /* 0x020fc800078808ff */
[----:B------:R-:W-:Y:S02]  /*26c0*/  @!P5 LEA.HI.X R87, R87, R13, R91, 0x1, P4 ;  /* 0x0000000d5757d211 */ /* 0x000fe400020f0c5b */
[----:B------:R-:W2:Y:S02]  /*26d0*/  @!P3 LDC R13, c[0x0][0x288] ;  /* 0x0000a200ff0dbb82 */ /* 0x000ea40000000800 */
[----:B--2---:R-:W-:-:S04]  /*26e0*/  @!P3 IMAD R13, R84, R13, RZ ;  /* 0x0000000d540db224 */ /* 0x004fc800078e02ff */
[----:B------:R-:W-:Y:S02]  /*26f0*/  @!P3 IMAD R84, R13, 0x60, RZ ;  /* 0x000000600d54b824 */ /* 0x000fe400078e02ff */
[----:B------:R-:W2:Y:S02]  /*2700*/  @!P3 LDC.64 R12, c[0x0][0x248] ;  /* 0x00009200ff0cbb82 */ /* 0x000ea40000000a00 */
[----:B------:R-:W-:-:S05]  /*2710*/  @!P3 IMAD R84, R84, UR7, R85 ;  /* 0x000000075454bc24 */ /* 0x000fca000f8e0255 */
[----:B------:R-:W-:-:S04]  /*2720*/  @!P3 IADD3 R85, P4, R7, R84, RZ ;  /* 0x000000540755b210 */ /* 0x000fc80007f9e0ff */
[----:B-1----:R-:W-:Y:S02]  /*2730*/  @!P3 LEA.HI.X.SX32 R92, R84, R17, 0x1, P4 ;  /* 0x00000011545cb211 */ /* 0x002fe400020f0eff */
[----:B--2---:R-:W-:-:S04]  /*2740*/  @!P3 LEA R84, P4, R85, R12, 0x1 ;  /* 0x0000000c5554b211 */ /* 0x004fc800078808ff */
[----:B------:R-:W-:Y:S02]  /*2750*/  @!P3 LEA.HI.X R85, R85, R13, R92, 0x1, P4 ;  /* 0x0000000d5555b211 */ /* 0x000fe400020f0c5c */
[----:B------:R-:W3:Y:S01]  /*2760*/  @!P1 LDC R13, c[0x0][0x288] ;  /* 0x0000a200ff0d9b82 */ /* 0x000ee20000000800 */
[----:B------:R-:W-:Y:S02]  /*2770*/  SEL R53, R53, RZ, P2 ;  /* 0x000000ff35357207 */ /* 0x000fe40001000000 */
[----:B------:R-:W-:-:S06]  /*2780*/  SEL R52, R52, RZ, P2 ;  /* 0x000000ff34347207 */ /* 0x000fcc0001000000 */
[----:B------:R1:W2:Y:S01]  /*2790*/  @!P5 LDG.E.64 R52, desc[UR36][R86.64] ;  /* 0x000000245634d981 */ /* 0x0002a2000c1e1b00 */
[----:B---3--:R-:W-:Y:S02]  /*27a0*/  @!P1 IMAD R90, R90, R13, RZ ;  /* 0x0000000d5a5a9224 */ /* 0x008fe400078e02ff */
[----:B------:R-:W3:Y:S02]  /*27b0*/  @!P1 LDC.64 R12, c[0x0][0x248] ;  /* 0x00009200ff0c9b82 */ /* 0x000ee40000000a00 */
[----:B------:R-:W-:Y:S02]  /*27c0*/  @!P1 IMAD R92, R90, 0x60, RZ ;  /* 0x000000605a5c9824 */ /* 0x000fe400078e02ff */
[----:B------:R-:W-:-:S05]  /*27d0*/  VIADD R90, R88, UR7 ;  /* 0x00000007585a7c36 */ /* 0x000fca0008000000 */
[----:B------:R-:W-:Y:S01]  /*27e0*/  SHF.L.U32 R91, R90, 0x3, RZ ;  /* 0x000000035a5b7819 */ /* 0x000fe200000006ff */
[----:B------:R-:W-:-:S03]  /*27f0*/  @!P1 IMAD R88, R92, UR7, R89 ;  /* 0x000000075c589c24 */ /* 0x000fc6000f8e0259 */
[----:B------:R-:W-:Y:S02]  /*2800*/  ISETP.GE.OR P6, PT, R91, R8, P0 ;  /* 0x000000085b00720c */ /* 0x000fe400007c6670 */
[----:B------:R-:W-:-:S04]  /*2810*/  @!P1 IADD3 R89, P4, R7, R88, RZ ;  /* 0x0000005807599210 */ /* 0x000fc80007f9e0ff */
[----:B------:R-:W-:Y:S02]  /*2820*/  @!P1 LEA.HI.X.SX32 R92, R88, R17, 0x1, P4 ;  /* 0x00000011585c9211 */ /* 0x000fe400020f0eff */
[----:B---3--:R-:W-:-:S05]  /*2830*/  @!P1 LEA R88, P4, R89, R12, 0x1 ;  /* 0x0000000c59589211 */ /* 0x008fca00078808ff */
[----:B------:R-:W3:Y:S01]  /*2840*/  @!P6 LDG.E R12, desc[UR36][R14.64] ;  /* 0x000000240e0ce981 */ /* 0x000ee2000c1e1900 */
[----:B-1----:R-:W-:-:S04]  /*2850*/  VIADD R87, R90, UR7 ;  /* 0x000000075a577c36 */ /* 0x002fc80008000000 */
[----:B------:R-:W-:Y:S01]  /*2860*/  IMAD.SHL.U32 R87, R87, 0x8, RZ ;  /* 0x0000000857577824 */ /* 0x000fe200078e00ff */
[----:B------:R-:W-:Y:S02]  /*2870*/  @!P1 LEA.HI.X R89, R89, R13, R92, 0x1, P4 ;  /* 0x0000000d59599211 */ /* 0x000fe400020f0c5c */
[----:B------:R-:W3:Y:S02]  /*2880*/  @!P6 LDC R13, c[0x0][0x288] ;  /* 0x0000a200ff0deb82 */ /* 0x000ee40000000800 */
[----:B------:R-:W-:-:S13]  /*2890*/  ISETP.GE.OR P4, PT, R87, R8, P0 ;  /* 0x000000085700720c */ /* 0x000fda0000786670 */
[----:B------:R-:W5:Y:S01]  /*28a0*/  @!P4 LDG.E R86, desc[UR36][R14.64] ;  /* 0x000000240e56c981 */ /* 0x000f62000c1e1900 */
[----:B------:R-:W-:Y:S02]  /*28b0*/  SEL R55, R55, RZ, P2 ;  /* 0x000000ff37377207 */ /* 0x000fe40001000000 */
[----:B------:R-:W-:-:S06]  /*28c0*/  SEL R54, R54, RZ, P2 ;  /* 0x000000ff36367207 */ /* 0x000fcc0001000000 */
[----:B------:R1:W2:Y:S01]  /*28d0*/  @!P3 LDG.E.64 R54, desc[UR36][R84.64] ;  /* 0x000000245436b981 */ /* 0x0002a2000c1e1b00 */
[----:B---3--:R-:W-:Y:S02]  /*28e0*/  @!P6 IMAD R90, R12, R13, RZ ;  /* 0x0000000d0c5ae224 */ /* 0x008fe400078e02ff */
[----:B------:R-:W3:Y:S02]  /*28f0*/  @!P6 LDC.64 R12, c[0x0][0x248] ;  /* 0x00009200ff0ceb82 */ /* 0x000ee40000000a00 */
[----:B------:R-:W-:-:S04]  /*2900*/  @!P6 IMAD R90, R90, 0x60, RZ ;  /* 0x000000605a5ae824 */ /* 0x000fc800078e02ff */
[----:B------:R-:W-:-:S05]  /*2910*/  @!P6 IMAD R90, R90, UR7, R91 ;  /* 0x000000075a5aec24 */ /* 0x000fca000f8e025b */
[----:B------:R-:W-:-:S04]  /*2920*/  @!P6 IADD3 R91, P3, R7, R90, RZ ;  /* 0x0000005a075be210 */ /* 0x000fc80007f7e0ff */
[----:B------:R-:W-:Y:S02]  /*2930*/  @!P6 LEA.HI.X.SX32 R92, R90, R17, 0x1, P3 ;  /* 0x000000115a5ce211 */ /* 0x000fe400018f0eff */
[----:B---3--:R-:W-:-:S04]  /*2940*/  @!P6 LEA R90, P3, R91, R12, 0x1 ;  /* 0x0000000c5b5ae211 */ /* 0x008fc800078608ff */
[----:B------:R-:W-:Y:S02]  /*2950*/  @!P6 LEA.HI.X R91, R91, R13, R92, 0x1, P3 ;  /* 0x0000000d5b5be211 */ /* 0x000fe400018f0c5c */
[----:B------:R-:W5:Y:S02]  /*2960*/  @!P4 LDC R13, c[0x0][0x288] ;  /* 0x0000a200ff0dcb82 */ /* 0x000f640000000800 */
[----:B-----5:R-:W-:-:S06]  /*2970*/  @!P4 IMAD R86, R86, R13, RZ ;  /* 0x0000000d5656c224 */ /* 0x020fcc00078e02ff */
[----:B------:R-:W3:Y:S01]  /*2980*/  @!P4 LDC.64 R12, c[0x0][0x248] ;  /* 0x00009200ff0ccb82 */ /* 0x000ee20000000a00 */
[----:B-1----:R-:W-:-:S04]  /*2990*/  @!P4 IMAD R84, R86, 0x60, RZ ;  /* 0x000000605654c824 */ /* 0x002fc800078e02ff */
[----:B------:R-:W-:-:S05]  /*29a0*/  @!P4 IMAD R84, R84, UR7, R87 ;  /* 0x000000075454cc24 */ /* 0x000fca000f8e0257 */
[----:B------:R-:W-:-:S04]  /*29b0*/  @!P4 IADD3 R85, P3, R7, R84, RZ ;  /* 0x000000540755c210 */ /* 0x000fc80007f7e0ff */
[----:B------:R-:W-:Y:S02]  /*29c0*/  @!P4 LEA.HI.X.SX32 R86, R84, R17, 0x1, P3 ;  /* 0x000000115456c211 */ /* 0x000fe400018f0eff */
[----:B---3--:R-:W-:-:S04]  /*29d0*/  @!P4 LEA R84, P3, R85, R12, 0x1 ;  /* 0x0000000c5554c211 */ /* 0x008fc800078608ff */
[----:B------:R-:W-:Y:S02]  /*29e0*/  @!P4 LEA.HI.X R85, R85, R13, R86, 0x1, P3 ;  /* 0x0000000d5555c211 */ /* 0x000fe400018f0c56 */
[----:B------:R-:W-:-:S05]  /*29f0*/  MOV R86, UR7 ;  /* 0x0000000700567c02 */ /* 0x000fca0008000f00 */
[----:B------:R-:W-:-:S04]  /*2a00*/  IMAD R86, R86, 0x7, R11 ;  /* 0x0000000756567824 */ /* 0x000fc800078e020b */
[----:B------:R-:W-:-:S05]  /*2a10*/  IMAD.SHL.U32 R87, R86, 0x8, RZ ;  /* 0x0000000856577824 */ /* 0x000fca00078e00ff */
[----:B------:R-:W-:-:S13]  /*2a20*/  ISETP.GE.OR P5, PT, R87, R8, P0 ;  /* 0x000000085700720c */ /* 0x000fda00007a6670 */
[----:B------:R-:W3:Y:S01]  /*2a30*/  @!P5 LDG.E R12, desc[UR36][R14.64] ;  /* 0x000000240e0cd981 */ /* 0x000ee2000c1e1900 */
[----:B------:R-:W3:Y:S01]  /*2a40*/  @!P5 LDC R13, c[0x0][0x288] ;  /* 0x0000a200ff0ddb82 */ /* 0x000ee20000000800 */
[----:B------:R-:W-:Y:S02]  /*2a50*/  SEL R57, R57, RZ, P2 ;  /* 0x000000ff39397207 */ /* 0x000fe40001000000 */
[----:B------:R-:W-:-:S06]  /*2a60*/  SEL R56, R56, RZ, P2 ;  /* 0x000000ff38387207 */ /* 0x000fcc0001000000 */
[----:B------:R1:W5:Y:S01]  /*2a70*/  @!P1 LDG.E.64 R56, desc[UR36][R88.64] ;  /* 0x0000002458389981 */ /* 0x000362000c1e1b00 */
[----:B---3--:R-:W-:Y:S02]  /*2a80*/  @!P5 IMAD R92, R12, R13, RZ ;  /* 0x0000000d0c5cd224 */ /* 0x008fe400078e02ff */
[----:B------:R-:W3:Y:S02]  /*2a90*/  @!P5 LDC.64 R12, c[0x0][0x248] ;  /* 0x00009200ff0cdb82 */ /* 0x000ee40000000a00 */
[----:B------:R-:W-:Y:S01]  /*2aa0*/  @!P5 IMAD R93, R92, 0x60, RZ ;  /* 0x000000605c5dd824 */ /* 0x000fe200078e02ff */
[----:B------:R-:W-:-:S03]  /*2ab0*/  IADD3 R92, R86, UR7, RZ ;  /* 0x00000007565c7c10 */ /* 0x000fc6000fffe0ff */
[----:B------:R-:W-:Y:S02]  /*2ac0*/  @!P5 IMAD R86, R93, UR7, R87 ;  /* 0x000000075d56dc24 */ /* 0x000fe4000f8e0257 */
[----:B------:R-:W-:-:S05]  /*2ad0*/  IMAD.SHL.U32 R93, R92, 0x8, RZ ;  /* 0x000000085c5d7824 */ /* 0x000fca00078e00ff */
[----:B------:R-:W-:Y:S02]  /*2ae0*/  ISETP.GE.OR P1, PT, R93, R8, P0 ;  /* 0x000000085d00720c */ /* 0x000fe40000726670 */
[----:B------:R-:W-:-:S04]  /*2af0*/  @!P5 IADD3 R87, P3, R7, R86, RZ ;  /* 0x000000560757d210 */ /* 0x000fc80007f7e0ff */
[----:B-1----:R-:W-:Y:S02]  /*2b00*/  @!P5 LEA.HI.X.SX32 R88, R86, R17, 0x1, P3 ;  /* 0x000000115658d211 */ /* 0x002fe400018f0eff */
[----:B---3--:R-:W-:-:S05]  /*2b10*/  @!P5 LEA R86, P3, R87, R12, 0x1 ;  /* 0x0000000c5756d211 */ /* 0x008fca00078608ff */
[----:B------:R-:W3:Y:S01]  /*2b20*/  @!P1 LDG.E R12, desc[UR36][R14.64] ;  /* 0x000000240e0c9981 */ /* 0x000ee2000c1e1900 */
[----:B------:R-:W-:-:S05]  /*2b30*/  IADD3 R89, R92, UR7, RZ ;  /* 0x000000075c597c10 */ /* 0x000fca000fffe0ff */
[----:B------:R-:W-:Y:S01]  /*2b40*/  IMAD.SHL.U32 R89, R89, 0x8, RZ ;  /* 0x0000000859597824 */ /* 0x000fe200078e00ff */
[----:B------:R-:W-:Y:S02]  /*2b50*/  @!P5 LEA.HI.X R87, R87, R13, R88, 0x1, P3 ;  /* 0x0000000d5757d211 */ /* 0x000fe400018f0c58 */
[----:B------:R-:W3:Y:S02]  /*2b60*/  @!P1 LDC R13, c[0x0][0x288] ;  /* 0x0000a200ff0d9b82 */ /* 0x000ee40000000800 */
[----:B------:R-:W-:-:S13]  /*2b70*/  ISETP.GE.OR P3, PT, R89, R8, P0 ;  /* 0x000000085900720c */ /* 0x000fda0000766670 */
[----:B------:R-:W4:Y:S01]  /*2b80*/  @!P3 LDG.E R88, desc[UR36][R14.64] ;  /* 0x000000240e58b981 */ /* 0x000f22000c1e1900 */
[----:B------:R-:W-:Y:S02]  /*2b90*/  SEL R59, R59, RZ, P2 ;  /* 0x000000ff3b3b7207 */ /* 0x000fe40001000000 */
[----:B------:R-:W-:-:S06]  /*2ba0*/  SEL R58, R58, RZ, P2 ;  /* 0x000000ff3a3a7207 */ /* 0x000fcc0001000000 */
[----:B------:R3:W5:Y:S01]  /*2bb0*/  @!P6 LDG.E.64 R58, desc[UR36][R90.64] ;  /* 0x000000245a3ae981 */ /* 0x000762000c1e1b00 */
[----:B------:R-:W-:Y:S02]  /*2bc0*/  SEL R61, R61, RZ, P2 ;  /* 0x000000ff3d3d7207 */ /* 0x000fe40001000000 */
[----:B------:R-:W-:-:S06]  /*2bd0*/  SEL R60, R60, RZ, P2 ;  /* 0x000000ff3c3c7207 */ /* 0x000fcc0001000000 */
[----:B------:R1:W5:Y:S01]  /*2be0*/  @!P4 LDG.E.64 R60, desc[UR36][R84.64] ;  /* 0x00000024543cc981 */ /* 0x000362000c1e1b00 */
        /* <DEDUP_REMOVED lines=8> */
[----:B------:R-:W4:Y:S02]  /*2c70*/  @!P3 LDC R13, c[0x0][0x288] ;  /* 0x0000a200ff0dbb82 */ /* 0x000f240000000800 */
[----:B----4-:R-:W-:-:S06]  /*2c80*/  @!P3 IMAD R88, R88, R13, RZ ;  /* 0x0000000d5858b224 */ /* 0x010fcc00078e02ff */
        /* <DEDUP_REMOVED lines=15> */
[----:B------:R1:W4:Y:S01]  /*2d80*/  @!P5 LDG.E.64 R62, desc[UR36][R86.64] ;  /* 0x00000024563ed981 */ /* 0x000322000c1e1b00 */
[----:B------:R-:W-:Y:S02]  /*2d90*/  SEL R65, R65, RZ, P2 ;  /* 0x000000ff41417207 */ /* 0x000fe40001000000 */
[----:B------:R-:W-:-:S06]  /*2da0*/  SEL R64, R64, RZ, P2 ;  /* 0x000000ff40407207 */ /* 0x000fcc0001000000 */
[----:B------:R0:W4:Y:S01]  /*2db0*/  @!P1 LDG.E.64 R64, desc[UR36][R90.64] ;  /* 0x000000245a409981 */ /* 0x000122000c1e1b00 */
[----:B---3--:R-:W-:Y:S02]  /*2dc0*/  @!P6 IMAD R92, R12, R13, RZ ;  /* 0x0000000d0c5ce224 */ /* 0x008fe400078e02ff */
[----:B------:R-:W3:Y:S02]  /*2dd0*/  @!P6 LDC.64 R12, c[0x0][0x248] ;  /* 0x00009200ff0ceb82 */ /* 0x000ee40000000a00 */
[----:B------:R-:W-:Y:S01]  /*2de0*/  @!P6 IMAD R93, R92, 0x60, RZ ;  /* 0x000000605c5de824 */ /* 0x000fe200078e02ff */
[----:B------:R-:W-:-:S05]  /*2df0*/  IADD3 R92, R88, UR7, RZ ;  /* 0x00000007585c7c10 */ /* 0x000fca000fffe0ff */
[----:B-1----:R-:W-:Y:S02]  /*2e00*/  IMAD.SHL.U32 R87, R92, 0x8, RZ ;  /* 0x000000085c577824 */ /* 0x002fe400078e00ff */
[----:B------:R-:W-:-:S03]  /*2e10*/  @!P6 IMAD R88, R93, UR7, R89 ;  /* 0x000000075d58ec24 */ /* 0x000fc6000f8e0259 */
[----:B------:R-:W-:Y:S02]  /*2e20*/  ISETP.GE.OR P4, PT, R87, R8, P0 ;  /* 0x000000085700720c */ /* 0x000fe40000786670 */
[----:B------:R-:W-:-:S04]  /*2e30*/  @!P6 IADD3 R86, P1, R7, R88, RZ ;  /* 0x000000580756e210 */ /* 0x000fc80007f3e0ff */
[----:B------:R-:W-:Y:S02]  /*2e40*/  @!P6 LEA.HI.X.SX32 R89, R88, R17, 0x1, P1 ;  /* 0x000000115859e211 */ /* 0x000fe400008f0eff */
[----:B---3--:R-:W-:-:S05]  /*2e50*/  @!P6 LEA R88, P1, R86, R12, 0x1 ;  /* 0x0000000c5658e211 */ /* 0x008fca00078208ff */
[----:B------:R-:W3:Y:S01]  /*2e60*/  @!P4 LDG.E R12, desc[UR36][R14.64] ;  /* 0x000000240e0cc981 */ /* 0x000ee2000c1e1900 */
[----:B0-----:R-:W-:-:S05]  /*2e70*/  IADD3 R91, R92, UR7, RZ ;  /* 0x000000075c5b7c10 */ /* 0x001fca000fffe0ff */
[----:B------:R-:W-:Y:S01]  /*2e80*/  IMAD.SHL.U32 R91, R91, 0x8, RZ ;  /* 0x000000085b5b7824 */ /* 0x000fe200078e00ff */
[----:B------:R-:W-:Y:S02]  /*2e90*/  @!P6 LEA.HI.X R89, R86, R13, R89, 0x1, P1 ;  /* 0x0000000d5659e211 */ /* 0x000fe400008f0c59 */
[----:B------:R-:W3:Y:S02]  /*2ea0*/  @!P4 LDC R13, c[0x0][0x288] ;  /* 0x0000a200ff0dcb82 */ /* 0x000ee40000000800 */
[----:B------:R-:W-:-:S13]  /*2eb0*/  ISETP.GE.OR P1, PT, R91, R8, P0 ;  /* 0x000000085b00720c */ /* 0x000fda0000726670 */
[----:B------:R-:W2:Y:S01]  /*2ec0*/  @!P1 LDG.E R90, desc[UR36][R14.64] ;  /* 0x000000240e5a9981 */ /* 0x000ea2000c1e1900 */
[----:B------:R-:W-:Y:S02]  /*2ed0*/  SEL R67, R67, RZ, P2 ;  /* 0x000000ff43437207 */ /* 0x000fe40001000000 */
[----:B------:R-:W-:-:S06]  /*2ee0*/  SEL R66, R66, RZ, P2 ;  /* 0x000000ff42427207 */ /* 0x000fcc0001000000 */
[----:B------:R0:W4:Y:S01]  /*2ef0*/  @!P3 LDG.E.64 R66, desc[UR36][R84.64] ;  /* 0x000000245442b981 */ /* 0x000122000c1e1b00 */
[----:B---3--:R-:W-:Y:S02]  /*2f00*/  @!P4 IMAD R86, R12, R13, RZ ;  /* 0x0000000d0c56c224 */ /* 0x008fe400078e02ff */
[----:B------:R-:W1:Y:S02]  /*2f10*/  @!P4 LDC.64 R12, c[0x0][0x248] ;  /* 0x00009200ff0ccb82 */ /* 0x000e640000000a00 */
[----:B------:R-:W-:-:S04]  /*2f20*/  @!P4 IMAD R86, R86, 0x60, RZ ;  /* 0x000000605656c824 */ /* 0x000fc800078e02ff */
[----:B------:R-:W-:-:S05]  /*2f30*/  @!P4 IMAD R86, R86, UR7, R87 ;  /* 0x000000075656cc24 */ /* 0x000fca000f8e0257 */
[----:B------:R-:W-:-:S04]  /*2f40*/  @!P4 IADD3 R87, P3, R7, R86, RZ ;  /* 0x000000560757c210 */ /* 0x000fc80007f7e0ff */
[----:B------:R-:W-:Y:S02]  /*2f50*/  @!P4 LEA.HI.X.SX32 R92, R86, R17, 0x1, P3 ;  /* 0x00000011565cc211 */ /* 0x000fe400018f0eff */
[----:B-1----:R-:W-:-:S04]  /*2f60*/  @!P4 LEA R86, P3, R87, R12, 0x1 ;  /* 0x0000000c5756c211 */ /* 0x002fc800078608ff */
[----:B------:R-:W-:Y:S02]  /*2f70*/  @!P4 LEA.HI.X R87, R87, R13, R92, 0x1, P3 ;  /* 0x0000000d5757c211 */ /* 0x000fe400018f0c5c */
[----:B------:R-:W2:Y:S02]  /*2f80*/  @!P1 LDC R13, c[0x0][0x288] ;  /* 0x0000a200ff0d9b82 */ /* 0x000ea40000000800 */
[----:B--2---:R-:W-:-:S06]  /*2f90*/  @!P1 IMAD R90, R90, R13, RZ ;  /* 0x0000000d5a5a9224 */ /* 0x004fcc00078e02ff */
[----:B------:R-:W1:Y:S01]  /*2fa0*/  @!P1 LDC.64 R12, c[0x0][0x248] ;  /* 0x00009200ff0c9b82 */ /* 0x000e620000000a00 */
[----:B0-----:R-:W-:-:S04]  /*2fb0*/  @!P1 IMAD R84, R90, 0x60, RZ ;  /* 0x000000605a549824 */ /* 0x001fc800078e02ff */
[----:B------:R-:W-:Y:S01]  /*2fc0*/  @!P1 IMAD R84, R84, UR7, R91 ;  /* 0x0000000754549c24 */ /* 0x000fe2000f8e025b */
[----:B------:R-:W-:-:S04]  /*2fd0*/  SHF.L.U32 R91, R11, 0x3, RZ ;  /* 0x000000030b5b7819 */ /* 0x000fc800000006ff */
[----:B------:R-:W-:Y:S02]  /*2fe0*/  ISETP.GE.OR P5, PT, R91, R8, P0 ;  /* 0x000000085b00720c */ /* 0x000fe400007a6670 */
[----:B------:R-:W-:-:S04]  /*2ff0*/  @!P1 IADD3 R85, P3, R7, R84, RZ ;  /* 0x0000005407559210 */ /* 0x000fc80007f7e0ff */
[----:B------:R-:W-:Y:S02]  /*3000*/  @!P1 LEA.HI.X.SX32 R90, R84, R17, 0x1, P3 ;  /* 0x00000011545a9211 */ /* 0x000fe400018f0eff */
[----:B-1----:R-:W-:-:S05]  /*3010*/  @!P1 LEA R84, P3, R85, R12, 0x1 ;  /* 0x0000000c55549211 */ /* 0x002fca00078608ff */
[----:B------:R-:W2:Y:S01]  /*3020*/  @!P5 LDG.E R12, desc[UR36][R14.64] ;  /* 0x000000240e0cd981 */ /* 0x000ea2000c1e1900 */
[----:B------:R-:W-:Y:S02]  /*3030*/  @!P1 LEA.HI.X R85, R85, R13, R90, 0x1, P3 ;  /* 0x0000000d55559211 */ /* 0x000fe400018f0c5a */
[----:B------:R-:W2:Y:S01]  /*3040*/  @!P5 LDC R13, c[0x0][0x288] ;  /* 0x0000a200ff0ddb82 */ /* 0x000ea20000000800 */
[----:B------:R-:W-:Y:S02]  /*3050*/  SEL R69, R69, RZ, P2 ;  /* 0x000000ff45457207 */ /* 0x000fe40001000000 */
[----:B------:R-:W-:-:S06]  /*3060*/  SEL R68, R68, RZ, P2 ;  /* 0x000000ff44447207 */ /* 0x000fcc0001000000 */
[----:B------:R0:W3:Y:S01]  /*3070*/  @!P6 LDG.E.64 R68, desc[UR36][R88.64] ;  /* 0x000000245844e981 */ /* 0x0000e2000c1e1b00 */
[----:B--2---:R-:W-:Y:S02]  /*3080*/  @!P5 IMAD R90, R12, R13, RZ ;  /* 0x0000000d0c5ad224 */ /* 0x004fe400078e02ff */
[----:B------:R-:W1:Y:S02]  /*3090*/  @!P5 LDC.64 R12, c[0x0][0x248] ;  /* 0x00009200ff0cdb82 */ /* 0x000e640000000a00 */
[----:B------:R-:W-:-:S04]  /*30a0*/  @!P5 IMAD R90, R90, 0x60, RZ ;  /* 0x000000605a5ad824 */ /* 0x000fc800078e02ff */
[----:B------:R-:W-:-:S05]  /*30b0*/  @!P5 IMAD R90, R90, UR7, R91 ;  /* 0x000000075a5adc24 */ /* 0x000fca000f8e025b */
[----:B------:R-:W-:-:S04]  /*30c0*/  @!P5 IADD3 R91, P3, R7, R90, RZ ;  /* 0x0000005a075bd210 */ /* 0x000fc80007f7e0ff */
[----:B------:R-:W-:Y:S02]  /*30d0*/  @!P5 LEA.HI.X.SX32 R92, R90, R17, 0x1, P3 ;  /* 0x000000115a5cd211 */ /* 0x000fe400018f0eff */
[----:B-1----:R-:W-:Y:S01]  /*30e0*/  @!P5 LEA R90, P3, R91, R12, 0x1 ;  /* 0x0000000c5b5ad211 */ /* 0x002fe200078608ff */
[----:B------:R-:W-:-:S04]  /*30f0*/  IMAD.U32 R12, RZ, RZ, UR7 ;  /* 0x00000007ff0c7e24 */ /* 0x000fc8000f8e00ff */
[----:B------:R-:W-:Y:S01]  /*3100*/  IMAD R11, R12, 0xd, R11 ;  /* 0x0000000d0c0b7824 */ /* 0x000fe200078e020b */
[----:B------:R-:W-:-:S04]  /*3110*/  @!P5 LEA.HI.X R91, R91, R13, R92, 0x1, P3 ;  /* 0x0000000d5b5bd211 */ /* 0x000fc800018f0c5c */
[----:B0-----:R-:W-:-:S04]  /*3120*/  SHF.L.U32 R89, R11, 0x3, RZ ;  /* 0x000000030b597819 */ /* 0x001fc800000006ff */
[----:B------:R-:W-:-:S13]  /*3130*/  ISETP.GE.OR P3, PT, R89, R8, P0 ;  /* 0x000000085900720c */ /* 0x000fda0000766670 */
[----:B------:R-:W2:Y:S01]  /*3140*/  @!P3 LDG.E R12, desc[UR36][R14.64] ;  /* 0x000000240e0cb981 */ /* 0x000ea2000c1e1900 */
[----:B------:R-:W2:Y:S01]  /*3150*/  @!P3 LDC R13, c[0x0][0x288] ;  /* 0x0000a200ff0dbb82 */ /* 0x000ea20000000800 */
[----:B------:R-:W-:Y:S02]  /*3160*/  SEL R71, R71, RZ, P2 ;  /* 0x000000ff47477207 */ /* 0x000fe40001000000 */
[----:B------:R-:W-:Y:S01]  /*3170*/  SEL R70, R70, RZ, P2 ;  /* 0x000000ff46467207 */ /* 0x000fe20001000000 */
[----:B------:R-:W-:-:S05]  /*3180*/  VIADD R11, R11, UR7 ;  /* 0x000000070b0b7c36 */ /* 0x000fca0008000000 */
[----:B------:R0:W3:Y:S02]  /*3190*/  @!P4 LDG.E.64 R70, desc[UR36][R86.64] ;  /* 0x000000245646c981 */ /* 0x0000e4000c1e1b00 */
[C---:B0-----:R-:W-:Y:S01]  /*31a0*/  SHF.L.U32 R87, R11.reuse, 0x3, RZ ;  /* 0x000000030b577819 */ /* 0x041fe200000006ff */
[----:B------:R-:W-:-:S05]  /*31b0*/  VIADD R11, R11, UR7 ;  /* 0x000000070b0b7c36 */ /* 0x000fca0008000000 */
[----:B------:R-:W-:Y:S02]  /*31c0*/  SHF.L.U32 R11, R11, 0x3, RZ ;  /* 0x000000030b0b7819 */ /* 0x000fe400000006ff */
[----:B------:R-:W-:Y:S02]  /*31d0*/  SEL R73, R73, RZ, P2 ;  /* 0x000000ff49497207 */ /* 0x000fe40001000000 */
[----:B------:R-:W-:-:S06]  /*31e0*/  SEL R72, R72, RZ, P2 ;  /* 0x000000ff48487207 */ /* 0x000fcc0001000000 */
[----:B------:R-:W5:Y:S01]  /*31f0*/  @!P5 LDG.E.64 R72, desc[UR36][R90.64] ;  /* 0x000000245a48d981 */ /* 0x000f62000c1e1b00 */
[----:B--2---:R-:W-:Y:S02]  /*3200*/  @!P3 IMAD R88, R12, R13, RZ ;  /* 0x0000000d0c58b224 */ /* 0x004fe400078e02ff */
[----:B------:R-:W0:Y:S02]  /*3210*/  @!P3 LDC.64 R12, c[0x0][0x248] ;  /* 0x00009200ff0cbb82 */ /* 0x000e240000000a00 */
[----:B------:R-:W-:-:S04]  /*3220*/  @!P3 IMAD R88, R88, 0x60, RZ ;  /* 0x000000605858b824 */ /* 0x000fc800078e02ff */
[----:B------:R-:W-:-:S05]  /*3230*/  @!P3 IMAD R88, R88, UR7, R89 ;  /* 0x000000075858bc24 */ /* 0x000fca000f8e0259 */
[----:B------:R-:W-:-:S04]  /*3240*/  @!P3 IADD3 R89, P4, R7, R88, RZ ;  /* 0x000000580759b210 */ /* 0x000fc80007f9e0ff */
[----:B------:R-:W-:Y:S02]  /*3250*/  @!P3 LEA.HI.X.SX32 R92, R88, R17, 0x1, P4 ;  /* 0x00000011585cb211 */ /* 0x000fe400020f0eff */
[----:B0-----:R-:W-:-:S04]  /*3260*/  @!P3 LEA R88, P4, R89, R12, 0x1 ;  /* 0x0000000c5958b211 */ /* 0x001fc800078808ff */
[----:B------:R-:W-:Y:S02]  /*3270*/  @!P3 LEA.HI.X R89, R89, R13, R92, 0x1, P4 ;  /* 0x0000000d5959b211 */ /* 0x000fe400020f0c5c */
[-C--:B------:R-:W-:Y:S02]  /*3280*/  ISETP.GE.OR P4, PT, R87, R8.reuse, P0 ;  /* 0x000000085700720c */ /* 0x080fe40000786670 */
[----:B------:R-:W-:-:S11]  /*3290*/  ISETP.GE.OR P0, PT, R11, R8, P0 ;  /* 0x000000080b00720c */ /* 0x000fd60000706670 */
[----:B------:R-:W2:Y:S01]  /*32a0*/  @!P4 LDG.E R12, desc[UR36][R14.64] ;  /* 0x000000240e0cc981 */ /* 0x000ea2000c1e1900 */
[----:B------:R-:W2:Y:S03]  /*32b0*/  @!P4 LDC R13, c[0x0][0x288] ;  /* 0x0000a200ff0dcb82 */ /* 0x000ea60000000800 */
[----:B------:R0:W4:Y:S05]  /*32c0*/  @!P0 LDG.E R86, desc[UR36][R14.64] ;  /* 0x000000240e568981 */ /* 0x00012a000c1e1900 */
[----:B------:R-:W4:Y:S01]  /*32d0*/  @!P0 LDC R93, c[0x0][0x288] ;  /* 0x0000a200ff5d8b82 */ /* 0x000f220000000800 */
[----:B------:R-:W-:-:S02]  /*32e0*/  SEL R75, R75, RZ, P2 ;  /* 0x000000ff4b4b7207 */ /* 0x000fc40001000000 */
[----:B------:R-:W-:-:S05]  /*32f0*/  SEL R74, R74, RZ, P2 ;  /* 0x000000ff4a4a7207 */ /* 0x000fca0001000000 */
[----:B0-----:R-:W0:Y:S01]  /*3300*/  @!P0 LDC.64 R14, c[0x0][0x248] ;  /* 0x00009200ff0e8b82 */ /* 0x001e220000000a00 */
[----:B------:R1:W3:Y:S01]  /*3310*/  @!P1 LDG.E.64 R74, desc[UR36][R84.64] ;  /* 0x00000024544a9981 */ /* 0x0002e2000c1e1b00 */
[----:B------:R-:W-:Y:S02]  /*3320*/  SEL R77, R77, RZ, P2 ;  /* 0x000000ff4d4d7207 */ /* 0x000fe40001000000 */
[----:B------:R-:W-:Y:S02]  /*3330*/  SEL R76, R76, RZ, P2 ;  /* 0x000000ff4c4c7207 */ /* 0x000fe40001000000 */
[----:B------:R-:W-:Y:S02]  /*3340*/  SEL R79, R79, RZ, P2 ;  /* 0x000000ff4f4f7207 */ /* 0x000fe40001000000 */
[----:B------:R-:W-:Y:S02]  /*3350*/  SEL R78, R78, RZ, P2 ;  /* 0x000000ff4e4e7207 */ /* 0x000fe40001000000 */
[----:B------:R-:W3:Y:S01]  /*3360*/  @!P3 LDG.E.64 R76, desc[UR36][R88.64] ;  /* 0x00000024584cb981 */ /* 0x000ee2000c1e1b00 */
[----:B------:R-:W-:-:S02]  /*3370*/  ISETP.NE.U32.AND P1, PT, RZ, UR8, PT ;  /* 0x00000008ff007c0c */ /* 0x000fc4000bf25070 */
[----:B------:R-:W-:Y:S02]  /*3380*/  SEL R81, R81, RZ, P2 ;  /* 0x000000ff51517207 */ /* 0x000fe40001000000 */
[----:B------:R-:W-:Y:S02]  /*3390*/  SEL R80, R80, RZ, P2 ;  /* 0x000000ff50507207 */ /* 0x000fe40001000000 */
[----:B------:R-:W-:Y:S02]  /*33a0*/  ISETP.NE.AND.EX P1, PT, RZ, UR9, PT, P1 ;  /* 0x00000009ff007c0c */ /* 0x000fe4000bf25310 */
[----:B------:R-:W-:Y:S01]  /*33b0*/  MOV R90, UR9 ;  /* 0x00000009005a7c02 */ /* 0x000fe20008000f00 */
[----:B--2---:R-:W-:Y:S02]  /*33c0*/  @!P4 IMAD R92, R12, R13, RZ ;  /* 0x0000000d0c5cc224 */ /* 0x004fe400078e02ff */
[----:B------:R-:W2:Y:S02]  /*33d0*/  @!P4 LDC.64 R12, c[0x0][0x248] ;  /* 0x00009200ff0ccb82 */ /* 0x000ea40000000a00 */
[----:B------:R-:W-:-:S02]  /*33e0*/  @!P4 IMAD R92, R92, 0x60, RZ ;  /* 0x000000605c5cc824 */ /* 0x000fc400078e02ff */
[----:B----4-:R-:W-:Y:S02]  /*33f0*/  @!P0 IMAD R86, R86, R93, RZ ;  /* 0x0000005d56568224 */ /* 0x010fe400078e02ff */
[----:B------:R-:W-:Y:S02]  /*3400*/  @!P4 IMAD R92, R92, UR7, R87 ;  /* 0x000000075c5ccc24 */ /* 0x000fe4000f8e0257 */
[----:B------:R-:W-:-:S04]  /*3410*/  @!P0 IMAD R86, R86, 0x60, RZ ;  /* 0x0000006056568824 */ /* 0x000fc800078e02ff */
[----:B------:R-:W-:Y:S01]  /*3420*/  @!P0 IMAD R86, R86, UR7, R11 ;  /* 0x0000000756568c24 */ /* 0x000fe2000f8e020b */
[----:B------:R-:W-:-:S04]  /*3430*/  @!P4 IADD3 R11, P5, R7, R92, RZ ;  /* 0x0000005c070bc210 */ /* 0x000fc80007fbe0ff */
[----:B------:R-:W-:Y:S02]  /*3440*/  @!P4 LEA.HI.X.SX32 R92, R92, R17, 0x1, P5 ;  /* 0x000000115c5cc211 */ /* 0x000fe400028f0eff */
[----:B--2---:R-:W-:-:S04]  /*3450*/  @!P4 LEA R12, P5, R11, R12, 0x1 ;  /* 0x0000000c0b0cc211 */ /* 0x004fc800078a08ff */
[----:B------:R-:W-:Y:S02]  /*3460*/  @!P4 LEA.HI.X R13, R11, R13, R92, 0x1, P5 ;  /* 0x0000000d0b0dc211 */ /* 0x000fe400028f0c5c */
[----:B------:R-:W-:-:S03]  /*3470*/  @!P0 IADD3 R11, P5, R7, R86, RZ ;  /* 0x00000056070b8210 */ /* 0x000fc60007fbe0ff */
[----:B------:R2:W4:Y:S01]  /*3480*/  @!P4 LDG.E.64 R78, desc[UR36][R12.64] ;  /* 0x000000240c4ec981 */ /* 0x000522000c1e1b00 */
[----:B------:R-:W-:Y:S02]  /*3490*/  @!P0 LEA.HI.X.SX32 R86, R86, R17, 0x1, P5 ;  /* 0x0000001156568211 */ /* 0x000fe400028f0eff */
[----:B0-----:R-:W-:-:S04]  /*34a0*/  @!P0 LEA R14, P5, R11, R14, 0x1 ;  /* 0x0000000e0b0e8211 */ /* 0x001fc800078a08ff */
[----:B------:R-:W-:-:S05]  /*34b0*/  @!P0 LEA.HI.X R15, R11, R15, R86, 0x1, P5 ;  /* 0x0000000f0b0f8211 */ /* 0x000fca00028f0c56 */
[----:B------:R0:W4:Y:S01]  /*34c0*/  @!P0 LDG.E.64 R80, desc[UR36][R14.64] ;  /* 0x000000240e508981 */ /* 0x000122000c1e1b00 */
[----:B------:R-:W-:Y:S01]  /*34d0*/  IMAD.U32 R86, RZ, RZ, UR8 ;  /* 0x00000008ff567e24 */ /* 0x000fe2000f8e00ff */
[----:B------:R-:W-:-:S04]  /*34e0*/  @P1 SHF.R.S32.HI R11, RZ, 0x1f, R9 ;  /* 0x0000001fff0b1819 */ /* 0x000fc80000011409 */
[----:B-1----:R-:W-:-:S04]  /*34f0*/  @P1 IADD3 R84, P2, P3, R9, UR44, R86 ;  /* 0x0000002c09541c10 */ /* 0x002fc8000fb5e056 */
[----:B------:R-:W-:-:S05]  /*3500*/  @P1 IADD3.X R85, R11, UR45, R90, P2, P3 ;  /* 0x0000002d0b551c10 */ /* 0x000fca00097e645a */
[----:B------:R-:W4:Y:S01]  /*3510*/  @P1 LDG.E.U8 R84, desc[UR36][R84.64] ;  /* 0x0000002454541981 */ /* 0x000f22000c1e1100 */
[----:B-----5:R-:W-:-:S06]  /*3520*/  HMUL2 R11, R48, R72 ;  /* 0x00000048300b7232 */ /* 0x020fcc0000000000 */
[----:B------:R-:W-:-:S08]  /*3530*/  HFMA2.MMA R11, R46, R50, R11 ;  /* 0x000000322e0b7235 */ /* 0x000fd0000000000b */
[----:B------:R-:W-:-:S08]  /*3540*/  HFMA2.MMA R11, R44, R52, R11 ;  /* 0x000000342c0b7235 */ /* 0x000fd0000000000b */
[----:B------:R-:W-:-:S08]  /*3550*/  HFMA2.MMA R11, R42, R54, R11 ;  /* 0x000000362a0b7235 */ /* 0x000fd0000000000b */
[----:B------:R-:W-:-:S08]  /*3560*/  HFMA2.MMA R11, R40, R56, R11 ;  /* 0x00000038280b7235 */ /* 0x000fd0000000000b */
[----:B------:R-:W-:-:S08]  /*3570*/  HFMA2.MMA R11, R38, R58, R11 ;  /* 0x0000003a260b7235 */ /* 0x000fd0000000000b */
[----:B------:R-:W-:Y:S02]  /*3580*/  HFMA2.MMA R11, R36, R60, R11 ;  /* 0x0000003c240b7235 */ /* 0x000fe4000000000b */
[----:B--2---:R-:W-:-:S06]  /*3590*/  HFMA2.MMA R12, R49, R73, -RZ ;  /* 0x00000049310c7235 */ /* 0x004fcc00001000ff */
[----:B------:R-:W-:-:S08]  /*35a0*/  HFMA2.MMA R11, R34, R62, R11 ;  /* 0x0000003e220b7235 */ /* 0x000fd0000000000b */
[----:B0-----:R-:W-:Y:S01]  /*35b0*/  HFMA2.MMA R15, R32, R64, R11 ;  /* 0x00000040200f7235 */ /* 0x001fe2000000000b */
[----:B------:R-:W-:-:S04]  /*35c0*/  HFMA2 R12, R47, R51, R12 ;  /* 0x000000332f0c7231 */ /* 0x000fc8000000000c */
[----:B------:R-:W-:-:S03]  /*35d0*/  HFMA2 R12, R45, R53, R12 ;  /* 0x000000352d0c7231 */ /* 0x000fc6000000000c */
[----:B------:R-:W-:Y:S01]  /*35e0*/  HFMA2.MMA R14, R30, R66, R15 ;  /* 0x000000421e0e7235 */ /* 0x000fe2000000000f */
[----:B------:R-:W-:-:S04]  /*35f0*/  HFMA2 R12, R43, R55, R12 ;  /* 0x000000372b0c7231 */ /* 0x000fc8000000000c */
[----:B------:R-:W-:-:S03]  /*3600*/  HFMA2 R12, R41, R57, R12 ;  /* 0x00000039290c7231 */ /* 0x000fc6000000000c */
[----:B---3--:R-:W-:Y:S01]  /*3610*/  HFMA2.MMA R13, R28, R68, R14 ;  /* 0x000000441c0d7235 */ /* 0x008fe2000000000e */
        /* <DEDUP_REMOVED lines=10> */
[----:B------:R-:W-:-:S04]  /*36c0*/  HFMA2 R12, R25, R75, R12 ;  /* 0x0000004b190c7231 */ /* 0x000fc8000000000c */
[----:B------:R-:W-:Y:S01]  /*36d0*/  HFMA2 R12, R23, R77, R12 ;  /* 0x0000004d170c7231 */ /* 0x000fe2000000000c */
[----:B------:R-:W-:Y:S01]  /*36e0*/  UMOV UR4, 0xffffffff ;  /* 0xffffffff00047882 */ /* 0x000fe20000000000 */
[----:B----4-:R-:W-:Y:S02]  /*36f0*/  HFMA2.MMA R11, R20, R78, R11 ;  /* 0x0000004e140b7235 */ /* 0x010fe4000000000b */
[----:B------:R-:W-:-:S06]  /*3700*/  HFMA2 R12, R21, R79, R12 ;  /* 0x0000004f150c7231 */ /* 0x000fcc000000000c */
[----:B------:R-:W-:Y:S01]  /*3710*/  HFMA2.MMA R11, R18, R80, R11 ;  /* 0x00000050120b7235 */ /* 0x000fe2000000000b */
[----:B------:R-:W-:-:S09]  /*3720*/  HFMA2 R12, R19, R81, R12 ;  /* 0x00000051130c7231 */ /* 0x000fd2000000000c */
[----:B------:R-:W-:-:S05]  /*3730*/  HADD2 R11, R11, R12 ;  /* 0x0000000c0b0b7230 */ /* 0x000fca0000000000 */
[--C-:B------:R-:W-:Y:S02]  /*3740*/  HADD2.F32 R13, -RZ, R11.reuse.H0_H0 ;  /* 0x2000000bff0d7230 */ /* 0x100fe40000004100 */
[----:B------:R-:W-:Y:S01]  /*3750*/  HADD2.F32 R12, -RZ, R11.H1_H1 ;  /* 0x3000000bff0c7230 */ /* 0x000fe20000004100 */
[----:B------:R-:W-:-:S04]  /*3760*/  ISETP.NE.AND P0, PT, R84, RZ, P1 ;  /* 0x000000ff5400720c */ /* 0x000fc80000f05270 */
[----:B------:R-:W-:Y:S01]  /*3770*/  FADD.FTZ R13, R13, R12 ;  /* 0x0000000c0d0d7221 */ /* 0x000fe20000010000 */
[----:B------:R-:W-:Y:S08]  /*3780*/  BRA.DIV UR4, `(.L_x_2308) ;  /* 0x0000003604987947 */ /* 0x000ff0000b800000 */
[----:B------:R0:W1:Y:S02]  /*3790*/  SHFL.BFLY PT, R14, R13, 0x1, 0x1f ;  /* 0x0c201f000d0e7f89 */ /* 0x00006400000e0000 */
.L_x_2363:
[----:B------:R-:W-:Y:S01]  /*37a0*/  LOP3.LUT P1, RZ, R16, 0x1, RZ, 0xc0, !PT ;  /* 0x0000000110ff7812 */ /* 0x000fe2000782c0ff */
[----:B-1----:R-:W-:Y:S01]  /*37b0*/  FADD.FTZ R14, R13, R14 ;  /* 0x0000000e0d0e7221 */ /* 0x002fe20000010000 */
[----:B------:R-:W-:Y:S02]  /*37c0*/  BSSY B1, `(.L_x_2309) ;  /* 0x000001e000017945 */ /* 0x000fe40003800000 */
[----:B------:R-:W-:Y:S01]  /*37d0*/  ISETP.GE.OR P1, PT, R9, UR40, P1 ;  /* 0x0000002809007c0c */ /* 0x000fe20008f26670 */
[----:B------:R-:W-:-:S12]  /*37e0*/  FMUL.FTZ R14, R14, UR14 ;  /* 0x0000000e0e0e7c20 */ /* 0x000fd80008410000 */
[----:B------:R-:W-:Y:S05]  /*37f0*/  @P1 BRA `(.L_x_2310) ;  /* 0x0000000000681947 */ /* 0x000fea0003800000 */
[----:B------:R-:W-:-:S04]  /*3800*/  ISETP.NE.U32.AND P1, PT, RZ, UR16, PT ;  /* 0x00000010ff007c0c */ /* 0x000fc8000bf25070 */
[----:B------:R-:W-:Y:S02]  /*3810*/  ISETP.NE.AND.EX P2, PT, RZ, UR17, PT, P1 ;  /* 0x00000011ff007c0c */ /* 0x000fe4000bf45310 */
[----:B------:R-:W-:-:S04]  /*3820*/  ISETP.NE.U32.AND P1, PT, RZ, UR12, PT ;  /* 0x0000000cff007c0c */ /* 0x000fc8000bf25070 */
[----:B------:R-:W-:-:S07]  /*3830*/  ISETP.NE.AND.EX P1, PT, RZ, UR13, PT, P1 ;  /* 0x0000000dff007c0c */ /* 0x000fce000bf25310 */
[----:B------:R-:W1:Y:S06]  /*3840*/  @P2 LDC R11, c[0x0][0x2d0] ;  /* 0x0000b400ff0b2b82 */ /* 0x000e6c0000000800 */
[----:B------:R-:W2:Y:S02]  /*3850*/  @P1 LDG.E.U16 R15, desc[UR36][R82.64] ;  /* 0x00000024520f1981 */ /* 0x000ea4000c1e1500 */
[----:B0-----:R-:W0:Y:S01]  /*3860*/  @P2 LDC.64 R12, c[0x0][0x2c8] ;  /* 0x0000b200ff0c2b82 */ /* 0x001e220000000a00 */
[----:B-1----:R-:W-:-:S04]  /*3870*/  @P2 IMAD R11, R6, R11, R9 ;  /* 0x0000000b060b2224 */ /* 0x002fc800078e0209 */
[----:B0-----:R-:W-:-:S06]  /*3880*/  @P2 IMAD.WIDE R12, R11, 0x2, R12 ;  /* 0x000000020b0c2825 */ /* 0x001fcc00078e020c */
[----:B------:R0:W3:Y:S01]  /*3890*/  @P2 LDG.E.U16 R12, desc[UR36][R12.64] ;  /* 0x000000240c0c2981 */ /* 0x0000e2000c1e1500 */
[----:B------:R-:W1:Y:S01]  /*38a0*/  S2UR UR6, SR_CgaCtaId ;  /* 0x00000000000679c3 */ /* 0x000e620000008800 */
[----:B------:R-:W-:Y:S01]  /*38b0*/  @P1 ISETP.GE.AND P3, PT, R9, R10, PT ;  /* 0x0000000a0900120c */ /* 0x000fe20003f66270 */
[----:B------:R-:W-:-:S03]  /*38c0*/  UMOV UR4, 0x400 ;  /* 0x0000040000047882 */ /* 0x000fc60000000000 */
[----:B------:R-:W-:Y:S01]  /*38d0*/  @P1 SEL R84, RZ, UR39, P3 ;  /* 0x00000027ff541c07 */ /* 0x000fe20009800000 */
[----:B------:R-:W-:-:S03]  /*38e0*/  UIADD3 UR4, UR4, 0x120, URZ ;  /* 0x0000012004047890 */ /* 0x000fc6000fffe03f */
[----:B------:R-:W-:Y:S01]  /*38f0*/  @P1 IADD3 R84, R84, -UR40, R9 ;  /* 0x8000002854541c10 */ /* 0x000fe2000fffe009 */
[----:B------:R-:W-:-:S03]  /*3900*/  VIADD R85, R9, -UR42 ;  /* 0x8000002a09557c36 */ /* 0x000fc60008000000 */
[----:B0-----:R-:W-:Y:S01]  /*3910*/  @P1 I2FP.F32.S32 R13, R84 ;  /* 0x00000054000d1245 */ /* 0x001fe20000201400 */
[----:B-1----:R-:W-:-:S06]  /*3920*/  ULEA UR4, UR6, UR4, 0x18 ;  /* 0x0000000406047291 */ /* 0x002fcc000f8ec03f */
[----:B------:R-:W-:Y:S01]  /*3930*/  LEA R85, R85, UR4, 0x2 ;  /* 0x0000000455557c11 */ /* 0x000fe2000f8e10ff */
[----:B--2---:R-:W-:Y:S02]  /*3940*/  @P1 HADD2.F32 R15, -RZ, R15.H0_H0 ;  /* 0x2000000fff0f1230 */ /* 0x004fe40000004100 */
[----:B---3--:R-:W-:-:S05]  /*3950*/  @P2 HADD2.F32 R11, -RZ, R12.H0_H0 ;  /* 0x2000000cff0b2230 */ /* 0x008fca0000004100 */
[----:B------:R-:W-:-:S04]  /*3960*/  @P2 FADD.FTZ R14, R14, R11 ;  /* 0x0000000b0e0e2221 */ /* 0x000fc80000010000 */
[----:B------:R-:W-:-:S05]  /*3970*/  @P1 FFMA.FTZ R14, R13, R15, R14 ;  /* 0x0000000f0d0e1223 */ /* 0x000fca000001000e */
[----:B------:R1:W-:Y:S01]  /*3980*/  STS [R85], R14 ;  /* 0x0000000e55007388 */ /* 0x0003e20000000800 */
[----:B------:R-:W-:-:S07]  /*3990*/  @!P0 FMNMX.FTZ R0, R0, R14, !PT ;  /* 0x0000000e00008209 */ /* 0x000fce0007810000 */
.L_x_2310:
[----:B------:R-:W-:Y:S05]  /*39a0*/  BSYNC B1 ;  /* 0x0000000000017941 */ /* 0x000fea0003800000 */
.L_x_2309:
[----:B------:R-:W-:-:S04]  /*39b0*/  IADD3 R9, R9, 0x40, RZ ;  /* 0x0000004009097810 */ /* 0x000fc80007ffe0ff */
[----:B------:R-:W-:-:S13]  /*39c0*/  ISETP.GE.AND P0, PT, R9, UR5, PT ;  /* 0x0000000509007c0c */ /* 0x000fda000bf06270 */
[----:B------:R-:W-:Y:S05]  /*39d0*/  @!P0 BRA `(.L_x_2311) ;  /* 0xffffffe800588947 */ /* 0x000fea000383ffff */
.L_x_2307:
[----:B------:R-:W-:Y:S05]  /*39e0*/  BSYNC B0 ;  /* 0x0000000000007941 */ /* 0x000fea0003800000 */
.L_x_2306:
[----:B------:R-:W-:-:S03]  /*39f0*/  UMOV UR4, 0xffffffff ;  /* 0xffffffff00047882 */ /* 0x000fc60000000000 */
[----:B------:R-:W-:Y:S05]  /*3a00*/  BRA.DIV UR4, `(.L_x_2312) ;  /* 0x00000036041c7947 */ /* 0x000fea000b800000 */
[----:B-1----:R-:W0:Y:S02]  /*3a10*/  SHFL.BFLY PT, R14, R0, 0x10, 0x1f ;  /* 0x0e001f00000e7f89 */ /* 0x002e2400000e0000 */
[----:B0-----:R-:W-:-:S05]  /*3a20*/  FMNMX.FTZ R13, R14, R0, !PT ;  /* 0x000000000e0d7209 */ /* 0x001fca0007810000 */
[----:B------:R-:W0:Y:S02]  /*3a30*/  SHFL.BFLY PT, R14, R13, 0x8, 0x1f ;  /* 0x0d001f000d0e7f89 */ /* 0x000e2400000e0000 */
[----:B0-----:R-:W-:-:S05]  /*3a40*/  FMNMX.FTZ R3, R13, R14, !PT ;  /* 0x0000000e0d037209 */ /* 0x001fca0007810000 */
[----:B------:R-:W0:Y:S02]  /*3a50*/  SHFL.BFLY PT, R14, R3, 0x4, 0x1f ;  /* 0x0c801f00030e7f89 */ /* 0x000e2400000e0000 */
[----:B0-----:R-:W-:-:S05]  /*3a60*/  FMNMX.FTZ R5, R3, R14, !PT ;  /* 0x0000000e03057209 */ /* 0x001fca0007810000 */
[----:B------:R0:W1:Y:S02]  /*3a70*/  SHFL.BFLY PT, R14, R5, 0x2, 0x1f ;  /* 0x0c401f00050e7f89 */ /* 0x00006400000e0000 */
.L_x_2369:
[----:B------:R-:W-:Y:S01]  /*3a80*/  SHF.R.S32.HI R3, RZ, 0x1f, R16 ;  /* 0x0000001fff037819 */ /* 0x000fe20000011410 */
[----:B------:R-:W-:Y:S05]  /*3a90*/  WARPSYNC.ALL ;  /* 0x0000000000007948 */ /* 0x000fea0003800000 */
[----:B------:R-:W-:-:S04]  /*3aa0*/  LEA.HI R0, R3, R16, RZ, 0x5 ;  /* 0x0000001003007211 */ /* 0x000fc800078f28ff */
[----:B------:R-:W-:-:S05]  /*3ab0*/  LOP3.LUT R7, R0, 0xffffffe0, RZ, 0xc0, !PT ;  /* 0xffffffe000077812 */ /* 0x000fca00078ec0ff */
[----:B------:R-:W-:-:S05]  /*3ac0*/  IMAD.IADD R7, R16, 0x1, -R7 ;  /* 0x0000000110077824 */ /* 0x000fca00078e0a07 */
[----:B------:R-:W-:-:S13]  /*3ad0*/  ISETP.NE.AND P0, PT, R7, RZ, PT ;  /* 0x000000ff0700720c */ /* 0x000fda0003f05270 */
[----:B------:R-:W4:Y:S01]  /*3ae0*/  @!P0 S2R R6, SR_CgaCtaId ;  /* 0x0000000000068919 */ /* 0x000f220000008800 */
[----:B------:R-:W-:Y:S02]  /*3af0*/  @!P0 MOV R9, 0x400 ;  /* 0x0000040000098802 */ /* 0x000fe40000000f00 */
[----:B------:R-:W-:Y:S02]  /*3b00*/  @!P0 SHF.R.S32.HI R0, RZ, 0x5, R0 ;  /* 0x00000005ff008819 */ /* 0x000fe40000011400 */
[----:B01----:R-:W-:Y:S02]  /*3b10*/  @!P0 FMNMX.FTZ R5, R5, R14, !PT ;  /* 0x0000000e05058209 */ /* 0x003fe40007810000 */
[----:B----4-:R-:W-:-:S04]  /*3b20*/  @!P0 LEA R9, R6, R9, 0x18 ;  /* 0x0000000906098211 */ /* 0x010fc800078ec0ff */
[----:B------:R-:W-:-:S05]  /*3b30*/  @!P0 LEA R0, R0, R9, 0x2 ;  /* 0x0000000900008211 */ /* 0x000fca00078e10ff */
[----:B------:R0:W-:Y:S01]  /*3b40*/  @!P0 STS [R0], R5 ;  /* 0x0000000500008388 */ /* 0x0001e20000000800 */
[----:B------:R-:W-:Y:S01]  /*3b50*/  BAR.SYNC.DEFER_BLOCKING 0x0 ;  /* 0x0000000000007b1d */ /* 0x000fe20000010000 */
[----:B------:R-:W-:Y:S01]  /*3b60*/  ISETP.GT.AND P0, PT, R7, 0x3, PT ;  /* 0x000000030700780c */ /* 0x000fe20003f04270 */
[----:B------:R-:W-:Y:S01]  /*3b70*/  VIADD R8, R16, UR42 ;  /* 0x0000002a10087c36 */ /* 0x000fe20008000000 */
[----:B------:R-:W-:-:S03]  /*3b80*/  HFMA2.MMA R9, -RZ, RZ, 0, 0 ;  /* 0x00000000ff097435 */ /* 0x000fc600000001ff */
[----:B------:R-:W-:Y:S01]  /*3b90*/  ULDC.64 UR6, c[0x0][0x2b0] ;  /* 0x0000ac0000067ab9 */ /* 0x000fe20000000a00 */
[----:B------:R-:W-:Y:S01]  /*3ba0*/  ISETP.GT.AND P1, PT, R8, UR40, PT ;  /* 0x0000002808007c0c */ /* 0x000fe2000bf24270 */
[----:B------:R-:W-:Y:S06]  /*3bb0*/  BSSY B0, `(.L_x_2313) ;  /* 0x000002d000007945 */ /* 0x000fec0003800000 */
        /* <DEDUP_REMOVED lines=12> */
[----:B------:R-:W4:Y:S01]  /*3c80*/  S2R R5, SR_CgaCtaId ;  /* 0x0000000000057919 */ /* 0x000f220000008800 */
[----:B------:R-:W-:Y:S01]  /*3c90*/  MOV R0, 0x400 ;  /* 0x0000040000007802 */ /* 0x000fe20000000f00 */
[----:B------:R-:W-:Y:S01]  /*3ca0*/  ULDC.64 UR4, c[0x0][0x2b0] ;  /* 0x0000ac0000047ab9 */ /* 0x000fe20000000a00 */
[----:B------:R-:W-:Y:S02]  /*3cb0*/  MOV R9, RZ ;  /* 0x000000ff00097202 */ /* 0x000fe40000000f00 */
[----:B------:R-:W-:Y:S01]  /*3cc0*/  ISETP.NE.U32.AND P0, PT, RZ, UR4, PT ;  /* 0x00000004ff007c0c */ /* 0x000fe2000bf05070 */
[----:B------:R-:W-:-:S03]  /*3cd0*/  VIADD R0, R0, 0x120 ;  /* 0x0000012000007836 */ /* 0x000fc60000000000 */
[----:B------:R-:W-:Y:S02]  /*3ce0*/  ISETP.NE.AND.EX P0, PT, RZ, UR5, PT, P0 ;  /* 0x00000005ff007c0c */ /* 0x000fe4000bf05300 */
[----:B----4-:R-:W-:Y:S01]  /*3cf0*/  LEA R14, R5, R0, 0x18 ;  /* 0x00000000050e7211 */ /* 0x010fe200078ec0ff */
[----:B------:R-:W-:-:S10]  /*3d00*/  IMAD.MOV.U32 R0, RZ, RZ, R8 ;  /* 0x000000ffff007224 */ /* 0x000fd400078e0008 */
.L_x_2318:
[----:B----4-:R-:W-:Y:S01]  /*3d10*/  IADD3 R5, R0, -UR42, RZ ;  /* 0x8000002a00057c10 */ /* 0x010fe2000fffe0ff */
[----:B------:R-:W-:Y:S04]  /*3d20*/  BSSY B1, `(.L_x_2315) ;  /* 0x0000010000017945 */ /* 0x000fe80003800000 */
[----:B------:R-:W-:Y:S01]  /*3d30*/  IMAD R11, R5, 0x4, R14 ;  /* 0x00000004050b7824 */ /* 0x000fe200078e020e */
[----:B------:R-:W-:Y:S06]  /*3d40*/  @!P0 BRA `(.L_x_2316) ;  /* 0x0000000000248947 */ /* 0x000fec0003800000 */
[----:B------:R-:W-:Y:S01]  /*3d50*/  MOV R7, UR6 ;  /* 0x0000000600077c02 */ /* 0x000fe20008000f00 */
[----:B------:R-:W-:Y:S01]  /*3d60*/  IMAD.U32 R10, RZ, RZ, UR7 ;  /* 0x00000007ff0a7e24 */ /* 0x000fe2000f8e00ff */
[----:B------:R-:W-:Y:S02]  /*3d70*/  SHF.R.S32.HI R5, RZ, 0x1f, R0 ;  /* 0x0000001fff057819 */ /* 0x000fe40000011400 */
[----:B0-----:R-:W-:-:S04]  /*3d80*/  IADD3 R6, P2, P3, R0, UR44, R7 ;  /* 0x0000002c00067c10 */ /* 0x001fc8000fb5e007 */
[----:B------:R-:W-:-:S05]  /*3d90*/  IADD3.X R7, R5, UR45, R10, P2, P3 ;  /* 0x0000002d05077c10 */ /* 0x000fca00097e640a */
[----:B------:R-:W4:Y:S02]  /*3da0*/  LDG.E.U8 R6, desc[UR36][R6.64] ;  /* 0x0000002406067981 */ /* 0x000f24000c1e1100 */
[----:B----4-:R-:W-:-:S13]  /*3db0*/  ISETP.NE.AND P2, PT, R6, RZ, PT ;  /* 0x000000ff0600720c */ /* 0x010fda0003f45270 */
[----:B------:R-:W-:Y:S01]  /*3dc0*/  @P2 MOV R10, RZ ;  /* 0x000000ff000a2202 */ /* 0x000fe20000000f00 */
[----:B------:R-:W-:Y:S06]  /*3dd0*/  @P2 BRA `(.L_x_2317) ;  /* 0x0000000000102947 */ /* 0x000fec0003800000 */
.L_x_2316:
[----:B------:R-:W1:Y:S02]  /*3de0*/  LDS R5, [R11] ;  /* 0x000000000b057984 */ /* 0x000e640000000800 */
[----:B-1----:R-:W-:-:S04]  /*3df0*/  FADD.FTZ R5, -R12, R5 ;  /* 0x000000050c057221 */ /* 0x002fc80000010100 */
[----:B------:R-:W-:-:S04]  /*3e00*/  FMUL.FTZ R5, R5, 1.4426950216293334961 ;  /* 0x3fb8aa3b05057820 */ /* 0x000fc80000410000 */
[----:B------:R4:W1:Y:S03]  /*3e10*/  MUFU.EX2 R10, R5 ;  /* 0x00000005000a7308 */ /* 0x0008660000000800 */
.L_x_2317:
[----:B------:R-:W-:Y:S05]  /*3e20*/  BSYNC B1 ;  /* 0x0000000000017941 */ /* 0x000fea0003800000 */
.L_x_2315:
[----:B-1----:R1:W-:Y:S01]  /*3e30*/  STS [R11], R10 ;  /* 0x0000000a0b007388 */ /* 0x0023e20000000800 */
[----:B------:R-:W-:Y:S02]  /*3e40*/  VIADD R0, R0, 0x80 ;  /* 0x0000008000007836 */ /* 0x000fe40000000000 */
[----:B------:R-:W-:-:S03]  /*3e50*/  FADD.FTZ R9, R10, R9 ;  /* 0x000000090a097221 */ /* 0x000fc60000010000 */
[----:B------:R-:W-:-:S13]  /*3e60*/  ISETP.GT.AND P2, PT, R0, UR40, PT ;  /* 0x0000002800007c0c */ /* 0x000fda000bf44270 */
[----:B-1----:R-:W-:Y:S05]  /*3e70*/  @!P2 BRA `(.L_x_2318) ;  /* 0xfffffffc00a4a947 */ /* 0x002fea000383ffff */
.L_x_2314:
[----:B------:R-:W-:Y:S05]  /*3e80*/  BSYNC B0 ;  /* 0x0000000000007941 */ /* 0x000fea0003800000 */
.L_x_2313:
[----:B------:R-:W5:Y:S01]  /*3e90*/  SHFL.BFLY PT, R0, R9, 0x10, 0x1f ;  /* 0x0e001f0009007f89 */ /* 0x000f6200000e0000 */
[----:B------:R-:W-:Y:S01]  /*3ea0*/  LOP3.LUT P0, R11, R16, 0x1f, RZ, 0xc0, !PT ;  /* 0x0000001f100b7812 */ /* 0x000fe2000780c0ff */
[----:B------:R-:W0:Y:S01]  /*3eb0*/  S2UR UR7, SR_CgaCtaId ;  /* 0x00000000000779c3 */ /* 0x000e220000008800 */
[----:B------:R-:W-:Y:S01]  /*3ec0*/  UMOV UR6, 0x400 ;  /* 0x0000040000067882 */ /* 0x000fe20000000000 */
[----:B------:R-:W-:Y:S01]  /*3ed0*/  ULDC UR8, c[0x0][0x29c] ;  /* 0x0000a70000087ab9 */ /* 0x000fe20000000800 */
[----:B------:R-:W-:Y:S01]  /*3ee0*/  ISETP.GT.U32.AND P2, PT, R11, 0x3, PT ;  /* 0x000000030b00780c */ /* 0x000fe20003f44070 */
[----:B------:R-:W-:Y:S01]  /*3ef0*/  ULDC UR9, c[0x0][0x284] ;  /* 0x0000a10000097ab9 */ /* 0x000fe20000000800 */
[----:B------:R-:W-:Y:S01]  /*3f00*/  ULDC.U8 UR5, c[0x0][0x31c] ;  /* 0x0000c70000057ab9 */ /* 0x000fe20000000000 */
[----:B------:R-:W-:Y:S01]  /*3f10*/  ULDC.64 UR12, c[0x0][0x310] ;  /* 0x0000c400000c7ab9 */ /* 0x000fe20000000a00 */
[----:B------:R-:W-:Y:S05]  /*3f20*/  BSSY B0, `(.L_x_2319) ;  /* 0x0000041000007945 */ /* 0x000fea0003800000 */
[----:B------:R-:W-:-:S04]  /*3f30*/  VOTEU.ALL UP0, P0 ;  /* 0x00000000003f7886 */ /* 0x000fc80000000000 */
[----:B-1----:R-:W1:Y:S01]  /*3f40*/  @!P2 S2R R12, SR_CgaCtaId ;  /* 0x00000000000ca919 */ /* 0x002e620000008800 */
[----:B-----5:R-:W-:Y:S01]  /*3f50*/  FADD.FTZ R0, R0, R9 ;  /* 0x0000000900007221 */ /* 0x020fe20000010000 */
[----:B0-----:R-:W-:Y:S02]  /*3f60*/  @!UP0 ULEA UR4, UR7, UR6, 0x18 ;  /* 0x0000000607048291 */ /* 0x001fe4000f8ec03f */
[----:B------:R-:W-:Y:S02]  /*3f70*/  UISETP.LT.AND UP0, UPT, UR9, UR8, UPT ;  /* 0x000000080900728c */ /* 0x000fe4000bf01270 */
[----:B----4-:R-:W0:Y:S01]  /*3f80*/  SHFL.BFLY PT, R5, R0, 0x8, 0x1f ;  /* 0x0d001f0000057f89 */ /* 0x010e2200000e0000 */
[----:B------:R-:W-:-:S04]  /*3f90*/  UIADD3 UR6, UR6, 0x120, URZ ;  /* 0x0000012006067890 */ /* 0x000fc8000fffe03f */
[----:B------:R-:W-:Y:S01]  /*3fa0*/  ULEA UR6, UR7, UR6, 0x18 ;  /* 0x0000000607067291 */ /* 0x000fe2000f8ec03f */
[----:B0-----:R-:W-:Y:S01]  /*3fb0*/  FADD.FTZ R5, R0, R5 ;  /* 0x0000000500057221 */ /* 0x001fe20000010000 */
[----:B------:R-:W-:-:S04]  /*3fc0*/  @!P0 SHF.R.U32.HI R0, RZ, 0x3, R16 ;  /* 0x00000003ff008819 */ /* 0x000fc80000011610 */
[----:B------:R-:W0:Y:S02]  /*3fd0*/  SHFL.BFLY PT, R6, R5, 0x4, 0x1f ;  /* 0x0c801f0005067f89 */ /* 0x000e2400000e0000 */
[----:B0-----:R-:W-:Y:S01]  /*3fe0*/  FADD.FTZ R6, R5, R6 ;  /* 0x0000000605067221 */ /* 0x001fe20000010000 */
[----:B------:R-:W-:-:S04]  /*3ff0*/  @!P2 MOV R5, 0x400 ;  /* 0x000004000005a802 */ /* 0x000fc80000000f00 */
[----:B------:R-:W0:Y:S01]  /*4000*/  SHFL.BFLY PT, R7, R6, 0x2, 0x1f ;  /* 0x0c401f0006077f89 */ /* 0x000e2200000e0000 */
[----:B-1----:R-:W-:Y:S02]  /*4010*/  @!P2 LEA R12, R12, R5, 0x18 ;  /* 0x000000050c0ca211 */ /* 0x002fe400078ec0ff */
[----:B------:R-:W-:Y:S02]  /*4020*/  @!P0 LOP3.LUT R5, R0, 0x1ffffffc, RZ, 0xc0, !PT ;  /* 0x1ffffffc00058812 */ /* 0x000fe400078ec0ff */
[----:B------:R-:W-:Y:S01]  /*4030*/  @!P2 LEA R11, R11, R12, 0x2 ;  /* 0x0000000c0b0ba211 */ /* 0x000fe200078e10ff */
[----:B0-----:R-:W-:-:S05]  /*4040*/  FADD.FTZ R7, R6, R7 ;  /* 0x0000000706077221 */ /* 0x001fca0000010000 */
[----:B------:R-:W0:Y:S02]  /*4050*/  SHFL.BFLY PT, R10, R7, 0x1, 0x1f ;  /* 0x0c201f00070a7f89 */ /* 0x000e2400000e0000 */
[----:B0-----:R-:W-:-:S05]  /*4060*/  FADD.FTZ R10, R7, R10 ;  /* 0x0000000a070a7221 */ /* 0x001fca0000010000 */
[----:B------:R-:W-:Y:S01]  /*4070*/  @!P0 STS [R5+UR4+0x10], R10 ;  /* 0x0000100a05008988 */ /* 0x000fe20008000804 */
[----:B------:R-:W-:Y:S02]  /*4080*/  USEL UR4, UR9, UR8, UP0 ;  /* 0x0000000809047287 */ /* 0x000fe40008000000 */
[----:B------:R-:W-:Y:S01]  /*4090*/  UISETP.NE.AND UP0, UPT, UR5, URZ, UPT ;  /* 0x0000003f0500728c */ /* 0x000fe2000bf05270 */
[----:B------:R-:W-:Y:S01]  /*40a0*/  BAR.SYNC.DEFER_BLOCKING 0x0 ;  /* 0x0000000000007b1d */ /* 0x000fe20000010000 */
[----:B------:R-:W-:-:S04]  /*40b0*/  UIADD3 UR4, UR4, 0x4, URZ ;  /* 0x0000000404047890 */ /* 0x000fc8000fffe03f */
[----:B------:R-:W-:-:S04]  /*40c0*/  USHF.R.S32.HI UR5, URZ, 0x1f, UR4 ;  /* 0x0000001f3f057899 */ /* 0x000fc80008011404 */
[----:B------:R-:W-:-:S03]  /*40d0*/  ULEA.HI UR5, UR5, UR4, URZ, 0x2 ;  /* 0x0000000405057291 */ /* 0x000fc6000f8f103f */
[----:B------:R-:W-:Y:S01]  /*40e0*/  @UP0 ULDC UR4, c[0x0][0x318] ;  /* 0x0000c60000040ab9 */ /* 0x000fe20000000800 */
[----:B------:R-:W-:Y:S02]  /*40f0*/  USHF.L.U32 UR5, UR5, 0x2, URZ ;  /* 0x0000000205057899 */ /* 0x000fe4000800063f */
[----:B------:R-:W-:Y:S02]  /*4100*/  @UP0 UIMAD UR4, UR43, UR4, UR8 ;  /* 0x000000042b0402a4 */ /* 0x000fe4000f8e0208 */
[----:B------:R-:W-:Y:S02]  /*4110*/  ULOP3.LUT UR8, UR5, 0xfffffff0, URZ, 0xc0, !UPT ;  /* 0xfffffff005087892 */ /* 0x000fe4000f8ec03f */
[----:B------:R-:W-:Y:S01]  /*4120*/  @UP0 UIMAD UR7, UR4, UR9, URZ ;  /* 0x00000009040702a4 */ /* 0x000fe2000f8e023f */
[----:B------:R-:W-:Y:S02]  /*4130*/  UMOV UR5, URZ ;  /* 0x0000003f00057c82 */ /* 0x000fe40008000000 */
[----:B------:R-:W-:Y:S01]  /*4140*/  UMOV UR4, URZ ;  /* 0x0000003f00047c82 */ /* 0x000fe20008000000 */
[----:B------:R-:W-:Y:S01]  /*4150*/  @UP0 USHF.R.S32.HI UR10, URZ, 0x1f, UR7 ;  /* 0x0000001f3f0a0899 */ /* 0x000fe20008011407 */
[----:B------:R-:W0:Y:S01]  /*4160*/  @!P2 LDS R10, [R11+0x10] ;  /* 0x000010000b0aa984 */ /* 0x000e220000000800 */
[----:B------:R-:W-:Y:S01]  /*4170*/  UIADD3 UR9, UR6, UR8, URZ ;  /* 0x0000000806097290 */ /* 0x000fe2000fffe03f */
[----:B------:R-:W-:-:S04]  /*4180*/  @UP0 UMOV UR4, UR7 ;  /* 0x0000000700040c82 */ /* 0x000fc80008000000 */
[----:B------:R-:W-:Y:S01]  /*4190*/  @UP0 UMOV UR5, UR10 ;  /* 0x0000000a00050c82 */ /* 0x000fe20008000000 */
[----:B0-----:R-:W0:Y:S02]  /*41a0*/  SHFL.BFLY PT, R7, R10, 0x2, 0x1f ;  /* 0x0c401f000a077f89 */ /* 0x001e2400000e0000 */
[----:B0-----:R-:W-:-:S05]  /*41b0*/  FADD.FTZ R7, R7, R10 ;  /* 0x0000000a07077221 */ /* 0x001fca0000010000 */
[----:B------:R-:W0:Y:S02]  /*41c0*/  SHFL.BFLY PT, R0, R7, 0x1, 0x1f ;  /* 0x0c201f0007007f89 */ /* 0x000e2400000e0000 */
[----:B0-----:R-:W-:-:S06]  /*41d0*/  FADD.FTZ R0, R7, R0 ;  /* 0x0000000007007221 */ /* 0x001fcc0000010000 */
[----:B------:R-:W0:Y:S01]  /*41e0*/  SHFL.IDX PT, R0, R0, RZ, 0x1f ;  /* 0x00001fff00007589 */ /* 0x000e2200000e0000 */
[----:B------:R-:W-:Y:S05]  /*41f0*/  @P1 BRA `(.L_x_2320) ;  /* 0x00000000004c1947 */ /* 0x000fea0003800000 */
[----:B0-----:R-:W-:-:S04]  /*4200*/  FADD.FTZ R0, R0, 9.9999999747524270788e-07 ;  /* 0x358637bd00007421 */ /* 0x001fc80000010000 */
[----:B------:R0:W1:Y:S03]  /*4210*/  MUFU.RCP R9, R0 ;  /* 0x0000000000097308 */ /* 0x0000660000001000 */
.L_x_2322:
[----:B0-----:R-:W-:Y:S01]  /*4220*/  VIADD R5, R8, -UR42 ;  /* 0x8000002a08057c36 */ /* 0x001fe20008000000 */
[----:B------:R-:W-:-:S04]  /*4230*/  PLOP3.LUT P0, PT, PT, PT, UP0, 0x80, 0x0 ;  /* 0x000000000000781c */ /* 0x000fc80003f0f008 */
[C---:B0-----:R-:W-:Y:S02]  /*4240*/  LEA R0, R5.reuse, UR6, 0x2 ;  /* 0x0000000605007c11 */ /* 0x041fe4000f8e10ff */
[----:B------:R-:W-:-:S04]  /*4250*/  LEA R5, R5, UR9, 0x1 ;  /* 0x0000000905057c11 */ /* 0x000fc8000f8e08ff */
[----:B-1----:R-:W1:Y:S02]  /*4260*/  LDS R0, [R0] ;  /* 0x0000000000007984 */ /* 0x002e640000000800 */
[----:B-1----:R-:W-:-:S05]  /*4270*/  FMUL.FTZ R11, R0, R9 ;  /* 0x00000009000b7220 */ /* 0x002fca0000410000 */
[----:B------:R-:W-:-:S05]  /*4280*/  F2FP.F16.F32.PACK_AB R6, RZ, R11 ;  /* 0x0000000bff06723e */ /* 0x000fca00000000ff */
[----:B------:R0:W-:Y:S01]  /*4290*/  STS.U16 [R5], R6 ;  /* 0x0000000605007388 */ /* 0x0001e20000000400 */
[----:B------:R-:W-:Y:S05]  /*42a0*/  @!P0 BRA `(.L_x_2321) ;  /* 0x0000000000148947 */ /* 0x000fea0003800000 */
[----:B------:R-:W-:-:S04]  /*42b0*/  IADD3 R0, P0, R8, UR4, RZ ;  /* 0x0000000408007c10 */ /* 0x000fc8000ff1e0ff */
[----:B0-----:R-:W-:Y:S02]  /*42c0*/  LEA.HI.X.SX32 R5, R8, UR5, 0x1, P0 ;  /* 0x0000000508057c11 */ /* 0x001fe400080f0eff */
[----:B------:R-:W-:-:S04]  /*42d0*/  LEA R6, P0, R0, UR12, 0x2 ;  /* 0x0000000c00067c11 */ /* 0x000fc8000f8010ff */
[----:B------:R-:W-:-:S05]  /*42e0*/  LEA.HI.X R7, R0, UR13, R5, 0x2, P0 ;  /* 0x0000000d00077c11 */ /* 0x000fca00080f1405 */
[----:B------:R1:W-:Y:S04]  /*42f0*/  STG.E desc[UR36][R6.64], R11 ;  /* 0x0000000b06007986 */ /* 0x0003e8000c101924 */
.L_x_2321:
[----:B------:R-:W-:-:S04]  /*4300*/  IADD3 R8, R8, 0x80, RZ ;  /* 0x0000008008087810 */ /* 0x000fc80007ffe0ff */
[----:B------:R-:W-:-:S13]  /*4310*/  ISETP.GT.AND P0, PT, R8, UR40, PT ;  /* 0x0000002808007c0c */ /* 0x000fda000bf04270 */
[----:B------:R-:W-:Y:S05]  /*4320*/  @!P0 BRA `(.L_x_2322) ;  /* 0xfffffffc00bc8947 */ /* 0x000fea000383ffff */
.L_x_2320:
[----:B------:R-:W-:Y:S05]  /*4330*/  BSYNC B0 ;  /* 0x0000000000007941 */ /* 0x000fea0003800000 */
.L_x_2319:
[----:B------:R-:W-:Y:S01]  /*4340*/  USHF.R.S32.HI UR4, URZ, 0x1f, UR40 ;  /* 0x0000001f3f047899 */ /* 0x000fe20008011428 */
[----:B------:R-:W-:Y:S01]  /*4350*/  LEA.HI R3, R3, R16, RZ, 0x4 ;  /* 0x0000001003037211 */ /* 0x000fe200078f20ff */
[----:B------:R-:W-:Y:S01]  /*4360*/  ULDC.64 UR10, c[0x0][0x240] ;  /* 0x00009000000a7ab9 */ /* 0x000fe20000000a00 */
[----:B------:R-:W4:Y:S01]  /*4370*/  LDC R32, c[0x0][0x284] ;  /* 0x0000a100ff207b82 */ /* 0x000f220000000800 */
[----:B------:R-:W-:Y:S01]  /*4380*/  ULEA.HI UR4, UR4, UR40, URZ, 0x3 ;  /* 0x0000002804047291 */ /* 0x000fe2000f8f183f */
[----:B0-----:R-:W-:Y:S02]  /*4390*/  LOP3.LUT R5, R3, 0xfffffff0, RZ, 0xc0, !PT ;  /* 0xfffffff003057812 */ /* 0x001fe400078ec0ff */
[----:B--2---:R-:W-:Y:S02]  /*43a0*/  CS2R R22, SRZ ;  /* 0x0000000000167805 */ /* 0x004fe4000001ff00 */
[----:B------:R-:W-:Y:S01]  /*43b0*/  SHF.R.S32.HI R12, RZ, 0x4, R3 ;  /* 0x00000004ff0c7819 */ /* 0x000fe20000011403 */
[----:B------:R-:W-:Y:S01]  /*43c0*/  ULOP3.LUT UR4, UR4, 0xfffffff8, URZ, 0xc0, !UPT ;  /* 0xfffffff804047892 */ /* 0x000fe2000f8ec03f */
[----:B------:R-:W-:Y:S01]  /*43d0*/  ISETP.EQ.U32.AND P1, PT, RZ, UR10, PT ;  /* 0x0000000aff007c0c */ /* 0x000fe2000bf22070 */
[----:B------:R-:W-:Y:S01]  /*43e0*/  IMAD.IADD R5, R16, 0x1, -R5 ;  /* 0x0000000110057824 */ /* 0x000fe200078e0a05 */
[----:B------:R-:W-:Y:S01]  /*43f0*/  CS2R R20, SRZ ;  /* 0x0000000000147805 */ /* 0x000fe2000001ff00 */
[----:B------:R-:W-:-:S03]  /*4400*/  UIADD3 UR4, -UR4, UR40, URZ ;  /* 0x0000002804047290 */ /* 0x000fc6000fffe13f */
[C---:B------:R-:W-:Y:S02]  /*4410*/  ISETP.GT.AND P0, PT, R5.reuse, 0xb, PT ;  /* 0x0000000b0500780c */ /* 0x040fe40003f04270 */
[----:B------:R-:W-:Y:S02]  /*4420*/  SHF.L.U32 R17, R5, 0x3, RZ ;  /* 0x0000000305117819 */ /* 0x000fe400000006ff */
[----:B------:R-:W-:-:S04]  /*4430*/  ISETP.NE.OR P2, PT, R12, UR4, P0 ;  /* 0x000000040c007c0c */ /* 0x000fc80008745670 */
[----:B------:R-:W-:Y:S01]  /*4440*/  ISETP.EQ.OR.EX P1, PT, RZ, UR11, P2, P1 ;  /* 0x0000000bff007c0c */ /* 0x000fe20009722710 */
[----:B------:R-:W-:-:S12]  /*4450*/  ULDC.64 UR10, c[0x0][0x250] ;  /* 0x00009400000a7ab9 */ /* 0x000fd80000000a00 */
[----:B------:R-:W0:Y:S01]  /*4460*/  @!P1 S2R R0, SR_CTAID.X ;  /* 0x0000000000009919 */ /* 0x000e220000002500 */
[----:B-1----:R-:W1:Y:S01]  /*4470*/  @!P1 LDC.64 R6, c[0x0][0x240] ;  /* 0x00009000ff069b82 */ /* 0x002e620000000a00 */
[----:B------:R-:W-:Y:S01]  /*4480*/  BSSY B0, `(.L_x_2323) ;  /* 0x0000167000007945 */ /* 0x000fe20003800000 */
[----:B------:R-:W-:Y:S01]  /*4490*/  HFMA2.MMA R13, -RZ, RZ, 0, 0 ;  /* 0x00000000ff0d7435 */ /* 0x000fe200000001ff */
[----:B------:R-:W-:Y:S02]  /*44a0*/  CS2R R24, SRZ ;  /* 0x0000000000187805 */ /* 0x000fe4000001ff00 */
[----:B------:R-:W-:Y:S02]  /*44b0*/  MOV R14, RZ ;  /* 0x000000ff000e7202 */ /* 0x000fe40000000f00 */
[----:B---3--:R-:W-:Y:S01]  /*44c0*/  CS2R R18, SRZ ;  /* 0x0000000000127805 */ /* 0x008fe2000001ff00 */
[----:B----4-:R-:W-:Y:S02]  /*44d0*/  IMAD R26, R32, UR43, RZ ;  /* 0x0000002b201a7c24 */ /* 0x010fe4000f8e02ff */
[----:B0-----:R-:W-:-:S04]  /*44e0*/  @!P1 IMAD R3, R0, 0x60, R17 ;  /* 0x0000006000039824 */ /* 0x001fc800078e0211 */
[----:B-1----:R-:W-:-:S05]  /*44f0*/  @!P1 IMAD.WIDE R6, R3, 0x2, R6 ;  /* 0x0000000203069825 */ /* 0x002fca00078e0206 */
[----:B------:R0:W5:Y:S01]  /*4500*/  @!P1 LDG.E.128 R20, desc[UR36][R6.64] ;  /* 0x0000002406149981 */ /* 0x000162000c1e1d00 */
[----:B------:R-:W-:Y:S02]  /*4510*/  IMAD.MOV.U32 R0, RZ, RZ, RZ ;  /* 0x000000ffff007224 */ /* 0x000fe400078e00ff */
[----:B------:R-:W-:Y:S01]  /*4520*/  IMAD.MOV.U32 R3, RZ, RZ, RZ ;  /* 0x000000ffff037224 */ /* 0x000fe200078e00ff */
[----:B------:R-:W-:Y:S06]  /*4530*/  BAR.SYNC.DEFER_BLOCKING 0x0 ;  /* 0x0000000000007b1d */ /* 0x000fec0000010000 */
[----:B------:R-:W-:Y:S05]  /*4540*/  @P0 BRA `(.L_x_2324) ;  /* 0x0000001400680947 */ /* 0x000fea0003800000 */
[----:B------:R-:W-:Y:S01]  /*4550*/  VIADD R27, R12, UR42 ;  /* 0x0000002a0c1b7c36 */ /* 0x000fe20008000000 */
[----:B------:R-:W-:Y:S01]  /*4560*/  VIMNMX R34, R32, UR40, PT ;  /* 0x0000002820227c48 */ /* 0x000fe2000bfe0100 */
[----:B------:R-:W-:Y:S01]  /*4570*/  IMAD R29, R4, R32, R17 ;  /* 0x00000020041d7224 */ /* 0x000fe200078e0211 */
[----:B------:R-:W-:Y:S01]  /*4580*/  BSSY B1, `(.L_x_2325) ;  /* 0x0000087000017945 */ /* 0x000fe20003800000 */
[----:B------:R-:W-:Y:S02]  /*4590*/  LEA R30, R12, UR9, 0x1 ;  /* 0x000000090c1e7c11 */ /* 0x000fe4000f8e08ff */
[----:B------:R-:W-:Y:S02]  /*45a0*/  ISETP.GE.AND P1, PT, R27, R34, PT ;  /* 0x000000221b00720c */ /* 0x000fe40003f26270 */
[----:B------:R-:W-:Y:S02]  /*45b0*/  MOV R0, RZ ;  /* 0x000000ff00007202 */ /* 0x000fe40000000f00 */
[----:B------:R-:W-:-:S09]  /*45c0*/  SHF.R.S32.HI R28, RZ, 0x1f, R29 ;  /* 0x0000001fff1c7819 */ /* 0x000fd2000001141d */
[----:B------:R-:W-:Y:S05]  /*45d0*/  @P1 BRA `(.L_x_2326) ;  /* 0x0000000800041947 */ /* 0x000fea0003800000 */
[----:B------:R-:W-:Y:S01]  /*45e0*/  IMAD.U32 R5, RZ, RZ, UR42 ;  /* 0x0000002aff057e24 */ /* 0x000fe2000f8e00ff */
[----:B------:R-:W-:Y:S01]  /*45f0*/  LOP3.LUT R3, RZ, R34, RZ, 0x33, !PT ;  /* 0x00000022ff037212 */ /* 0x000fe200078e33ff */
[----:B------:R-:W-:Y:S01]  /*4600*/  BSSY B2, `(.L_x_2327) ;  /* 0x0000030000027945 */ /* 0x000fe20003800000 */
[----:B------:R-:W-:Y:S01]  /*4610*/  HFMA2.MMA R14, -RZ, RZ, 0, 0 ;  /* 0x00000000ff0e7435 */ /* 0x000fe200000001ff */
[----:B------:R-:W-:Y:S02]  /*4620*/  CS2R R18, SRZ ;  /* 0x0000000000127805 */ /* 0x000fe4000001ff00 */
[----:B------:R-:W-:Y:S01]  /*4630*/  IADD3 R0, -R5, -0x2, -R12 ;  /* 0xfffffffe05007810 */ /* 0x000fe20007ffe90c */
[----:B------:R-:W-:Y:S01]  /*4640*/  IMAD.MOV.U32 R15, RZ, RZ, R27 ;  /* 0x000000ffff0f7224 */ /* 0x000fe200078e001b */
[----:B------:R-:W-:Y:S02]  /*4650*/  CS2R R24, SRZ ;  /* 0x0000000000187805 */ /* 0x000fe4000001ff00 */
[----:B------:R-:W-:-:S02]  /*4660*/  MOV R13, RZ ;  /* 0x000000ff000d7202 */ /* 0x000fc40000000f00 */
[----:B------:R-:W-:Y:S01]  /*4670*/  IADD3 R0, R0, -R3, RZ ;  /* 0x8000000300007210 */ /* 0x000fe20007ffe0ff */
[----:B------:R-:W-:-:S03]  /*4680*/  IMAD.MOV.U32 R3, RZ, RZ, RZ ;  /* 0x000000ffff037224 */ /* 0x000fc600078e00ff */
[C---:B------:R-:W-:Y:S02]  /*4690*/  LOP3.LUT P3, RZ, R0.reuse, 0x8, RZ, 0xc0, !PT ;  /* 0x0000000800ff7812 */ /* 0x040fe4000786c0ff */
[----:B------:R-:W-:Y:S01]  /*46a0*/  LOP3.LUT P1, RZ, R0, 0xfffffff8, RZ, 0xc0, !PT ;  /* 0xfffffff800ff7812 */ /* 0x000fe2000782c0ff */
[----:B------:R-:W-:-:S10]  /*46b0*/  IMAD.MOV.U32 R0, RZ, RZ, RZ ;  /* 0x000000ffff007224 */ /* 0x000fd400078e00ff */
[----:B------:R-:W-:Y:S05]  /*46c0*/  @P3 BRA `(.L_x_2328) ;  /* 0x00000000008c3947 */ /* 0x000fea0003800000 */
[----:B------:R-:W-:Y:S01]  /*46d0*/  IADD3 R0, P3, R27, UR44, RZ ;  /* 0x0000002c1b007c10 */ /* 0x000fe2000ff7e0ff */
[----:B------:R-:W-:-:S03]  /*46e0*/  ULDC.64 UR4, c[0x0][0x258] ;  /* 0x0000960000047ab9 */ /* 0x000fc60000000a00 */
[----:B------:R-:W-:Y:S02]  /*46f0*/  LEA.HI.X.SX32 R3, R27, UR45, 0x1, P3 ;  /* 0x0000002d1b037c11 */ /* 0x000fe400098f0eff */
[----:B------:R-:W-:Y:S01]  /*4700*/  LEA R4, P3, R0, UR4, 0x2 ;  /* 0x0000000400047c11 */ /* 0x000fe2000f8610ff */
[----:B------:R-:W-:-:S03]  /*4710*/  ULDC UR4, c[0x0][0x288] ;  /* 0x0000a20000047ab9 */ /* 0x000fc60000000800 */
[----:B------:R-:W-:-:S05]  /*4720*/  LEA.HI.X R5, R0, UR5, R3, 0x2, P3 ;  /* 0x0000000500057c11 */ /* 0x000fca00098f1403 */
[----:B------:R-:W2:Y:S02]  /*4730*/  LDG.E R4, desc[UR36][R4.64] ;  /* 0x0000002404047981 */ /* 0x000ea4000c1e1900 */
[----:B--2---:R-:W-:Y:S01]  /*4740*/  IMAD R0, R4, UR4, RZ ;  /* 0x0000000404007c24 */ /* 0x004fe2000f8e02ff */
[----:B------:R-:W-:-:S03]  /*4750*/  ULDC.64 UR4, c[0x0][0x250] ;  /* 0x0000940000047ab9 */ /* 0x000fc60000000a00 */
[----:B------:R-:W-:-:S04]  /*4760*/  IMAD R0, R0, R32, R27 ;  /* 0x0000002000007224 */ /* 0x000fc800078e021b */
[----:B------:R-:W-:-:S05]  /*4770*/  IMAD R0, R0, 0x60, RZ ;  /* 0x0000006000007824 */ /* 0x000fca00078e02ff */
[----:B------:R-:W-:-:S04]  /*4780*/  IADD3 R3, P3, R29, R0, RZ ;  /* 0x000000001d037210 */ /* 0x000fc80007f7e0ff */
[----:B------:R-:W-:Y:S02]  /*4790*/  LEA.HI.X.SX32 R0, R0, R28, 0x1, P3 ;  /* 0x0000001c00007211 */ /* 0x000fe400018f0eff */
[----:B------:R-:W-:-:S04]  /*47a0*/  LEA R18, P3, R3, UR4, 0x1 ;  /* 0x0000000403127c11 */ /* 0x000fc8000f8608ff */
[----:B------:R-:W-:Y:S02]  /*47b0*/  LEA.HI.X R19, R3, UR5, R0, 0x1, P3 ;  /* 0x0000000503137c11 */ /* 0x000fe400098f0c00 */
[----:B------:R-:W1:Y:S04]  /*47c0*/  LDS.U16 R0, [R30] ;  /* 0x000000001e007984 */ /* 0x000e680000000400 */
[----:B------:R-:W2:Y:S01]  /*47d0*/  LDG.E.128 R36, desc[UR36][R18.64] ;  /* 0x0000002412247981 */ /* 0x000ea2000c1e1d00 */
[----:B-1----:R-:W-:Y:S02]  /*47e0*/  HADD2.F32 R0, -RZ, R0.H0_H0 ;  /* 0x20000000ff007230 */ /* 0x002fe40000004100 */
[--C-:B--2---:R-:W-:Y:S02]  /*47f0*/  HADD2.F32 R25, -RZ, R36.reuse.H0_H0 ;  /* 0x20000024ff197230 */ /* 0x104fe40000004100 */
[----:B------:R-:W-:-:S02]  /*4800*/  HADD2.F32 R3, -RZ, R36.H1_H1 ;  /* 0x30000024ff037230 */ /* 0x000fc40000004100 */
[--C-:B------:R-:W-:Y:S02]  /*4810*/  HADD2.F32 R5, -RZ, R37.reuse.H0_H0 ;  /* 0x20000025ff057230 */ /* 0x100fe40000004100 */
[C---:B------:R-:W-:Y:S01]  /*4820*/  FFMA.FTZ R19, R0.reuse, R25, RZ ;  /* 0x0000001900137223 */ /* 0x040fe200000100ff */
[----:B0-----:R-:W-:Y:S02]  /*4830*/  HADD2.F32 R7, -RZ, R37.H1_H1 ;  /* 0x30000025ff077230 */ /* 0x001fe40000004100 */
        /* <DEDUP_REMOVED lines=9> */
[C---:B------:R-:W-:Y:S02]  /*48d0*/  FFMA.FTZ R13, R0.reuse, R13, RZ ;  /* 0x0000000d000d7223 */ /* 0x040fe400000100ff */
[----:B------:R-:W-:Y:S01]  /*48e0*/  FFMA.FTZ R0, R0, R15, RZ ;  /* 0x0000000f00007223 */ /* 0x000fe200000100ff */
[----:B------:R-:W-:-:S07]  /*48f0*/  IADD3 R15, R27, 0x8, RZ ;  /* 0x000000081b0f7810 */ /* 0x000fce0007ffe0ff */
.L_x_2328:
[----:B------:R-:W-:Y:S05]  /*4900*/  BSYNC B2 ;  /* 0x0000000000027941 */ /* 0x000fea0003800000 */
.L_x_2327:
[----:B------:R-:W-:Y:S05]  /*4910*/  @!P1 BRA `(.L_x_2326) ;  /* 0x0000000400349947 */ /* 0x000fea0003800000 */
[C---:B------:R-:W-:Y:S01]  /*4920*/  LEA R4, R15.reuse, UR8, 0x1 ;  /* 0x000000080f047c11 */ /* 0x040fe2000f8e08ff */
[----:B------:R-:W-:Y:S01]  /*4930*/  IMAD.U32 R5, RZ, RZ, UR42 ;  /* 0x0000002aff057e24 */ /* 0x000fe2000f8e00ff */
[C---:B------:R-:W-:Y:S01]  /*4940*/  IADD3 R43, P1, R15.reuse, UR44, RZ ;  /* 0x0000002c0f2b7c10 */ /* 0x040fe2000ff3e0ff */
[----:B------:R-:W-:Y:S01]  /*4950*/  ULDC UR7, c[0x0][0x288] ;  /* 0x0000a20000077ab9 */ /* 0x000fe20000000800 */
[----:B------:R-:W-:Y:S01]  /*4960*/  IADD3 R4, R4, 0x10, RZ ;  /* 0x0000001004047810 */ /* 0x000fe20007ffe0ff */
[----:B------:R-:W-:Y:S01]  /*4970*/  ULDC.64 UR4, c[0x0][0x258] ;  /* 0x0000960000047ab9 */ /* 0x000fe20000000a00 */
[C---:B0-----:R-:W-:Y:S01]  /*4980*/  LEA.HI.X.SX32 R6, R15.reuse, UR45, 0x1, P1 ;  /* 0x0000002d0f067c11 */ /* 0x041fe200088f0eff */
[----:B------:R-:W-:Y:S01]  /*4990*/  IMAD R44, R15, 0x60, RZ ;  /* 0x000000600f2c7824 */ /* 0x000fe200078e02ff */
[----:B------:R-:W-:Y:S01]  /*49a0*/  LEA R42, P1, R43, UR4, 0x2 ;  /* 0x000000042b2a7c11 */ /* 0x000fe2000f8210ff */
[----:B------:R-:W-:Y:S02]  /*49b0*/  IMAD R5, R5, -0x2, R4 ;  /* 0xfffffffe05057824 */ /* 0x000fe400078e0204 */
[----:B------:R-:W-:Y:S01]  /*49c0*/  IMAD R4, R32, UR7, RZ ;  /* 0x0000000720047c24 */ /* 0x000fe2000f8e02ff */
[----:B------:R-:W-:Y:S01]  /*49d0*/  LEA.HI.X R43, R43, UR5, R6, 0x2, P1 ;  /* 0x000000052b2b7c11 */ /* 0x000fe200088f1406 */
[----:B------:R-:W-:Y:S01]  /*49e0*/  IMAD.MOV.U32 R35, RZ, RZ, RZ ;  /* 0x000000ffff237224 */ /* 0x000fe200078e00ff */
[----:B------:R-:W-:Y:S01]  /*49f0*/  IADD3 R45, R44, 0x300, RZ ;  /* 0x000003002c2d7810 */ /* 0x000fe20007ffe0ff */
[----:B------:R-:W-:-:S02]  /*4a00*/  IMAD R31, R4, 0x60, RZ ;  /* 0x00000060041f7824 */ /* 0x000fc400078e02ff */
[----:B------:R-:W-:-:S07]  /*4a10*/  VIADD R33, R5, UR6 ;  /* 0x0000000605217c36 */ /* 0x000fce0008000000 */
.L_x_2329:
        /* <DEDUP_REMOVED lines=8> */
[----:B------:R-:W-:-:S04]  /*4aa0*/  IADD3 R4, R4, R35, RZ ;  /* 0x0000002304047210 */ /* 0x000fc80007ffe0ff */
[----:B------:R-:W-:-:S04]  /*4ab0*/  IADD3 R5, P1, R29, R4, RZ ;  /* 0x000000041d057210 */ /* 0x000fc80007f3e0ff */
[----:B------:R-:W-:Y:S02]  /*4ac0*/  LEA.HI.X.SX32 R8, R4, R28, 0x1, P1 ;  /* 0x0000001c04087211 */ /* 0x000fe400008f0eff */
[----:B------:R-:W-:-:S04]  /*4ad0*/  LEA R4, P1, R5, UR10, 0x1 ;  /* 0x0000000a05047c11 */ /* 0x000fc8000f8208ff */
[----:B------:R-:W-:Y:S01]  /*4ae0*/  LEA.HI.X R5, R5, UR11, R8, 0x1, P1 ;  /* 0x0000000b05057c11 */ /* 0x000fe200088f0c08 */
[----:B------:R-:W-:-:S05]  /*4af0*/  IMAD.IADD R8, R6, 0x1, R35 ;  /* 0x0000000106087824 */ /* 0x000fca00078e0223 */
[----:B------:R-:W-:Y:S01]  /*4b00*/  IADD3 R9, P1, R29, R8, RZ ;  /* 0x000000081d097210 */ /* 0x000fe20007f3e0ff */
[----:B------:R-:W2:Y:S03]  /*4b10*/  LDG.E.128 R4, desc[UR36][R4.64] ;  /* 0x0000002404047981 */ /* 0x000ea6000c1e1d00 */
[----:B------:R-:W-:Y:S02]  /*4b20*/  LEA.HI.X.SX32 R10, R8, R28, 0x1, P1 ;  /* 0x0000001c080a7211 */ /* 0x000fe400008f0eff */
        /* <DEDUP_REMOVED lines=8> */
[----:B------:R-:W-:Y:S01]  /*4bb0*/  VIADD R35, R35, 0x600 ;  /* 0x0000060023237836 */ /* 0x000fe20000000000 */
[----:B------:R-:W-:Y:S01]  /*4bc0*/  ISETP.GE.AND P1, PT, R15, R34, PT ;  /* 0x000000220f00720c */ /* 0x000fe20003f26270 */
[--C-:B--2---:R-:W-:Y:S02]  /*4bd0*/  HADD2.F32 R36, -RZ, R4.reuse.H0_H0 ;  /* 0x20000004ff247230 */ /* 0x104fe40000004100 */
[----:B------:R-:W-:-:S02]  /*4be0*/  HADD2.F32 R37, -RZ, R4.H1_H1 ;  /* 0x30000004ff257230 */ /* 0x000fc40000004100 */
[--C-:B------:R-:W-:Y:S02]  /*4bf0*/  HADD2.F32 R39, -RZ, R5.reuse.H0_H0 ;  /* 0x20000005ff277230 */ /* 0x100fe40000004100 */
[C---:B------:R-:W-:Y:S01]  /*4c00*/  FFMA.FTZ R19, R38.reuse, R36, R19 ;  /* 0x0000002426137223 */ /* 0x040fe20000010013 */
[----:B------:R-:W-:Y:S02]  /*4c10*/  HADD2.F32 R4, -RZ, R5.H1_H1 ;  /* 0x30000005ff047230 */ /* 0x000fe40000004100 */
[C---:B------:R-:W-:Y:S01]  /*4c20*/  FFMA.FTZ R18, R38.reuse, R37, R18 ;  /* 0x0000002526127223 */ /* 0x040fe20000010012 */
        /* <DEDUP_REMOVED lines=8> */
[----:B---3--:R-:W-:Y:S02]  /*4cb0*/  HADD2.F32 R37, -RZ, R9.H0_H0 ;  /* 0x20000009ff257230 */ /* 0x008fe40000004100 */
[C---:B------:R-:W-:Y:S01]  /*4cc0*/  FFMA.FTZ R6, R38.reuse, R6, R13 ;  /* 0x0000000626067223 */ /* 0x040fe2000001000d */
[--C-:B------:R-:W-:Y:S02]  /*4cd0*/  HADD2.F32 R13, -RZ, R8.reuse.H1_H1 ;  /* 0x30000008ff0d7230 */ /* 0x100fe40000004100 */
[----:B------:R-:W-:Y:S01]  /*4ce0*/  FFMA.FTZ R0, R38, R7, R0 ;  /* 0x0000000726007223 */ /* 0x000fe20000010000 */
[----:B------:R-:W-:-:S02]  /*4cf0*/  HADD2.F32 R7, -RZ, R8.H0_H0 ;  /* 0x20000008ff077230 */ /* 0x000fc40000004100 */
[----:B------:R-:W-:Y:S02]  /*4d00*/  HADD2.F32 R8, -RZ, R9.H1_H1 ;  /* 0x30000009ff087230 */ /* 0x000fe40000004100 */
[----:B----4-:R-:W-:Y:S02]  /*4d10*/  HADD2.F32 R4, -RZ, R41.H0_H0 ;  /* 0x20000029ff047230 */ /* 0x010fe40000004100 */
[--C-:B------:R-:W-:Y:S02]  /*4d20*/  HADD2.F32 R24, -RZ, R10.reuse.H0_H0 ;  /* 0x2000000aff187230 */ /* 0x100fe40000004100 */
[--C-:B------:R-:W-:Y:S02]  /*4d30*/  HADD2.F32 R9, -RZ, R11.reuse.H0_H0 ;  /* 0x2000000bff097230 */ /* 0x100fe40000004100 */
[C---:B------:R-:W-:Y:S01]  /*4d40*/  FFMA.FTZ R18, R4.reuse, R13, R18 ;  /* 0x0000000d04127223 */ /* 0x040fe20000010012 */
[----:B------:R-:W-:Y:S02]  /*4d50*/  HADD2.F32 R10, -RZ, R10.H1_H1 ;  /* 0x3000000aff0a7230 */ /* 0x000fe40000004100 */
[----:B------:R-:W-:Y:S01]  /*4d60*/  FFMA.FTZ R25, R4, R24, R25 ;  /* 0x0000001804197223 */ /* 0x000fe20000010019 */
[----:B------:R-:W-:-:S02]  /*4d70*/  HADD2.F32 R11, -RZ, R11.H1_H1 ;  /* 0x3000000bff0b7230 */ /* 0x000fc40000004100 */
[C---:B------:R-:W-:Y:S01]  /*4d80*/  FFMA.FTZ R19, R4.reuse, R7, R19 ;  /* 0x0000000704137223 */ /* 0x040fe20000010013 */
[C---:B------:R-:W-:Y:S01]  /*4d90*/  FFMA.FTZ R14, R4.reuse, R37, R14 ;  /* 0x00000025040e7223 */ /* 0x040fe2000001000e */
[C---:B------:R-:W-:Y:S01]  /*4da0*/  FFMA.FTZ R3, R4.reuse, R8, R3 ;  /* 0x0000000804037223 */ /* 0x040fe20000010003 */
[C---:B------:R-:W-:Y:S01]  /*4db0*/  FFMA.FTZ R24, R4.reuse, R10, R5 ;  /* 0x0000000a04187223 */ /* 0x040fe20000010005 */
[C---:B------:R-:W-:Y:S01]  /*4dc0*/  FFMA.FTZ R13, R4.reuse, R9, R6 ;  /* 0x00000009040d7223 */ /* 0x040fe20000010006 */
[----:B------:R-:W-:Y:S01]  /*4dd0*/  FFMA.FTZ R0, R4, R11, R0 ;  /* 0x0000000b04007223 */ /* 0x000fe20000010000 */
[----:B------:R-:W-:Y:S06]  /*4de0*/  @!P1 BRA `(.L_x_2329) ;  /* 0xfffffffc000c9947 */ /* 0x000fec000383ffff */
.L_x_2326:
[----:B------:R-:W-:Y:S05]  /*4df0*/  BSYNC B1 ;  /* 0x0000000000017941 */ /* 0x000fea0003800000 */
.L_x_2325:
[----:B------:R-:W-:-:S13]  /*4e00*/  ISETP.GE.AND P1, PT, R27, UR40, PT ;  /* 0x000000281b007c0c */ /* 0x000fda000bf26270 */
[----:B------:R-:W-:Y:S05]  /*4e10*/  @P1 BRA `(.L_x_2324) ;  /* 0x0000000c00341947 */ /* 0x000fea0003800000 */
[----:B------:R-:W-:Y:S01]  /*4e20*/  LOP3.LUT R4, RZ, R12, RZ, 0x33, !PT ;  /* 0x0000000cff047212 */ /* 0x000fe200078e33ff */
[----:B------:R-:W-:Y:S01]  /*4e30*/  BSSY B1, `(.L_x_2330) ;  /* 0x0000043000017945 */ /* 0x000fe20003800000 */
[----:B------:R-:W-:-:S04]  /*4e40*/  MOV R33, UR42 ;  /* 0x0000002a00217c02 */ /* 0x000fc80008000f00 */
[----:B------:R-:W-:-:S04]  /*4e50*/  IADD3 R33, -R33, UR40, R4 ;  /* 0x0000002821217c10 */ /* 0x000fc8000fffe104 */
[----:B------:R-:W-:-:S13]  /*4e60*/  LOP3.LUT P1, RZ, R33, 0x8, RZ, 0xc0, !PT ;  /* 0x0000000821ff7812 */ /* 0x000fda000782c0ff */
[----:B------:R-:W-:Y:S05]  /*4e70*/  @P1 BRA `(.L_x_2331) ;  /* 0x0000000000f81947 */ /* 0x000fea0003800000 */
[----:B------:R-:W-:Y:S01]  /*4e80*/  ISETP.GE.AND P1, PT, R27, R32, PT ;  /* 0x000000201b00720c */ /* 0x000fe20003f26270 */
[----:B------:R-:W-:-:S12]  /*4e90*/  BSSY B2, `(.L_x_2332) ;  /* 0x000003b000027945 */ /* 0x000fd80003800000 */
[----:B------:R-:W-:Y:S05]  /*4ea0*/  @!P1 BRA `(.L_x_2333) ;  /* 0x0000000000e49947 */ /* 0x000fea0003800000 */
[----:B0-----:R-:W-:Y:S01]  /*4eb0*/  IABS R7, R32 ;  /* 0x0000002000077213 */ /* 0x001fe20000000000 */
[----:B------:R-:W-:Y:S01]  /*4ec0*/  ULDC.64 UR4, c[0x0][0x258] ;  /* 0x0000960000047ab9 */ /* 0x000fe20000000a00 */
[----:B------:R-:W-:Y:S01]  /*4ed0*/  IABS R10, R27 ;  /* 0x0000001b000a7213 */ /* 0x000fe20000000000 */
[----:B------:R-:W0:Y:S01]  /*4ee0*/  LDS.U16 R30, [R30] ;  /* 0x000000001e1e7984 */ /* 0x000e220000000400 */
        /* <DEDUP_REMOVED lines=19> */
[----:B------:R-:W-:-:S04]  /*5020*/  @!P4 LOP3.LUT R4, RZ, R32, RZ, 0x33, !PT ;  /* 0x00000020ff04c212 */ /* 0x000fc800078e33ff */
[----:B------:R-:W-:Y:S02]  /*5030*/  SHF.R.S32.HI R5, RZ, 0x1f, R4 ;  /* 0x0000001fff057819 */ /* 0x000fe40000011404 */
[----:B------:R-:W-:-:S04]  /*5040*/  IADD3 R6, P1, R4, UR44, RZ ;  /* 0x0000002c04067c10 */ /* 0x000fc8000ff3e0ff */
[----:B------:R-:W-:Y:S02]  /*5050*/  IADD3.X R5, R5, UR45, RZ, P1, !PT ;  /* 0x0000002d05057c10 */ /* 0x000fe40008ffe4ff */
        /* <DEDUP_REMOVED lines=11> */
[----:B------:R-:W-:-:S06]  /*5110*/  LEA.HI.X R5, R6, UR5, R5, 0x1, P1 ;  /* 0x0000000506057c11 */ /* 0x000fcc00088f0c05 */
[----:B------:R-:W2:Y:S01]  /*5120*/  LDG.E.128 R4, desc[UR36][R4.64] ;  /* 0x0000002404047981 */ /* 0x000ea2000c1e1d00 */
[----:B0-----:R-:W-:Y:S02]  /*5130*/  HADD2.F32 R8, -RZ, R30.H0_H0 ;  /* 0x2000001eff087230 */ /* 0x001fe40000004100 */
[--C-:B--2---:R-:W-:Y:S02]  /*5140*/  HADD2.F32 R32, -RZ, R6.reuse.H0_H0 ;  /* 0x20000006ff207230 */ /* 0x104fe40000004100 */
[----:B------:R-:W-:Y:S02]  /*5150*/  HADD2.F32 R31, -RZ, R6.H1_H1 ;  /* 0x30000006ff1f7230 */ /* 0x000fe40000004100 */
[----:B------:R-:W-:Y:S02]  /*5160*/  HADD2.F32 R6, -RZ, R7.H0_H0 ;  /* 0x20000007ff067230 */ /* 0x000fe40000004100 */
        /* <DEDUP_REMOVED lines=8> */
[----:B------:R-:W-:Y:S01]  /*51f0*/  FFMA.FTZ R18, R8, R11, R18 ;  /* 0x0000000b08127223 */ /* 0x000fe20000010012 */
[----:B------:R-:W-:-:S02]  /*5200*/  HADD2.F32 R7, -RZ, R7.H1_H1 ;  /* 0x30000007ff077230 */ /* 0x000fc40000004100 */
[C---:B------:R-:W-:Y:S01]  /*5210*/  FFMA.FTZ R14, R8.reuse, R15, R14 ;  /* 0x0000000f080e7223 */ /* 0x040fe2000001000e */
[C---:B------:R-:W-:Y:S02]  /*5220*/  FFMA.FTZ R3, R8.reuse, R10, R3 ;  /* 0x0000000a08037223 */ /* 0x040fe40000010003 */
[----:B------:R-:W-:-:S07]  /*5230*/  FFMA.FTZ R0, R8, R7, R0 ;  /* 0x0000000708007223 */ /* 0x000fce0000010000 */
.L_x_2333:
[----:B------:R-:W-:Y:S05]  /*5240*/  BSYNC B2 ;  /* 0x0000000000027941 */ /* 0x000fea0003800000 */
.L_x_2332:
[----:B------:R-:W-:-:S07]  /*5250*/  VIADD R27, R27, 0x8 ;  /* 0x000000081b1b7836 */ /* 0x000fce0000000000 */
.L_x_2331:
[----:B------:R-:W-:Y:S05]  /*5260*/  BSYNC B1 ;  /* 0x0000000000017941 */ /* 0x000fea0003800000 */
.L_x_2330:
[----:B------:R-:W-:-:S13]  /*5270*/  LOP3.LUT P1, RZ, R33, 0xfffffff8, RZ, 0xc0, !PT ;  /* 0xfffffff821ff7812 */ /* 0x000fda000782c0ff */
[----:B------:R-:W-:Y:S05]  /*5280*/  @!P1 BRA `(.L_x_2324) ;  /* 0x0000000800189947 */ /* 0x000fea0003800000 */
[----:B------:R-:W-:Y:S01]  /*5290*/  LEA R4, R27, UR8, 0x1 ;  /* 0x000000081b047c11 */ /* 0x000fe2000f8e08ff */
[----:B------:R-:W-:Y:S01]  /*52a0*/  IMAD.MOV.U32 R8, RZ, RZ, RZ ;  /* 0x000000ffff087224 */ /* 0x000fe200078e00ff */
[----:B------:R-:W-:-:S05]  /*52b0*/  MOV R5, UR42 ;  /* 0x0000002a00057c02 */ /* 0x000fca0008000f00 */
[----:B------:R-:W-:-:S05]  /*52c0*/  IMAD R4, R5, -0x2, R4 ;  /* 0xfffffffe05047824 */ /* 0x000fca00078e0204 */
[----:B------:R-:W-:-:S07]  /*52d0*/  IADD3 R9, R4, UR6, RZ ;  /* 0x0000000604097c10 */ /* 0x000fce000fffe0ff */
.L_x_2338:
[----:B------:R-:W1:Y:S01]  /*52e0*/  LDC R36, c[0x0][0x284] ;  /* 0x0000a100ff247b82 */ /* 0x000e620000000800 */
[----:B------:R-:W-:Y:S01]  /*52f0*/  VIADD R35, R27, 0x8 ;  /* 0x000000081b237836 */ /* 0x000fe20000000000 */
[----:B------:R-:W-:Y:S01]  /*5300*/  BSSY B1, `(.L_x_2334) ;  /* 0x000003e000017945 */ /* 0x000fe20003800000 */
[----:B------:R-:W-:Y:S02]  /*5310*/  IADD3 R10, R9, R8, RZ ;  /* 0x00000008090a7210 */ /* 0x000fe40007ffe0ff */
[-C--:B-1----:R-:W-:Y:S02]  /*5320*/  ISETP.GE.AND P3, PT, R27, R36.reuse, PT ;  /* 0x000000241b00720c */ /* 0x082fe40003f66270 */
[----:B------:R-:W-:-:S11]  /*5330*/  ISETP.GE.AND P1, PT, R35, R36, PT ;  /* 0x000000242300720c */ /* 0x000fd60003f26270 */
[----:B------:R-:W-:Y:S05]  /*5340*/  @!P3 BRA `(.L_x_2335) ;  /* 0x0000000000e4b947 */ /* 0x000fea0003800000 */
[----:B0-----:R-:W-:Y:S01]  /*5350*/  IABS R7, R36 ;  /* 0x0000002400077213 */ /* 0x001fe20000000000 */
[----:B------:R-:W-:Y:S01]  /*5360*/  ULDC.64 UR4, c[0x0][0x258] ;  /* 0x0000960000047ab9 */ /* 0x000fe20000000a00 */
[----:B------:R-:W-:Y:S02]  /*5370*/  IABS R30, R27 ;  /* 0x0000001b001e7213 */ /* 0x000fe40000000000 */
[----:B------:R-:W0:Y:S01]  /*5380*/  I2F.RP R6, R7 ;  /* 0x0000000700067306 */ /* 0x000e220000209400 */
[----:B------:R-:W-:Y:S02]  /*5390*/  ISETP.GE.AND P4, PT, R27, RZ, PT ;  /* 0x000000ff1b00720c */ /* 0x000fe40003f86270 */
[----:B------:R-:W-:-:S05]  /*53a0*/  ISETP.NE.AND P5, PT, R36, RZ, PT ;  /* 0x000000ff2400720c */ /* 0x000fca0003fa5270 */
[----:B0-----:R-:W0:Y:S02]  /*53b0*/  MUFU.RCP R6, R6 ;  /* 0x0000000600067308 */ /* 0x001e240000001000 */
[----:B0-----:R-:W-:-:S06]  /*53c0*/  VIADD R11, R6, 0xffffffe ;  /* 0x0ffffffe060b7836 */ /* 0x001fcc0000000000 */
[----:B------:R0:W1:Y:S02]  /*53d0*/  F2I.FTZ.U32.TRUNC.NTZ R5, R11 ;  /* 0x0000000b00057305 */ /* 0x000064000021f000 */
[----:B0-----:R-:W0:Y:S01]  /*53e0*/  LDS.U16 R11, [R10] ;  /* 0x000000000a0b7984 */ /* 0x001e220000000400 */
        /* <DEDUP_REMOVED lines=47> */
.L_x_2335:
[----:B------:R-:W-:Y:S05]  /*56e0*/  BSYNC B1 ;  /* 0x0000000000017941 */ /* 0x000fea0003800000 */
.L_x_2334:
[----:B------:R-:W-:Y:S04]  /*56f0*/  BSSY B1, `(.L_x_2336) ;  /* 0x000003b000017945 */ /* 0x000fe80003800000 */
        /* <DEDUP_REMOVED lines=58> */
.L_x_2337:
[----:B------:R-:W-:Y:S05]  /*5aa0*/  BSYNC B1 ;  /* 0x0000000000017941 */ /* 0x000fea0003800000 */
.L_x_2336:
[----:B------:R-:W-:Y:S01]  /*5ab0*/  VIADD R27, R27, 0x10 ;  /* 0x000000101b1b7836 */ /* 0x000fe20000000000 */
[----:B------:R-:W-:-:S04]  /*5ac0*/  IADD3 R8, R8, 0x20, RZ ;  /* 0x0000002008087810 */ /* 0x000fc80007ffe0ff */
[----:B------:R-:W-:-:S13]  /*5ad0*/  ISETP.GE.AND P1, PT, R27, UR40, PT ;  /* 0x000000281b007c0c */ /* 0x000fda000bf26270 */
[----:B------:R-:W-:Y:S05]  /*5ae0*/  @!P1 BRA `(.L_x_2338) ;  /* 0xfffffff400fc9947 */ /* 0x000fea000383ffff */
.L_x_2324:
[----:B------:R-:W-:Y:S05]  /*5af0*/  BSYNC B0 ;  /* 0x0000000000007941 */ /* 0x000fea0003800000 */
.L_x_2323:
[----:B------:R-:W-:Y:S04]  /*5b00*/  BSSY B0, `(.L_x_2339) ;  /* 0x000005b000007945 */ /* 0x000fe80003800000 */
[----:B------:R-:W-:Y:S05]  /*5b10*/  @P2 BRA `(.L_x_2340) ;  /* 0x0000000400642947 */ /* 0x000fea0003800000 */
[----:B------:R-:W1:Y:S01]  /*5b20*/  LDC R8, c[0x0][0x308] ;  /* 0x0000c200ff087b82 */ /* 0x000e620000000800 */
[----:B------:R-:W-:Y:S02]  /*5b30*/  ULDC.64 UR4, c[0x0][0x2f0] ;  /* 0x0000bc0000047ab9 */ /* 0x000fe40000000a00 */
[----:B------:R-:W-:-:S04]  /*5b40*/  ISETP.NE.U32.AND P1, PT, RZ, UR4, PT ;  /* 0x00000004ff007c0c */ /* 0x000fc8000bf25070 */
[----:B------:R-:W-:-:S13]  /*5b50*/  ISETP.NE.AND.EX P1, PT, RZ, UR5, PT, P1 ;  /* 0x00000005ff007c0c */ /* 0x000fda000bf25310 */
[----:B0-----:R-:W0:Y:S01]  /*5b60*/  @P1 S2R R6, SR_CTAID.X ;  /* 0x0000000000061919 */ /* 0x001e220000002500 */
[----:B------:R-:W0:Y:S01]  /*5b70*/  @P1 LDC R7, c[0x0][0x288] ;  /* 0x0000a200ff071b82 */ /* 0x000e220000000800 */
[----:B-1----:R-:W-:-:S07]  /*5b80*/  ISETP.NE.AND P3, PT, R8, 0x2, PT ;  /* 0x000000020800780c */ /* 0x002fce0003f65270 */
[----:B------:R-:W1:Y:S08]  /*5b90*/  @P1 LDC.64 R4, c[0x0][0x2e8] ;  /* 0x0000ba00ff041b82 */ /* 0x000e700000000a00 */
[----:B------:R-:W2:Y:S01]  /*5ba0*/  @P3 LDC.64 R8, c[0x0][0x238] ;  /* 0x00008e00ff083b82 */ /* 0x000ea20000000a00 */
[----:B------:R-:W-:Y:S02]  /*5bb0*/  VIADD R15, R17, UR41 ;  /* 0x00000029110f7c36 */ /* 0x000fe40008000000 */
[----:B0-----:R-:W-:-:S04]  /*5bc0*/  @P1 IMAD R6, R7, UR38, R6 ;  /* 0x0000002607061c24 */ /* 0x001fc8000f8e0206 */
[----:B------:R-:W-:-:S04]  /*5bd0*/  @P1 IMAD R7, R6, 0x60, R17 ;  /* 0x0000006006071824 */ /* 0x000fc800078e0211 */
[----:B-1----:R-:W-:-:S04]  /*5be0*/  @P1 IMAD.WIDE R4, R7, 0x2, R4 ;  /* 0x0000000207041825 */ /* 0x002fc800078e0204 */
[----:B--2---:R-:W-:Y:S02]  /*5bf0*/  @P3 IMAD.WIDE R8, R15, 0x2, R8 ;  /* 0x000000020f083825 */ /* 0x004fe400078e0208 */
[----:B------:R-:W5:Y:S04]  /*5c00*/  @P1 LDG.E.128 R4, desc[UR36][R4.64] ;  /* 0x0000002404041981 */ /* 0x000f68000c1e1d00 */
[----:B------:R-:W5:Y:S01]  /*5c10*/  @P3 LDG.E.128 R8, desc[UR36][R8.64] ;  /* 0x0000002408083981 */ /* 0x000f62000c1e1d00 */
[----:B------:R-:W-:Y:S01]  /*5c20*/  UIADD3 UR4, -UR42, UR40, URZ ;  /* 0x000000282a047290 */ /* 0x000fe2000fffe13f */
[----:B------:R-:W-:Y:S02]  /*5c30*/  IMAD R27, R26, 0x60, R17 ;  /* 0x000000601a1b7824 */ /* 0x000fe400078e0211 */
[----:B------:R-:W-:Y:S01]  /*5c40*/  IMAD R2, R2, 0x60, RZ ;  /* 0x0000006002027824 */ /* 0x000fe200078e02ff */
[----:B------:R-:W-:-:S02]  /*5c50*/  ULEA UR4, UR4, UR9, 0x1 ;  /* 0x0000000904047291 */ /* 0x000fc4000f8e083f */
[----:B------:R-:W-:Y:S02]  /*5c60*/  SHF.R.S32.HI R29, RZ, 0x1f, R27 ;  /* 0x0000001fff1d7819 */ /* 0x000fe4000001141b */
[----:B------:R-:W-:-:S04]  /*5c70*/  IADD3 R27, P2, R2, R27, RZ ;  /* 0x0000001b021b7210 */ /* 0x000fc80007f5e0ff */
[----:B------:R-:W-:Y:S01]  /*5c80*/  LEA.HI.X.SX32 R2, R2, R29, 0x1, P2 ;  /* 0x0000001d02027211 */ /* 0x000fe200010f0eff */
[----:B------:R-:W0:Y:S01]  /*5c90*/  LDS.U16 R32, [UR4] ;  /* 0x00000004ff207984 */ /* 0x000e220008000400 */
[----:B------:R-:W-:Y:S02]  /*5ca0*/  ULDC.64 UR4, c[0x0][0x250] ;  /* 0x0000940000047ab9 */ /* 0x000fe40000000a00 */
[----:B------:R-:W-:-:S04]  /*5cb0*/  LEA R26, P2, R27, UR4, 0x1 ;  /* 0x000000041b1a7c11 */ /* 0x000fc8000f8408ff */
[----:B------:R-:W-:Y:S01]  /*5cc0*/  LEA.HI.X R27, R27, UR5, R2, 0x1, P2 ;  /* 0x000000051b1b7c11 */ /* 0x000fe200090f0c02 */
[----:B------:R-:W-:Y:S08]  /*5cd0*/  @P3 BRA `(.L_x_2341) ;  /* 0x00000000008c3947 */ /* 0x000ff00003800000 */
[----:B------:R-:W-:Y:S02]  /*5ce0*/  ULDC.64 UR4, c[0x0][0x238] ;  /* 0x00008e0000047ab9 */ /* 0x000fe40000000a00 */
[----:B-----5:R-:W-:-:S04]  /*5cf0*/  IADD3 R8, P2, R15, UR4, RZ ;  /* 0x000000040f087c10 */ /* 0x020fc8000ff5e0ff */
[----:B------:R-:W-:Y:S01]  /*5d00*/  LEA.HI.X.SX32 R9, R15, UR5, 0x1, P2 ;  /* 0x000000050f097c11 */ /* 0x000fe200090f0eff */
[----:B------:R-:W1:Y:S04]  /*5d10*/  LDC.64 R10, c[0x0][0x2f8] ;  /* 0x0000be00ff0a7b82 */ /* 0x000e680000000a00 */
[----:B------:R-:W2:Y:S04]  /*5d20*/  LDG.E.64 R34, desc[UR36][R8.64] ;  /* 0x0000002408227981 */ /* 0x000ea8000c1e1b00 */
[----:B-1----:R1:W3:Y:S01]  /*5d30*/  LDG.E R11, desc[UR36][R10.64+0x8] ;  /* 0x000008240a0b7981 */ /* 0x0022e2000c1e1900 */
[C---:B--2---:R-:W-:Y:S01]  /*5d40*/  SHF.R.U64 R31, R34.reuse, 0x10, R35 ;  /* 0x00000010221f7819 */ /* 0x044fe20000001223 */
[----:B------:R-:W3:Y:S01]  /*5d50*/  I2F.S8 R28, R35 ;  /* 0x00000023001c7306 */ /* 0x000ee20000001400 */
[----:B------:R-:W-:-:S02]  /*5d60*/  PRMT R2, R34, 0x9910, RZ ;  /* 0x0000991022027816 */ /* 0x000fc400000000ff */
[----:B-1----:R-:W-:Y:S02]  /*5d70*/  PRMT R10, R35, 0x9910, RZ ;  /* 0x00009910230a7816 */ /* 0x002fe400000000ff */
[----:B------:R-:W-:Y:S02]  /*5d80*/  PRMT R9, R31, 0x9910, RZ ;  /* 0x000099101f097816 */ /* 0x000fe400000000ff */
[--C-:B------:R-:W-:Y:S01]  /*5d90*/  SHF.R.U32.HI R29, RZ, 0x10, R35.reuse ;  /* 0x00000010ff1d7819 */ /* 0x100fe20000011623 */
[----:B------:R3:W1:Y:S01]  /*5da0*/  I2F.S8 R8, R31 ;  /* 0x0000001f00087306 */ /* 0x0006620000001400 */
[----:B------:R-:W-:Y:S02]  /*5db0*/  SHF.R.S32.HI R30, RZ, 0x18, R35 ;  /* 0x00000018ff1e7819 */ /* 0x000fe40000011423 */
[----:B------:R-:W-:Y:S02]  /*5dc0*/  SHF.R.S32.HI R2, RZ, 0x8, R2 ;  /* 0x00000008ff027819 */ /* 0x000fe40000011402 */
[----:B------:R-:W-:-:S02]  /*5dd0*/  SHF.R.S32.HI R10, RZ, 0x8, R10 ;  /* 0x00000008ff0a7819 */ /* 0x000fc4000001140a */
[----:B------:R-:W-:Y:S01]  /*5de0*/  SHF.R.S32.HI R9, RZ, 0x8, R9 ;  /* 0x00000008ff097819 */ /* 0x000fe20000011409 */
[----:B------:R-:W2:Y:S01]  /*5df0*/  I2F.S8 R29, R29 ;  /* 0x0000001d001d7306 */ /* 0x000ea20000001400 */
[-C--:B---3--:R-:W-:Y:S01]  /*5e00*/  FMUL.FTZ R31, R28, R11.reuse ;  /* 0x0000000b1c1f7220 */ /* 0x088fe20000410000 */
[----:B-1----:R-:W-:-:S06]  /*5e10*/  FMUL.FTZ R28, R8, R11 ;  /* 0x0000000b081c7220 */ /* 0x002fcc0000410000 */
[----:B------:R-:W1:Y:S01]  /*5e20*/  I2F.S16 R30, R30 ;  /* 0x0000001e001e7306 */ /* 0x000e620000101400 */
[----:B--2---:R-:W-:-:S07]  /*5e30*/  FMUL.FTZ R8, R29, R11 ;  /* 0x0000000b1d087220 */ /* 0x004fce0000410000 */
[----:B------:R-:W2:Y:S01]  /*5e40*/  I2F.S8 R15, R34 ;  /* 0x00000022000f7306 */ /* 0x000ea20000001400 */
[----:B-1----:R-:W-:-:S07]  /*5e50*/  FMUL.FTZ R33, R30, R11 ;  /* 0x0000000b1e217220 */ /* 0x002fce0000410000 */
[----:B------:R-:W1:Y:S01]  /*5e60*/  I2F.S16 R2, R2 ;  /* 0x0000000200027306 */ /* 0x000e620000101400 */
[----:B--2---:R-:W-:-:S07]  /*5e70*/  FMUL.FTZ R15, R15, R11 ;  /* 0x0000000b0f0f7220 */ /* 0x004fce0000410000 */
[----:B------:R-:W2:Y:S01]  /*5e80*/  I2F.S16 R10, R10 ;  /* 0x0000000a000a7306 */ /* 0x000ea20000101400 */
[----:B-1----:R-:W-:-:S07]  /*5e90*/  FMUL.FTZ R2, R2, R11 ;  /* 0x0000000b02027220 */ /* 0x002fce0000410000 */
[----:B------:R-:W1:Y:S01]  /*5ea0*/  I2F.S16 R9, R9 ;  /* 0x0000000900097306 */ /* 0x000e620000101400 */
[----:B--2---:R-:W-:-:S05]  /*5eb0*/  FMUL.FTZ R30, R10, R11 ;  /* 0x0000000b0a1e7220 */ /* 0x004fca0000410000 */
[----:B------:R-:W-:Y:S01]  /*5ec0*/  F2FP.F16.F32.PACK_AB R10, R30, R31 ;  /* 0x0000001f1e0a723e */ /* 0x000fe200000000ff */
[----:B-1----:R-:W-:Y:S01]  /*5ed0*/  FMUL.FTZ R29, R9, R11 ;  /* 0x0000000b091d7220 */ /* 0x002fe20000410000 */
[----:B------:R-:W-:Y:S02]  /*5ee0*/  F2FP.F16.F32.PACK_AB R11, R33, R8 ;  /* 0x00000008210b723e */ /* 0x000fe400000000ff */
[----:B------:R-:W-:Y:S02]  /*5ef0*/  F2FP.F16.F32.PACK_AB R8, R2, R15 ;  /* 0x0000000f0208723e */ /* 0x000fe400000000ff */
[----:B------:R-:W-:-:S07]  /*5f00*/  F2FP.F16.F32.PACK_AB R9, R29, R28 ;  /* 0x0000001c1d09723e */ /* 0x000fce00000000ff */
.L_x_2341:
[----:B-----5:R-:W-:Y:S01]  /*5f10*/  HFMA2.MMA R8, R8, 1, 1, R20 ;  /* 0x3c003c0008087835 */ /* 0x020fe20000000014 */
[----:B------:R-:W-:Y:S01]  /*5f20*/  HADD2 R9, R9, R21 ;  /* 0x0000001509097230 */ /* 0x000fe20000000000 */
[----:B------:R-:W-:Y:S01]  /*5f30*/  HFMA2.MMA R10, R10, 1, 1, R22 ;  /* 0x3c003c000a0a7835 */ /* 0x000fe20000000016 */
[----:B------:R-:W-:Y:S02]  /*5f40*/  HADD2 R11, R11, R23 ;  /* 0x000000170b0b7230 */ /* 0x000fe40000000000 */
[----:B0-----:R-:W-:Y:S02]  /*5f50*/  HADD2.F32 R32, -RZ, R32.H0_H0 ;  /* 0x20000020ff207230 */ /* 0x001fe40000004100 */
[----:B------:R-:W-:Y:S02]  /*5f60*/  @P1 HFMA2.MMA R9, R9, R5, -RZ ;  /* 0x0000000509091235 */ /* 0x000fe400001000ff */
[----:B------:R-:W-:Y:S01]  /*5f70*/  @P1 HFMA2.MMA R11, R11, R7, -RZ ;  /* 0x000000070b0b1235 */ /* 0x000fe200001000ff */
[----:B------:R-:W-:-:S02]  /*5f80*/  @P1 HMUL2 R8, R8, R4 ;  /* 0x0000000408081232 */ /* 0x000fc40000000000 */
        /* <DEDUP_REMOVED lines=18> */
.L_x_2340:
[----:B------:R-:W-:Y:S05]  /*60b0*/  BSYNC B0 ;  /* 0x0000000000007941 */ /* 0x000fea0003800000 */
.L_x_2339:
[----:B------:R-:W-:Y:S06]  /*60c0*/  BAR.SYNC.DEFER_BLOCKING 0x0 ;  /* 0x0000000000007b1d */ /* 0x000fec0000010000 */
[----:B------:R-:W-:Y:S05]  /*60d0*/  @P0 BRA `(.L_x_2342) ;  /* 0x0000000400900947 */ /* 0x000fea0003800000 */
[----:B------:R-:W-:Y:S01]  /*60e0*/  LOP3.LUT R2, R16, 0xffffffc0, RZ, 0xc0, !PT ;  /* 0xffffffc010027812 */ /* 0x000fe200078ec0ff */
        /* <DEDUP_REMOVED lines=13> */
[----:B0-----:R-:W-:Y:S02]  /*61c0*/  F2FP.F16.F32.PACK_AB R6, R24, R25 ;  /* 0x000000191806723e */ /* 0x001fe400000000ff */
[----:B------:R-:W-:-:S05]  /*61d0*/  F2FP.F16.F32.PACK_AB R7, R0, R13 ;  /* 0x0000000d0007723e */ /* 0x000fca00000000ff */
[----:B------:R1:W-:Y:S02]  /*61e0*/  STS.128 [R12+-0x300], R4 ;  /* 0xfffd00040c007388 */ /* 0x0003e40000000c00 */
.L_x_2343:
[----:B------:R-:W-:Y:S05]  /*61f0*/  WARPSYNC.ALL ;  /* 0x0000000000007948 */ /* 0x000fea0003800000 */
[----:B------:R-:W-:Y:S06]  /*6200*/  BAR.SYNC.DEFER_BLOCKING 0x0 ;  /* 0x0000000000007b1d */ /* 0x000fec0000010000 */
[----:B------:R-:W-:Y:S04]  /*6210*/  BSSY B0, `(.L_x_2344) ;  /* 0x0000013000007945 */ /* 0x000fe80003800000 */
[----:B------:R-:W-:Y:S05]  /*6220*/  @P2 BRA `(.L_x_2345) ;  /* 0x0000000000442947 */ /* 0x000fea0003800000 */
[----:B01----:R-:W0:Y:S02]  /*6230*/  LDS.128 R4, [R12] ;  /* 0x000000000c047984 */ /* 0x003e240000000c00 */
[--C-:B0-----:R-:W-:Y:S02]  /*6240*/  HADD2.F32 R2, -RZ, R4.reuse.H0_H0 ;  /* 0x20000004ff027230 */ /* 0x101fe40000004100 */
[----:B------:R-:W-:Y:S02]  /*6250*/  HADD2.F32 R9, -RZ, R4.H1_H1 ;  /* 0x30000004ff097230 */ /* 0x000fe40000004100 */
[--C-:B------:R-:W-:Y:S02]  /*6260*/  HADD2.F32 R11, -RZ, R5.reuse.H0_H0 ;  /* 0x20000005ff0b7230 */ /* 0x100fe40000004100 */
        /* <DEDUP_REMOVED lines=13> */
.L_x_2345:
[----:B------:R-:W-:Y:S05]  /*6340*/  BSYNC B0 ;  /* 0x0000000000007941 */ /* 0x000fea0003800000 */
.L_x_2344:
[----:B------:R-:W-:Y:S06]  /*6350*/  BAR.SYNC.DEFER_BLOCKING 0x0 ;  /* 0x0000000000007b1d */ /* 0x000fec0000010000 */
[----:B------:R-:W-:Y:S04]  /*6360*/  BSSY B0, `(.L_x_2346) ;  /* 0x0000007000007945 */ /* 0x000fe80003800000 */
[----:B------:R-:W-:Y:S05]  /*6370*/  @P3 BRA `(.L_x_2347) ;  /* 0x0000000000143947 */ /* 0x000fea0003800000 */
[----:B-1----:R-:W-:Y:S02]  /*6380*/  F2FP.F16.F32.PACK_AB R4, R18, R19 ;  /* 0x000000131204723e */ /* 0x002fe400000000ff */
[----:B------:R-:W-:Y:S02]  /*6390*/  F2FP.F16.F32.PACK_AB R5, R3, R14 ;  /* 0x0000000e0305723e */ /* 0x000fe400000000ff */
[----:B0-----:R-:W-:Y:S02]  /*63a0*/  F2FP.F16.F32.PACK_AB R6, R24, R25 ;  /* 0x000000191806723e */ /* 0x001fe400000000ff */
[----:B------:R-:W-:-:S05]  /*63b0*/  F2FP.F16.F32.PACK_AB R7, R0, R13 ;  /* 0x0000000d0007723e */ /* 0x000fca00000000ff */
[----:B------:R2:W-:Y:S02]  /*63c0*/  STS.128 [R12+-0x180], R4 ;  /* 0xfffe80040c007388 */ /* 0x0005e40000000c00 */
.L_x_2347:
[----:B------:R-:W-:Y:S05]  /*63d0*/  BSYNC B0 ;  /* 0x0000000000007941 */ /* 0x000fea0003800000 */
.L_x_2346:
[----:B------:R-:W-:Y:S06]  /*63e0*/  BAR.SYNC.DEFER_BLOCKING 0x0 ;  /* 0x0000000000007b1d */ /* 0x000fec0000010000 */
[----:B------:R-:W-:Y:S04]  /*63f0*/  BSSY B0, `(.L_x_2348) ;  /* 0x0000013000007945 */ /* 0x000fe80003800000 */
[----:B------:R-:W-:Y:S05]  /*6400*/  @P6 BRA `(.L_x_2349) ;  /* 0x0000000000446947 */ /* 0x000fea0003800000 */
[----:B012---:R-:W0:Y:S02]  /*6410*/  LDS.128 R4, [R12] ;  /* 0x000000000c047984 */ /* 0x007e240000000c00 */
        /* <DEDUP_REMOVED lines=16> */
.L_x_2349:
[----:B------:R-:W-:Y:S05]  /*6520*/  BSYNC B0 ;  /* 0x0000000000007941 */ /* 0x000fea0003800000 */
.L_x_2348:
[----:B------:R-:W-:Y:S06]  /*6530*/  BAR.SYNC.DEFER_BLOCKING 0x0 ;  /* 0x0000000000007b1d */ /* 0x000fec0000010000 */
[----:B------:R-:W-:Y:S04]  /*6540*/  BSSY B0, `(.L_x_2350) ;  /* 0x0000007000007945 */ /* 0x000fe80003800000 */
[----:B------:R-:W-:Y:S05]  /*6550*/  @P4 BRA `(.L_x_2351) ;  /* 0x0000000000144947 */ /* 0x000fea0003800000 */
[----:B-12---:R-:W-:Y:S02]  /*6560*/  F2FP.F16.F32.PACK_AB R4, R18, R19 ;  /* 0x000000131204723e */ /* 0x006fe400000000ff */
[----:B------:R-:W-:Y:S02]  /*6570*/  F2FP.F16.F32.PACK_AB R5, R3, R14 ;  /* 0x0000000e0305723e */ /* 0x000fe400000000ff */
[----:B0-----:R-:W-:Y:S02]  /*6580*/  F2FP.F16.F32.PACK_AB R6, R24, R25 ;  /* 0x000000191806723e */ /* 0x001fe400000000ff */
[----:B------:R-:W-:-:S05]  /*6590*/  F2FP.F16.F32.PACK_AB R7, R0, R13 ;  /* 0x0000000d0007723e */ /* 0x000fca00000000ff */
[----:B------:R3:W-:Y:S02]  /*65a0*/  STS.128 [R12+-0xc0], R4 ;  /* 0xffff40040c007388 */ /* 0x0007e40000000c00 */
.L_x_2351:
[----:B------:R-:W-:Y:S05]  /*65b0*/  BSYNC B0 ;  /* 0x0000000000007941 */ /* 0x000fea0003800000 */
.L_x_2350:
[----:B------:R-:W-:Y:S06]  /*65c0*/  BAR.SYNC.DEFER_BLOCKING 0x0 ;  /* 0x0000000000007b1d */ /* 0x000fec0000010000 */
[----:B------:R-:W-:Y:S04]  /*65d0*/  BSSY B0, `(.L_x_2352) ;  /* 0x0000013000007945 */ /* 0x000fe80003800000 */
[----:B------:R-:W-:Y:S05]  /*65e0*/  @P5 BRA `(.L_x_2353) ;  /* 0x0000000000445947 */ /* 0x000fea0003800000 */
[----:B0123--:R-:W0:Y:S02]  /*65f0*/  LDS.128 R4, [R12] ;  /* 0x000000000c047984 */ /* 0x00fe240000000c00 */
        /* <DEDUP_REMOVED lines=16> */
.L_x_2353:
[----:B------:R-:W-:Y:S05]  /*6700*/  BSYNC B0 ;  /* 0x0000000000007941 */ /* 0x000fea0003800000 */
.L_x_2352:
[----:B------:R-:W-:Y:S06]  /*6710*/  BAR.SYNC.DEFER_BLOCKING 0x0 ;  /* 0x0000000000007b1d */ /* 0x000fec0000010000 */
.L_x_2342:
[----:B------:R-:W-:-:S04]  /*6720*/  IADD3 R16, R16, 0xf, RZ ;  /* 0x0000000f10107810 */ /* 0x000fc80007ffe0ff */
[----:B------:R-:W-:-:S13]  /*6730*/  ISETP.GT.U32.OR P0, PT, R16, 0x1e, P0 ;  /* 0x0000001e1000780c */ /* 0x000fda0000704470 */
[----:B------:R-:W-:Y:S05]  /*6740*/  @P0 EXIT ;  /* 0x000000000000094d */ /* 0x000fea0003800000 */
[----:B------:R-:W4:Y:S02]  /*6750*/  LDC R2, c[0x0][0x308] ;  /* 0x0000c200ff027b82 */ /* 0x000f240000000800 */
[----:B----4-:R-:W-:-:S13]  /*6760*/  ISETP.NE.AND P0, PT, R2, 0x2, PT ;  /* 0x000000020200780c */ /* 0x010fda0003f05270 */
[----:B------:R-:W-:Y:S05]  /*6770*/  @!P0 BRA `(.L_x_2354) ;  /* 0x0000000000348947 */ /* 0x000fea0003800000 */
[----:B-123--:R-:W1:Y:S01]  /*6780*/  LDC.64 R4, c[0x0][0x210] ;  /* 0x00008400ff047b82 */ /* 0x00ee620000000a00 */
[----:B------:R-:W-:Y:S01]  /*6790*/  IMAD.U32 R2, RZ, RZ, UR43 ;  /* 0x0000002bff027e24 */ /* 0x000fe2000f8e00ff */
[----:B------:R-:W-:Y:S02]  /*67a0*/  F2FP.F16.F32.PACK_AB R19, R18, R19 ;  /* 0x000000131213723e */ /* 0x000fe400000000ff */
[----:B------:R-:W-:Y:S01]  /*67b0*/  F2FP.F16.F32.PACK_AB R3, R3, R14 ;  /* 0x0000000e0303723e */ /* 0x000fe200000000ff */
[----:B------:R-:W-:Y:S01]  /*67c0*/  IMAD R17, R2, 0x60, R17 ;  /* 0x0000006002117824 */ /* 0x000fe200078e0211 */
        /* <DEDUP_REMOVED lines=8> */
.L_x_2354:
[----:B-123--:R-:W1:Y:S01]  /*6850*/  LDC.64 R4, c[0x0][0x300] ;  /* 0x0000c000ff047b82 */ /* 0x00ee620000000a00 */
        /* <DEDUP_REMOVED lines=17> */
[----:B------:R-:W-:-:S04]  /*6970*/  LOP3.LUT R11, R2, 0xff, RZ, 0xc0, !PT ;  /* 0x000000ff020b7812 */ /* 0x000fc800078ec0ff */
[----:B------:R-:W-:Y:S02]  /*6980*/  SHF.L.U64.HI R9, R11, 0x8, RZ ;  /* 0x000000080b097819 */ /* 0x000fe400000102ff */
[----:B-1----:R-:W-:Y:S01]  /*6990*/  PRMT R4, R3, 0x8880, RZ ;  /* 0x0000888003047816 */ /* 0x002fe200000000ff */
[----:B------:R-:W1:Y:S01]  /*69a0*/  F2I.S8.NTZ R25, R25 ;  /* 0x0000001900197305 */ /* 0x000e620000202100 */
[----:B------:R-:W-:Y:S02]  /*69b0*/  PRMT R3, R14, 0x7710, RZ ;  /* 0x000077100e037816 */ /* 0x000fe400000000ff */
[----:B------:R-:W-:Y:S02]  /*69c0*/  PRMT R4, R4, 0x7710, RZ ;  /* 0x0000771004047816 */ /* 0x000fe400000000ff */
[----:B0-----:R-:W-:Y:S02]  /*69d0*/  LOP3.LUT R7, R3, 0xff, RZ, 0xc0, !PT ;  /* 0x000000ff03077812 */ /* 0x001fe400078ec0ff */
[----:B--2---:R-:W-:Y:S01]  /*69e0*/  PRMT R19, R19, 0x8880, RZ ;  /* 0x0000888013137816 */ /* 0x004fe200000000ff */
[----:B------:R-:W0:Y:S01]  /*69f0*/  F2I.S8.NTZ R24, R24 ;  /* 0x0000001800187305 */ /* 0x000e220000202100 */
[----:B------:R-:W-:-:S02]  /*6a00*/  LOP3.LUT R6, R4, 0xff, RZ, 0xc0, !PT ;  /* 0x000000ff04067812 */ /* 0x000fc400078ec0ff */
[C---:B------:R-:W-:Y:S01]  /*6a10*/  SHF.L.U64.HI R4, R7.reuse, 0x10, RZ ;  /* 0x0000001007047819 */ /* 0x040fe200000102ff */
[----:B------:R-:W-:Y:S01]  /*6a20*/  IMAD.U32 R7, R7, 0x10000, RZ ;  /* 0x0001000007077824 */ /* 0x000fe200078e00ff */
[----:B------:R-:W-:Y:S02]  /*6a30*/  SHF.L.U64.HI R3, R6, 0x18, RZ ;  /* 0x0000001806037819 */ /* 0x000fe400000102ff */
[----:B-1----:R-:W-:Y:S01]  /*6a40*/  PRMT R25, R25, 0x8880, RZ ;  /* 0x0000888019197816 */ /* 0x002fe200000000ff */
[----:B------:R-:W1:Y:S01]  /*6a50*/  F2I.S8.NTZ R13, R13 ;  /* 0x0000000d000d7305 */ /* 0x000e620000202100 */
[----:B------:R-:W-:Y:S02]  /*6a60*/  LOP3.LUT R3, R3, R4, R9, 0xfe, !PT ;  /* 0x0000000403037212 */ /* 0x000fe400078efe09 */
[----:B------:R-:W-:Y:S02]  /*6a70*/  PRMT R2, R25, 0x7710, RZ ;  /* 0x0000771019027816 */ /* 0x000fe400000000ff */
[----:B------:R-:W-:-:S02]  /*6a80*/  MOV R4, UR43 ;  /* 0x0000002b00047c02 */ /* 0x000fc40008000f00 */
[----:B0-----:R-:W-:Y:S01]  /*6a90*/  PRMT R24, R24, 0x8880, RZ ;  /* 0x0000888018187816 */ /* 0x001fe200000000ff */
[----:B------:R0:W2:Y:S01]  /*6aa0*/  F2I.S8.NTZ R5, R0 ;  /* 0x0000000000057305 */ /* 0x0000a20000202100 */
[----:B------:R-:W-:Y:S01]  /*6ab0*/  LOP3.LUT R2, R2, 0xff, RZ, 0xc0, !PT ;  /* 0x000000ff02027812 */ /* 0x000fe200078ec0ff */
[----:B------:R-:W-:-:S03]  /*6ac0*/  IMAD R17, R4, 0x60, R17 ;  /* 0x0000006004117824 */ /* 0x000fc600078e0211 */
[----:B------:R-:W-:Y:S02]  /*6ad0*/  LOP3.LUT R2, R2, 0xffffff00, R3, 0xf8, !PT ;  /* 0xffffff0002027812 */ /* 0x000fe400078ef803 */
[----:B-1----:R-:W-:Y:S02]  /*6ae0*/  PRMT R13, R13, 0x8880, RZ ;  /* 0x000088800d0d7816 */ /* 0x002fe400000000ff */
[----:B0-----:R-:W-:Y:S02]  /*6af0*/  PRMT R0, R19, 0x7710, RZ ;  /* 0x0000771013007816 */ /* 0x001fe400000000ff */
[----:B------:R-:W-:Y:S02]  /*6b00*/  IADD3 R4, P0, R17, UR4, RZ ;  /* 0x0000000411047c10 */ /* 0x000fe4000ff1e0ff */
[----:B------:R-:W-:Y:S02]  /*6b10*/  PRMT R8, R0, 0x6540, R11 ;  /* 0x0000654000087816 */ /* 0x000fe4000000000b */
[----:B------:R-:W-:-:S02]  /*6b20*/  PRMT R0, R24, 0x7710, RZ ;  /* 0x0000771018007816 */ /* 0x000fc400000000ff */
[----:B--2---:R-:W-:Y:S02]  /*6b30*/  PRMT R5, R5, 0x8880, RZ ;  /* 0x0000888005057816 */ /* 0x004fe400000000ff */
[----:B------:R-:W-:Y:S02]  /*6b40*/  PRMT R3, R0, 0x7604, RZ ;  /* 0x0000760400037816 */ /* 0x000fe400000000ff */
[----:B------:R-:W-:Y:S02]  /*6b50*/  PRMT R0, R13, 0x7710, RZ ;  /* 0x000077100d007816 */ /* 0x000fe400000000ff */
[----:B------:R-:W-:Y:S02]  /*6b60*/  LOP3.LUT R3, R3, 0xffff00ff, R2, 0xf8, !PT ;  /* 0xffff00ff03037812 */ /* 0x000fe400078ef802 */
[----:B------:R-:W-:Y:S02]  /*6b70*/  PRMT R0, R0, 0x7054, RZ ;  /* 0x0000705400007816 */ /* 0x000fe400000000ff */
        /* <DEDUP_REMOVED lines=8> */
.L_x_2304:
[----:B------:R-:W-:Y:S01]  /*6c00*/  HFMA2.MMA R12, -RZ, RZ, 0, 9.5367431640625e-07 ;  /* 0x00000010ff0c7435 */ /* 0x000fe200000001ff */
[----:B------:R-:W-:Y:S01]  /*6c10*/  IMAD.MOV.U32 R11, RZ, RZ, 0x1f ;  /* 0x0000001fff0b7424 */ /* 0x000fe200078e00ff */
[----:B------:R-:W-:-:S09]  /*6c20*/  MOV R15, 0xffffffff ;  /* 0xffffffff000f7802 */ /* 0x000fd20000000f00 */
[----:B01----:R-:W-:Y:S05]  /*6c30*/  WARPSYNC.COLLECTIVE R15, `(.L_x_2355) ;  /* 0x000000000f087348 */ /* 0x003fea0003c00000 */
[----:B------:R2:W3:Y:S02]  /*6c40*/  SHFL.BFLY P6, R14, R13, R12, R11 ;  /* 0x0c00000c0d0e7389 */ /* 0x0004e400000c000b */
[----:B0123--:R-:W-:Y:S01]  /*6c50*/  ENDCOLLECTIVE ;  /* 0x000000000000791b */ /* 0x00ffe20003800000 */
.L_x_2355:
[----:B------:R-:W-:Y:S01]  /*6c60*/  HFMA2.MMA R12, -RZ, RZ, 0, 4.76837158203125e-07 ;  /* 0x00000008ff0c7435 */ /* 0x000fe200000001ff */
[----:B------:R-:W-:-:S04]  /*6c70*/  FADD.FTZ R0, R13, R14 ;  /* 0x0000000e0d007221 */ /* 0x000fc80000010000 */
[----:B------:R-:W-:-:S07]  /*6c80*/  IMAD.MOV.U32 R13, RZ, RZ, R0 ;  /* 0x000000ffff0d7224 */ /* 0x000fce00078e0000 */
[----:B------:R-:W-:Y:S05]  /*6c90*/  WARPSYNC.COLLECTIVE R15, `(.L_x_2356) ;  /* 0x000000000f087348 */ /* 0x000fea0003c00000 */
[----:B------:R0:W1:Y:S02]  /*6ca0*/  SHFL.BFLY P6, R14, R13, R12, R11 ;  /* 0x0c00000c0d0e7389 */ /* 0x00006400000c000b */
[----:B01----:R-:W-:Y:S01]  /*6cb0*/  ENDCOLLECTIVE ;  /* 0x000000000000791b */ /* 0x003fe20003800000 */
.L_x_2356:
[----:B------:R-:W-:Y:S01]  /*6cc0*/  MOV R12, 0x4 ;  /* 0x00000004000c7802 */ /* 0x000fe20000000f00 */
[----:B------:R-:W-:-:S04]  /*6cd0*/  FADD.FTZ R3, R0, R14 ;  /* 0x0000000e00037221 */ /* 0x000fc80000010000 */
[----:B------:R-:W-:-:S07]  /*6ce0*/  IMAD.MOV.U32 R13, RZ, RZ, R3 ;  /* 0x000000ffff0d7224 */ /* 0x000fce00078e0003 */
[----:B------:R-:W-:Y:S05]  /*6cf0*/  WARPSYNC.COLLECTIVE R15, `(.L_x_2357) ;  /* 0x000000000f087348 */ /* 0x000fea0003c00000 */
[----:B------:R0:W1:Y:S02]  /*6d00*/  SHFL.BFLY P6, R14, R13, R12, R11 ;  /* 0x0c00000c0d0e7389 */ /* 0x00006400000c000b */
[----:B01----:R-:W-:Y:S01]  /*6d10*/  ENDCOLLECTIVE ;  /* 0x000000000000791b */ /* 0x003fe20003800000 */
.L_x_2357:
[----:B------:R-:W-:Y:S01]  /*6d20*/  HFMA2.MMA R12, -RZ, RZ, 0, 1.1920928955078125e-07 ;  /* 0x00000002ff0c7435 */ /* 0x000fe200000001ff */
[----:B------:R-:W-:-:S04]  /*6d30*/  FADD.FTZ R4, R3, R14 ;  /* 0x0000000e03047221 */ /* 0x000fc80000010000 */
[----:B------:R-:W-:-:S07]  /*6d40*/  IMAD.MOV.U32 R13, RZ, RZ, R4 ;  /* 0x000000ffff0d7224 */ /* 0x000fce00078e0004 */
[----:B------:R-:W-:Y:S05]  /*6d50*/  WARPSYNC.COLLECTIVE R15, `(.L_x_2358) ;  /* 0x000000000f087348 */ /* 0x000fea0003c00000 */
[----:B------:R0:W1:Y:S02]  /*6d60*/  SHFL.BFLY P6, R14, R13, R12, R11 ;  /* 0x0c00000c0d0e7389 */ /* 0x00006400000c000b */
[----:B01----:R-:W-:Y:S01]  /*6d70*/  ENDCOLLECTIVE ;  /* 0x000000000000791b */ /* 0x003fe20003800000 */
.L_x_2358:
[----:B------:R-:W-:Y:S01]  /*6d80*/  MOV R12, 0x1 ;  /* 0x00000001000c7802 */ /* 0x000fe20000000f00 */
[----:B------:R-:W-:-:S04]  /*6d90*/  FADD.FTZ R5, R4, R14 ;  /* 0x0000000e04057221 */ /* 0x000fc80000010000 */
[----:B------:R-:W-:-:S07]  /*6da0*/  IMAD.MOV.U32 R13, RZ, RZ, R5 ;  /* 0x000000ffff0d7224 */ /* 0x000fce00078e0005 */
[----:B------:R-:W-:Y:S05]  /*6db0*/  WARPSYNC.COLLECTIVE R15, `(.L_x_2359) ;  /* 0x000000000f087348 */ /* 0x000fea0003c00000 */
[----:B------:R0:W1:Y:S02]  /*6dc0*/  SHFL.BFLY P6, R14, R13, R12, R11 ;  /* 0x0c00000c0d0e7389 */ /* 0x00006400000c000b */
[----:B01----:R-:W-:Y:S01]  /*6dd0*/  ENDCOLLECTIVE ;  /* 0x000000000000791b */ /* 0x003fe20003800000 */
.L_x_2359:
[----:B------:R-:W-:Y:S05]  /*6de0*/  BRA `(.L_x_2360) ;  /* 0xffffffac00d87947 */ /* 0x000fea000383ffff */
.L_x_2308:
[----:B------:R-:W-:Y:S01]  /*6df0*/  BSSY B1, `(.L_x_2361) ;  /* 0x0000007000017945 */ /* 0x000fe20003800000 */
[----:B------:R-:W-:Y:S01]  /*6e00*/  IMAD.MOV.U32 R12, RZ, RZ, 0x1 ;  /* 0x00000001ff0c7424 */ /* 0x000fe200078e00ff */
[----:B------:R-:W-:Y:S01]  /*6e10*/  MOV R11, 0x1f ;  /* 0x0000001f000b7802 */ /* 0x000fe20000000f00 */
[----:B------:R-:W-:-:S07]  /*6e20*/  IMAD.MOV.U32 R15, RZ, RZ, -0x1 ;  /* 0xffffffffff0f7424 */ /* 0x000fce00078e00ff */
[----:B------:R-:W-:Y:S05]  /*6e30*/  WARPSYNC.COLLECTIVE R15, `(.L_x_2362) ;  /* 0x000000000f087348 */ /* 0x000fea0003c00000 */
[----:B------:R0:W1:Y:S02]  /*6e40*/  SHFL.BFLY P6, R14, R13, R12, R11 ;  /* 0x0c00000c0d0e7389 */ /* 0x00006400000c000b */
[----:B01----:R-:W-:Y:S01]  /*6e50*/  ENDCOLLECTIVE ;  /* 0x000000000000791b */ /* 0x003fe20003800000 */
.L_x_2362:
[----:B------:R-:W-:Y:S05]  /*6e60*/  BSYNC B1 ;  /* 0x0000000000017941 */ /* 0x000fea0003800000 */
.L_x_2361:
[----:B------:R-:W-:Y:S05]  /*6e70*/  BRA `(.L_x_2363) ;  /* 0xffffffc800487947 */ /* 0x000fea000383ffff */
.L_x_2312:
[----:B------:R-:W-:Y:S01]  /*6e80*/  HFMA2.MMA R11, -RZ, RZ, 0, 1.847743988037109375e-06 ;  /* 0x0000001fff0b7435 */ /* 0x000fe200000001ff */
[----:B------:R-:W-:Y:S01]  /*6e90*/  BSSY B0, `(.L_x_2364) ;  /* 0x0000007000007945 */ /* 0x000fe20003800000 */
[----:B0-----:R-:W-:Y:S01]  /*6ea0*/  MOV R13, R0 ;  /* 0x00000000000d7202 */ /* 0x001fe20000000f00 */
[----:B------:R-:W-:Y:S02]  /*6eb0*/  IMAD.MOV.U32 R12, RZ, RZ, 0x10 ;  /* 0x00000010ff0c7424 */ /* 0x000fe400078e00ff */
[----:B------:R-:W-:-:S07]  /*6ec0*/  IMAD.MOV.U32 R15, RZ, RZ, -0x1 ;  /* 0xffffffffff0f7424 */ /* 0x000fce00078e00ff */
[----:B-123--:R-:W-:Y:S05]  /*6ed0*/  WARPSYNC.COLLECTIVE R15, `(.L_x_2365) ;  /* 0x000000000f087348 */ /* 0x00efea0003c00000 */
[----:B-1----:R0:W1:Y:S02]  /*6ee0*/  SHFL.BFLY P6, R14, R13, R12, R11 ;  /* 0x0c00000c0d0e7389 */ /* 0x00206400000c000b */
[----:B0123--:R-:W-:Y:S01]  /*6ef0*/  ENDCOLLECTIVE ;  /* 0x000000000000791b */ /* 0x00ffe20003800000 */
.L_x_2365:
[----:B------:R-:W-:Y:S05]  /*6f00*/  BSYNC B0 ;  /* 0x0000000000007941 */ /* 0x000fea0003800000 */
.L_x_2364:
[----:B------:R-:W-:Y:S01]  /*6f10*/  FMNMX.FTZ R13, R14, R0, !PT ;  /* 0x000000000e0d7209 */ /* 0x000fe20007810000 */
[----:B------:R-:W-:Y:S01]  /*6f20*/  IMAD.MOV.U32 R11, RZ, RZ, 0x1f ;  /* 0x0000001fff0b7424 */ /* 0x000fe200078e00ff */
[----:B------:R-:W-:Y:S02]  /*6f30*/  MOV R12, 0x8 ;  /* 0x00000008000c7802 */ /* 0x000fe40000000f00 */
[----:B------:R-:W-:-:S07]  /*6f40*/  MOV R15, 0xffffffff ;  /* 0xffffffff000f7802 */ /* 0x000fce0000000f00 */
[----:B------:R-:W-:Y:S05]  /*6f50*/  WARPSYNC.COLLECTIVE R15, `(.L_x_2366) ;  /* 0x000000000f087348 */ /* 0x000fea0003c00000 */
[----:B------:R0:W1:Y:S02]  /*6f60*/  SHFL.BFLY P6, R14, R13, R12, R11 ;  /* 0x0c00000c0d0e7389 */ /* 0x00006400000c000b */
[----:B01----:R-:W-:Y:S01]  /*6f70*/  ENDCOLLECTIVE ;  /* 0x000000000000791b */ /* 0x003fe20003800000 */
.L_x_2366:
[----:B------:R-:W-:Y:S01]  /*6f80*/  HFMA2.MMA R12, -RZ, RZ, 0, 2.384185791015625e-07 ;  /* 0x00000004ff0c7435 */ /* 0x000fe200000001ff */
[----:B------:R-:W-:-:S05]  /*6f90*/  FMNMX.FTZ R3, R13, R14, !PT ;  /* 0x0000000e0d037209 */ /* 0x000fca0007810000 */
[----:B------:R-:W-:-:S07]  /*6fa0*/  IMAD.MOV.U32 R13, RZ, RZ, R3 ;  /* 0x000000ffff0d7224 */ /* 0x000fce00078e0003 */
[----:B------:R-:W-:Y:S05]  /*6fb0*/  WARPSYNC.COLLECTIVE R15, `(.L_x_2367) ;  /* 0x000000000f087348 */ /* 0x000fea0003c00000 */
[----:B------:R0:W1:Y:S02]  /*6fc0*/  SHFL.BFLY P6, R14, R13, R12, R11 ;  /* 0x0c00000c0d0e7389 */ /* 0x00006400000c000b */
[----:B01----:R-:W-:Y:S01]  /*6fd0*/  ENDCOLLECTIVE ;  /* 0x000000000000791b */ /* 0x003fe20003800000 */
.L_x_2367:
[----:B------:R-:W-:Y:S02]  /*6fe0*/  MOV R12, 0x2 ;  /* 0x00000002000c7802 */ /* 0x000fe40000000f00 */
[----:B------:R-:W-:-:S05]  /*6ff0*/  FMNMX.FTZ R5, R3, R14, !PT ;  /* 0x0000000e03057209 */ /* 0x000fca0007810000 */
[----:B------:R-:W-:-:S07]  /*7000*/  IMAD.MOV.U32 R13, RZ, RZ, R5 ;  /* 0x000000ffff0d7224 */ /* 0x000fce00078e0005 */
[----:B------:R-:W-:Y:S05]  /*7010*/  WARPSYNC.COLLECTIVE R15, `(.L_x_2368) ;  /* 0x000000000f087348 */ /* 0x000fea0003c00000 */
[----:B------:R0:W1:Y:S02]  /*7020*/  SHFL.BFLY P6, R14, R13, R12, R11 ;  /* 0x0c00000c0d0e7389 */ /* 0x00006400000c000b */
[----:B01----:R-:W-:Y:S01]  /*7030*/  ENDCOLLECTIVE ;  /* 0x000000000000791b */ /* 0x003fe20003800000 */
.L_x_2368:
[----:B------:R-:W-:Y:S05]  /*7040*/  BRA `(.L_x_2369) ;  /* 0xffffffc8008c7947 */ /* 0x000fea000383ffff */
.L_x_2370:
        /* <DEDUP_REMOVED lines=11> */
.L_x_3332:


//--------------------- .text._ZN4mmha33masked_multihead_attention_kernelItLi96ELi128ELi4ELi16ELi64ELb0ELb1EEEv26Multihead_attention_paramsIT_XT5_EE --------------------------
	.section	.text._ZN4mmha33masked_multihead_attention_kernelItLi96ELi128ELi4ELi16ELi64ELb0ELb1EEEv26Multihead_attention_paramsIT_XT5_EE,"ax",@progbits
	.align	128
        .global         _ZN4mmha33masked_multihead_attention_kernelItLi96ELi128ELi4ELi16ELi64ELb0ELb1EEEv26Multihead_attention_paramsIT_XT5_EE
        .type           _ZN4mmha33masked_multihead_attention_kernelItLi96ELi128ELi4ELi16ELi64ELb0ELb1EEEv26Multihead_attention_paramsIT_XT5_EE,@function
        .size           _ZN4mmha33masked_multihead_attention_kernelItLi96ELi128ELi4ELi16ELi64ELb0ELb1EEEv26Multihead_attention_paramsIT_XT5_EE,(.L_x_3333 - _ZN4mmha33masked_multihead_attention_kernelItLi96ELi128ELi4ELi16ELi64ELb0ELb1EEEv26Multihead_attention_paramsIT_XT5_EE)
        .other          _ZN4mmha33masked_multihead_attention_kernelItLi96ELi128ELi4ELi16ELi64ELb0ELb1EEEv26Multihead_attention_paramsIT_XT5_EE,@"STO_CUDA_ENTRY STV_DEFAULT"
_ZN4mmha33masked_multihead_attention_kernelItLi96ELi128ELi4ELi16ELi64ELb0ELb1EEEv26Multihead_attention_paramsIT_XT5_EE:
.text._ZN4mmha33masked_multihead_attention_kernelItLi96ELi128ELi4ELi16ELi64ELb0ELb1EEEv26Multihead_attention_paramsIT_XT5_EE:
        /* <DEDUP_REMOVED lines=14> */
.L_x_2371:
[----:B------:R-:W2:Y:S01]  /*00e0*/  LDC R11, c[0x0][0x280] ;  /* 0x0000a000ff0b7b82 */ /* 0x000ea20000000800 */
[----:B------:R-:W-:Y:S01]  /*00f0*/  ULDC.64 UR4, c[0x0][0x330] ;  /* 0x0000cc0000047ab9 */ /* 0x000fe20000000a00 */
[----:B------:R-:W3:Y:S01]  /*0100*/  S2R R6, SR_CTAID.Y ;  /* 0x0000000000067919 */ /* 0x000ee20000002600 */
[----:B------:R-:W-:Y:S01]  /*0110*/  UISETP.NE.U32.AND UP0, UPT, UR4, URZ, UPT ;  /* 0x0000003f0400728c */ /* 0x000fe2000bf05070 */
[----:B------:R-:W-:Y:S01]  /*0120*/  ULDC UR7, c[0x0][0x288] ;  /* 0x0000a20000077ab9 */ /* 0x000fe20000000800 */
[----:B------:R-:W-:Y:S02]  /*0130*/  ULDC UR42, c[0x0][0x278] ;  /* 0x00009e00002a7ab9 */ /* 0x000fe40000000800 */
[----:B------:R-:W-:-:S06]  /*0140*/  UISETP.NE.AND.EX UP0, UPT, UR5, URZ, UPT, UP0 ;  /* 0x0000003f0500728c */ /* 0x000fcc000bf05300 */
        /* <DEDUP_REMOVED lines=12> */
[----:B------:R1:W5:Y:S01]  /*0210*/  F2I.FTZ.U32.TRUNC.NTZ R5, R4 ;  /* 0x0000000400057305 */ /* 0x000362000021f000 */
[----:B---3--:R-:W-:Y:S01]  /*0220*/  IABS R6, R6 ;  /* 0x0000000600067213 */ /* 0x008fe20000000000 */
[----:B-1----:R-:W-:Y:S01]  /*0230*/  IMAD.MOV.U32 R4, RZ, RZ, RZ ;  /* 0x000000ffff047224 */ /* 0x002fe200078e00ff */
[----:B-----5:R-:W-:-:S05]  /*0240*/  IADD3 R0, RZ, -R5, RZ ;  /* 0x80000005ff007210 */ /* 0x020fca0007ffe0ff */
[----:B------:R-:W-:-:S04]  /*0250*/  IMAD R9, R0, R7, RZ ;  /* 0x0000000700097224 */ /* 0x000fc800078e02ff */
[----:B------:R-:W-:Y:S02]  /*0260*/  IMAD.HI.U32 R0, R5, R9, R4 ;  /* 0x0000000905007227 */ /* 0x000fe400078e0004 */
[----:B------:R-:W1:Y:S04]  /*0270*/  LDC.64 R4, c[0x0][0x2f0] ;  /* 0x0000bc00ff047b82 */ /* 0x000e680000000a00 */
[----:B------:R-:W-:-:S04]  /*0280*/  IMAD.HI.U32 R0, R0, R6, RZ ;  /* 0x0000000600007227 */ /* 0x000fc800078e00ff */
[----:B------:R-:W-:-:S04]  /*0290*/  IMAD.MOV R8, RZ, RZ, -R0 ;  /* 0x000000ffff087224 */ /* 0x000fc800078e0a00 */
[----:B--2---:R-:W-:-:S05]  /*02a0*/  IMAD R2, R7, R8, R6 ;  /* 0x0000000807027224 */ /* 0x004fca00078e0206 */
[----:B------:R-:W-:Y:S02]  /*02b0*/  ISETP.GT.U32.AND P2, PT, R7, R2, PT ;  /* 0x000000020700720c */ /* 0x000fe40003f44070 */
[----:B-1----:R-:W-:-:S04]  /*02c0*/  ISETP.NE.U32.AND P0, PT, R4, RZ, PT ;  /* 0x000000ff0400720c */ /* 0x002fc80003f05070 */
[----:B------:R-:W-:-:S07]  /*02d0*/  ISETP.NE.AND.EX P0, PT, R5, RZ, PT, P0 ;  /* 0x000000ff0500720c */ /* 0x000fce0003f05300 */
[----:B------:R-:W-:-:S04]  /*02e0*/  @!P2 IADD3 R2, R2, -R7, RZ ;  /* 0x800000070202a210 */ /* 0x000fc80007ffe0ff */
[----:B------:R-:W-:Y:S02]  /*02f0*/  ISETP.GE.U32.AND P1, PT, R2, R7, PT ;  /* 0x000000070200720c */ /* 0x000fe40003f26070 */
[C---:B------:R-:W-:Y:S01]  /*0300*/  LOP3.LUT R6, R11.reuse, UR6, RZ, 0x3c, !PT ;  /* 0x000000060b067c12 */ /* 0x040fe2000f8e3cff */
[----:B------:R-:W-:Y:S01]  /*0310*/  @!P2 VIADD R0, R0, 0x1 ;  /* 0x000000010000a836 */ /* 0x000fe20000000000 */
[----:B------:R-:W1:Y:S02]  /*0320*/  @P0 LDC.64 R2, c[0x0][0x2f0] ;  /* 0x0000bc00ff020b82 */ /* 0x000e640000000a00 */
[----:B------:R-:W-:Y:S02]  /*0330*/  ISETP.GE.AND P3, PT, R6, RZ, PT ;  /* 0x000000ff0600720c */ /* 0x000fe40003f66270 */
[----:B------:R-:W-:-:S05]  /*0340*/  ISETP.NE.AND P2, PT, R11, RZ, PT ;  /* 0x000000ff0b00720c */ /* 0x000fca0003f45270 */
[----:B------:R-:W-:-:S05]  /*0350*/  @P1 VIADD R0, R0, 0x1 ;  /* 0x0000000100001836 */ /* 0x000fca0000000000 */
[----:B------:R-:W-:-:S05]  /*0360*/  MOV R17, R0 ;  /* 0x0000000000117202 */ /* 0x000fca0000000f00 */
[----:B------:R-:W-:Y:S01]  /*0370*/  @!P3 IMAD.MOV R17, RZ, RZ, -R17 ;  /* 0x000000ffff11b224 */ /* 0x000fe200078e0a11 */
[----:B------:R-:W-:-:S05]  /*0380*/  @!P2 LOP3.LUT R17, RZ, R11, RZ, 0x33, !PT ;  /* 0x0000000bff11a212 */ /* 0x000fca00078e33ff */
[----:B-1----:R-:W-:-:S06]  /*0390*/  @P0 IMAD.WIDE R2, R17, 0x4, R2 ;  /* 0x0000000411020825 */ /* 0x002fcc00078e0202 */
[----:B------:R1:W2:Y:S01]  /*03a0*/  @P0 LDG.E R3, desc[UR36][R2.64] ;  /* 0x0000002402030981 */ /* 0x0002a2000c1e1900 */
[----:B------:R-:W-:-:S05]  /*03b0*/  IMAD.U32 R0, RZ, RZ, UR5 ;  /* 0x00000005ff007e24 */ /* 0x000fca000f8e00ff */
[----:B------:R-:W-:-:S04]  /*03c0*/  IABS R9, R0 ;  /* 0x0000000000097213 */ /* 0x000fc80000000000 */
[----:B------:R-:W3:Y:S08]  /*03d0*/  I2F.RP R0, R9 ;  /* 0x0000000900007306 */ /* 0x000ef00000209400 */
[----:B---3--:R-:W3:Y:S02]  /*03e0*/  MUFU.RCP R0, R0 ;  /* 0x0000000000007308 */ /* 0x008ee40000001000 */
[----:B---3--:R-:W-:-:S06]  /*03f0*/  IADD3 R6, R0, 0xffffffe, RZ ;  /* 0x0ffffffe00067810 */ /* 0x008fcc0007ffe0ff */
[----:B------:R3:W1:Y:S02]  /*0400*/  F2I.FTZ.U32.TRUNC.NTZ R7, R6 ;  /* 0x0000000600077305 */ /* 0x000664000021f000 */
[----:B---3--:R-:W-:Y:S02]  /*0410*/  IMAD.MOV.U32 R6, RZ, RZ, RZ ;  /* 0x000000ffff067224 */ /* 0x008fe400078e00ff */
[----:B-1----:R-:W-:-:S04]  /*0420*/  IMAD.MOV R2, RZ, RZ, -R7 ;  /* 0x000000ffff027224 */ /* 0x002fc800078e0a07 */
[----:B------:R-:W-:-:S04]  /*0430*/  IMAD R11, R2, R9, RZ ;  /* 0x00000009020b7224 */ /* 0x000fc800078e02ff */
[----:B------:R-:W-:Y:S01]  /*0440*/  IMAD.HI.U32 R7, R7, R11, R6 ;  /* 0x0000000b07077227 */ /* 0x000fe200078e0006 */
[----:B------:R-:W1:Y:S01]  /*0450*/  S2R R2, SR_TID.X ;  /* 0x0000000000027919 */ /* 0x000e620000002100 */
[----:B------:R-:W3:Y:S01]  /*0460*/  S2UR UR46, SR_CTAID.X ;  /* 0x00000000002e79c3 */ /* 0x000ee20000002500 */
[----:B------:R-:W-:-:S07]  /*0470*/  UMOV UR38, URZ ;  /* 0x0000003f00267c82 */ /* 0x000fce0008000000 */
[----:B------:R-:W5:Y:S01]  /*0480*/  LDC R6, c[0x0][0x308] ;  /* 0x0000c200ff067b82 */ /* 0x000f620000000800 */
[----:B------:R-:W-:Y:S01]  /*0490*/  UIMAD UR44, UR6, UR5, URZ ;  /* 0x00000005062c72a4 */ /* 0x000fe2000f8e023f */
[----:B------:R-:W-:Y:S01]  /*04a0*/  BSSY B0, `(.L_x_2372) ;  /* 0x000003d000007945 */ /* 0x000fe20003800000 */
[----:B---3--:R-:W-:Y:S01]  /*04b0*/  UIMAD UR41, UR6, UR7, UR46 ;  /* 0x00000007062972a4 */ /* 0x008fe2000f8e022e */
[----:B----4-:R-:W-:-:S13]  /*04c0*/  @P4 R2UR UR40, R10 ;  /* 0x000000000a2842ca */ /* 0x010fda00000e0000 */
        /* <DEDUP_REMOVED lines=9> */
[----:B------:R-:W-:Y:S01]  /*0560*/  UIMAD UR4, UR46, 0x60, URZ ;  /* 0x000000602e0478a4 */ /* 0x000fe2000f8e023f */
[----:B-1----:R-:W-:Y:S01]  /*0570*/  ISETP.GE.AND P2, PT, R2, 0x18, PT ;  /* 0x000000180200780c */ /* 0x002fe20003f46270 */
[----:B------:R-:W-:Y:S02]  /*0580*/  UISETP.NE.AND UP0, UPT, UR42, URZ, UPT ;  /* 0x0000003f2a00728c */ /* 0x000fe4000bf05270 */
[----:B------:R-:W-:Y:S02]  /*0590*/  UIMAD UR41, UR41, 0x60, URZ ;  /* 0x00000060292978a4 */ /* 0x000fe4000f8e023f */
[----:B------:R-:W-:-:S06]  /*05a0*/  UIMAD UR42, UR6, UR42, UR4 ;  /* 0x0000002a062a72a4 */ /* 0x000fcc000f8e0204 */
[----:B------:R-:W-:Y:S01]  /*05b0*/  @!P1 IMAD.IADD R16, R16, 0x1, -R9 ;  /* 0x0000000110109824 */ /* 0x000fe200078e0a09 */
[----:B------:R-:W-:Y:S01]  /*05c0*/  ISETP.LE.AND P1, PT, RZ, UR40, PT ;  /* 0x00000028ff007c0c */ /* 0x000fe2000bf23270 */
[----:B------:R-:W-:Y:S01]  /*05d0*/  UIADD3 UR43, UR40, 0x1, -UR5 ;  /* 0x00000001282b7890 */ /* 0x000fe2000fffe805 */
[----:B------:R-:W-:Y:S01]  /*05e0*/  SHF.L.U32 R0, R2, 0x2, RZ ;  /* 0x0000000202007819 */ /* 0x000fe200000006ff */
[----:B------:R-:W-:Y:S02]  /*05f0*/  USEL UR42, UR41, UR42, !UP0 ;  /* 0x0000002a292a7287 */ /* 0x000fe4000c000000 */
[----:B------:R-:W-:Y:S02]  /*0600*/  UISETP.LT.AND UP0, UPT, URZ, UR43, UPT ;  /* 0x0000002b3f00728c */ /* 0x000fe4000bf01270 */
[----:B------:R-:W-:Y:S02]  /*0610*/  USHF.R.S32.HI UR45, URZ, 0x1f, UR44 ;  /* 0x0000001f3f2d7899 */ /* 0x000fe4000801142c */
[----:B------:R-:W-:Y:S01]  /*0620*/  USEL UR43, URZ, UR43, !UP0 ;  /* 0x0000002b3f2b7287 */ /* 0x000fe2000c000000 */
[----:B-----5:R-:W-:-:S03]  /*0630*/  ISETP.NE.AND P3, PT, R6, 0x2, PT ;  /* 0x000000020600780c */ /* 0x020fc60003f65270 */
[----:B------:R-:W-:Y:S01]  /*0640*/  @!P1 IADD3 R16, -R16, RZ, RZ ;  /* 0x000000ff10109210 */ /* 0x000fe20007ffe1ff */
[----:B------:R-:W-:Y:S02]  /*0650*/  @P2 IMAD.MOV.U32 R7, RZ, RZ, RZ ;  /* 0x000000ffff072224 */ /* 0x000fe400078e00ff */
[----:B------:R-:W-:Y:S02]  /*0660*/  @P2 IMAD.MOV.U32 R6, RZ, RZ, RZ ;  /* 0x000000ffff062224 */ /* 0x000fe400078e00ff */
[C---:B------:R-:W-:Y:S01]  /*0670*/  VIADD R11, R0.reuse, UR42 ;  /* 0x0000002a000b7c36 */ /* 0x040fe20008000000 */
[----:B--2---:R-:W-:Y:S02]  /*0680*/  @P0 R2UR UR38, R3 ;  /* 0x00000000032602ca */ /* 0x004fe400000e0000 */
[----:B------:R-:W-:Y:S01]  /*0690*/  ISETP.NE.AND P0, PT, RZ, UR5, PT ;  /* 0x00000005ff007c0c */ /* 0x000fe2000bf05270 */
[----:B------:R-:W-:-:S12]  /*06a0*/  VIADD R3, R0, UR4 ;  /* 0x0000000400037c36 */ /* 0x000fd80008000000 */
[----:B------:R-:W-:Y:S01]  /*06b0*/  @!P0 LOP3.LUT R16, RZ, UR5, RZ, 0x33, !PT ;  /* 0x00000005ff108c12 */ /* 0x000fe2000f8e33ff */
[----:B------:R-:W-:Y:S06]  /*06c0*/  @P2 BRA `(.L_x_2373) ;  /* 0x0000000000682947 */ /* 0x000fec0003800000 */
[----:B------:R-:W1:Y:S02]  /*06d0*/  LDC R6, c[0x0][0x308] ;  /* 0x0000c200ff067b82 */ /* 0x000e640000000800 */
[----:B-1----:R-:W-:-:S13]  /*06e0*/  ISETP.NE.AND P0, PT, R6, 0x2, PT ;  /* 0x000000020600780c */ /* 0x002fda0003f05270 */
[----:B------:R-:W1:Y:S02]  /*06f0*/  @P0 LDC.64 R6, c[0x0][0x218] ;  /* 0x00008600ff060b82 */ /* 0x000e640000000a00 */
[----:B-1----:R-:W-:-:S06]  /*0700*/  @P0 IMAD.WIDE R6, R11, 0x2, R6 ;  /* 0x000000020b060825 */ /* 0x002fcc00078e0206 */
[----:B------:R-:W5:Y:S01]  /*0710*/  @P0 LDG.E.64 R6, desc[UR36][R6.64] ;  /* 0x0000002406060981 */ /* 0x000f62000c1e1b00 */
[----:B------:R-:W-:Y:S05]  /*0720*/  @P0 BRA `(.L_x_2373) ;  /* 0x0000000000500947 */ /* 0x000fea0003800000 */
[----:B------:R-:W-:Y:S02]  /*0730*/  ULDC.64 UR4, c[0x0][0x218] ;  /* 0x0000860000047ab9 */ /* 0x000fe40000000a00 */
[----:B------:R-:W-:-:S04]  /*0740*/  IADD3 R8, P0, R11, UR4, RZ ;  /* 0x000000040b087c10 */ /* 0x000fc8000ff1e0ff */
[----:B------:R-:W-:Y:S01]  /*0750*/  LEA.HI.X.SX32 R9, R11, UR5, 0x1, P0 ;  /* 0x000000050b097c11 */ /* 0x000fe200080f0eff */
[----:B-----5:R-:W1:Y:S04]  /*0760*/  LDC.64 R6, c[0x0][0x2f8] ;  /* 0x0000be00ff067b82 */ /* 0x020e680000000a00 */
[----:B------:R-:W2:Y:S04]  /*0770*/  LDG.E R8, desc[UR36][R8.64] ;  /* 0x0000002408087981 */ /* 0x000ea8000c1e1900 */
[----:B-1----:R-:W3:Y:S01]  /*0780*/  LDG.E R7, desc[UR36][R6.64] ;  /* 0x0000002406077981 */ /* 0x002ee2000c1e1900 */
[----:B--2---:R-:W-:Y:S01]  /*0790*/  PRMT R10, R8, 0x9910, RZ ;  /* 0x00009910080a7816 */ /* 0x004fe200000000ff */
[----:B------:R-:W3:Y:S01]  /*07a0*/  I2F.S8 R14, R8 ;  /* 0x00000008000e7306 */ /* 0x000ee20000001400 */
[----:B------:R-:W-:-:S02]  /*07b0*/  SHF.R.U32.HI R12, RZ, 0x10, R8 ;  /* 0x00000010ff0c7819 */ /* 0x000fc40000011608 */
[----:B------:R-:W-:Y:S02]  /*07c0*/  SHF.R.U32.HI R13, RZ, 0x18, R8 ;  /* 0x00000018ff0d7819 */ /* 0x000fe40000011608 */
[----:B------:R-:W-:-:S03]  /*07d0*/  SHF.R.S32.HI R10, RZ, 0x8, R10 ;  /* 0x00000008ff0a7819 */ /* 0x000fc6000001140a */
[----:B------:R-:W1:Y:S08]  /*07e0*/  I2F.S8 R12, R12 ;  /* 0x0000000c000c7306 */ /* 0x000e700000001400 */
[----:B------:R-:W2:Y:S01]  /*07f0*/  I2F.S8 R13, R13 ;  /* 0x0000000d000d7306 */ /* 0x000ea20000001400 */
[-C--:B---3--:R-:W-:Y:S01]  /*0800*/  FMUL.FTZ R14, R14, R7.reuse ;  /* 0x000000070e0e7220 */ /* 0x088fe20000410000 */
[----:B-1----:R-:W-:-:S06]  /*0810*/  FMUL.FTZ R6, R12, R7 ;  /* 0x000000070c067220 */ /* 0x002fcc0000410000 */
[----:B------:R-:W1:Y:S01]  /*0820*/  I2F.S16 R10, R10 ;  /* 0x0000000a000a7306 */ /* 0x000e620000101400 */
[-C--:B--2---:R-:W-:Y:S01]  /*0830*/  FMUL.FTZ R15, R13, R7.reuse ;  /* 0x000000070d0f7220 */ /* 0x084fe20000410000 */
[----:B-1----:R-:W-:-:S04]  /*0840*/  FMUL.FTZ R9, R10, R7 ;  /* 0x000000070a097220 */ /* 0x002fc80000410000 */
[----:B------:R-:W-:Y:S02]  /*0850*/  F2FP.F16.F32.PACK_AB R7, R15, R6 ;  /* 0x000000060f07723e */ /* 0x000fe400000000ff */
[----:B------:R-:W-:-:S07]  /*0860*/  F2FP.F16.F32.PACK_AB R6, R9, R14 ;  /* 0x0000000e0906723e */ /* 0x000fce00000000ff */
.L_x_2373:
[----:B------:R-:W-:Y:S05]  /*0870*/  BSYNC B0 ;  /* 0x0000000000007941 */ /* 0x000fea0003800000 */
.L_x_2372:
[----:B------:R-:W-:Y:S01]  /*0880*/  BSSY B0, `(.L_x_2374) ;  /* 0x000001e000007945 */ /* 0x000fe20003800000 */
[----:B------:R-:W-:-:S03]  /*0890*/  IMAD R17, R17, UR7, RZ ;  /* 0x0000000711117c24 */ /* 0x000fc6000f8e02ff */
[----:B------:R-:W-:Y:S05]  /*08a0*/  @!P3 BRA `(.L_x_2375) ;  /* 0x00000000001cb947 */ /* 0x000fea0003800000 */
[----:B------:R-:W-:Y:S02]  /*08b0*/  ISETP.GT.AND P0, PT, R2, 0x17, PT ;  /* 0x000000170200780c */ /* 0x000fe40003f04270 */
[----:B------:R-:W-:-:S11]  /*08c0*/  CS2R R18, SRZ ;  /* 0x0000000000127805 */ /* 0x000fd6000001ff00 */
[----:B------:R-:W-:Y:S05]  /*08d0*/  @P0 BRA `(.L_x_2376) ;  /* 0x0000000000600947 */ /* 0x000fea0003800000 */
[----:B------:R-:W1:Y:S02]  /*08e0*/  LDC.64 R8, c[0x0][0x228] ;  /* 0x00008a00ff087b82 */ /* 0x000e640000000a00 */
[----:B-1----:R-:W-:-:S05]  /*08f0*/  IMAD.WIDE R8, R11, 0x2, R8 ;  /* 0x000000020b087825 */ /* 0x002fca00078e0208 */
[----:B------:R1:W5:Y:S01]  /*0900*/  LDG.E.64 R18, desc[UR36][R8.64] ;  /* 0x0000002408127981 */ /* 0x000362000c1e1b00 */
[----:B------:R-:W-:Y:S05]  /*0910*/  BRA `(.L_x_2376) ;  /* 0x0000000000507947 */ /* 0x000fea0003800000 */
.L_x_2375:
[----:B------:R-:W-:Y:S02]  /*0920*/  ULDC.64 UR4, c[0x0][0x228] ;  /* 0x00008a0000047ab9 */ /* 0x000fe40000000a00 */
[----:B------:R-:W-:-:S04]  /*0930*/  IADD3 R8, P0, R11, UR4, RZ ;  /* 0x000000040b087c10 */ /* 0x000fc8000ff1e0ff */
[----:B------:R-:W-:Y:S02]  /*0940*/  LEA.HI.X.SX32 R9, R11, UR5, 0x1, P0 ;  /* 0x000000050b097c11 */ /* 0x000fe400080f0eff */
[----:B------:R-:W1:Y:S03]  /*0950*/  LDC.64 R10, c[0x0][0x2f8] ;  /* 0x0000be00ff0a7b82 */ /* 0x000e660000000a00 */
        /* <DEDUP_REMOVED lines=12> */
[----:B--2---:R-:W-:-:S05]  /*0a20*/  FMUL.FTZ R8, R14, R10 ;  /* 0x0000000a0e087220 */ /* 0x004fca0000410000 */
[----:B------:R-:W-:Y:S01]  /*0a30*/  F2FP.F16.F32.PACK_AB R19, R8, R9 ;  /* 0x000000090813723e */ /* 0x000fe200000000ff */
[----:B-1----:R-:W-:-:S05]  /*0a40*/  FMUL.FTZ R10, R12, R10 ;  /* 0x0000000a0c0a7220 */ /* 0x002fca0000410000 */
[----:B------:R-:W-:-:S07]  /*0a50*/  F2FP.F16.F32.PACK_AB R18, R10, R15 ;  /* 0x0000000f0a12723e */ /* 0x000fce00000000ff */
.L_x_2376:
[----:B------:R-:W-:Y:S05]  /*0a60*/  BSYNC B0 ;  /* 0x0000000000007941 */ /* 0x000fea0003800000 */
.L_x_2374:
[----:B------:R-:W-:Y:S01]  /*0a70*/  ULDC.64 UR8, c[0x0][0x230] ;  /* 0x00008c0000087ab9 */ /* 0x000fe20000000a00 */
[----:B------:R-:W-:Y:S01]  /*0a80*/  ISETP.GT.AND P3, PT, R2, 0x17, PT ;  /* 0x000000170200780c */ /* 0x000fe20003f64270 */
[----:B------:R-:W-:Y:S01]  /*0a90*/  ULDC.64 UR4, c[0x0][0x220] ;  /* 0x0000880000047ab9 */ /* 0x000fe20000000a00 */
[----:B------:R-:W-:Y:S02]  /*0aa0*/  ISETP.EQ.U32.AND P2, PT, RZ, UR8, PT ;  /* 0x00000008ff007c0c */ /* 0x000fe4000bf42070 */
[----:B------:R-:W-:Y:S02]  /*0ab0*/  ISETP.EQ.U32.AND P0, PT, RZ, UR4, PT ;  /* 0x00000004ff007c0c */ /* 0x000fe4000bf02070 */
[----:B------:R-:W-:Y:S02]  /*0ac0*/  ISETP.EQ.OR.EX P2, PT, RZ, UR9, P3, P2 ;  /* 0x00000009ff007c0c */ /* 0x000fe40009f42720 */
[----:B-1----:R-:W-:Y:S02]  /*0ad0*/  P2R R8, PR, RZ, 0x8 ;  /* 0x00000008ff087803 */ /* 0x002fe40000000000 */
[----:B------:R-:W-:Y:S01]  /*0ae0*/  ISETP.EQ.OR.EX P0, PT, RZ, UR5, P3, P0 ;  /* 0x00000005ff007c0c */ /* 0x000fe20009f02700 */
[----:B------:R-:W-:Y:S01]  /*0af0*/  ULDC.64 UR4, c[0x0][0x2a8] ;  /* 0x0000aa0000047ab9 */ /* 0x000fe20000000a00 */
[----:B------:R-:W-:Y:S01]  /*0b00*/  ISETP.EQ.U32.AND P1, PT, R4, RZ, PT ;  /* 0x000000ff0400720c */ /* 0x000fe20003f22070 */
[----:B------:R-:W-:Y:S01]  /*0b10*/  UISETP.NE.U32.AND UP0, UPT, UR4, URZ, UPT ;  /* 0x0000003f0400728c */ /* 0x000fe2000bf05070 */
[----:B------:R-:W-:-:S03]  /*0b20*/  ISETP.GT.AND P3, PT, R2, 0x1f, PT ;  /* 0x0000001f0200780c */ /* 0x000fc60003f64270 */
[----:B------:R-:W-:Y:S01]  /*0b30*/  UISETP.NE.AND.EX UP0, UPT, UR5, URZ, UPT, UP0 ;  /* 0x0000003f0500728c */ /* 0x000fe2000bf05300 */
[----:B------:R-:W-:Y:S01]  /*0b40*/  ISETP.EQ.OR.EX P1, PT, R5, RZ, P3, P1 ;  /* 0x000000ff0500720c */ /* 0x000fe20001f22710 */
[----:B------:R-:W1:Y:S01]  /*0b50*/  @!P2 LDC.64 R8, c[0x0][0x230] ;  /* 0x00008c00ff08ab82 */ /* 0x000e620000000a00 */
[----:B------:R-:W-:-:S03]  /*0b60*/  P2R R4, PR, RZ, 0x8 ;  /* 0x00000008ff047803 */ /* 0x000fc60000000000 */
[----:B------:R-:W-:-:S04]  /*0b70*/  PLOP3.LUT P3, PT, PT, PT, UP0, 0x80, 0x0 ;  /* 0x000000000000781c */ /* 0x000fc80003f6f008 */
[----:B------:R-:W2:Y:S01]  /*0b80*/  @!P0 LDC.64 R4, c[0x0][0x220] ;  /* 0x00008800ff048b82 */ /* 0x000ea20000000a00 */
[----:B------:R-:W-:Y:S02]  /*0b90*/  @UP0 ULDC.64 UR4, c[0x0][0x2a8] ;  /* 0x0000aa0000040ab9 */ /* 0x000fe40000000a00 */
[----:B------:R-:W-:Y:S01]  /*0ba0*/  @UP0 UIMAD.WIDE UR4, UR6, 0x4, UR4 ;  /* 0x00000004060408a5 */ /* 0x000fe2000f8e0204 */
[----:B------:R-:W-:-:S04]  /*0bb0*/  VOTEU.ALL UP1, P1 ;  /* 0x00000000003f7886 */ /* 0x000fc80000820000 */
[----:B------:R-:W3:Y:S01]  /*0bc0*/  @!P1 LDC.64 R10, c[0x0][0x2e0] ;  /* 0x0000b800ff0a9b82 */ /* 0x000ee20000000a00 */
[----:B------:R-:W-:Y:S01]  /*0bd0*/  MOV R12, UR4 ;  /* 0x00000004000c7c02 */ /* 0x000fe20008000f00 */
[----:B------:R-:W-:Y:S01]  /*0be0*/  @!UP1 UIMAD UR6, UR38, UR7, UR46 ;  /* 0x00000007260692a4 */ /* 0x000fe2000f8e022e */
[----:B------:R-:W-:Y:S01]  /*0bf0*/  IMAD.U32 R13, RZ, RZ, UR5 ;  /* 0x00000005ff0d7e24 */ /* 0x000fe2000f8e00ff */
[----:B------:R-:W-:Y:S02]  /*0c00*/  CS2R R14, SRZ ;  /* 0x00000000000e7805 */ /* 0x000fe4000001ff00 */
[----:B------:R-:W-:Y:S01]  /*0c10*/  CS2R R22, SRZ ;  /* 0x0000000000167805 */ /* 0x000fe2000001ff00 */
[----:B------:R-:W-:Y:S01]  /*0c20*/  UMOV UR39, URZ ;  /* 0x0000003f00277c82 */ /* 0x000fe20008000000 */
[----:B------:R-:W-:Y:S01]  /*0c30*/  ULDC.U8 UR4, c[0x0][0x294] ;  /* 0x0000a50000047ab9 */ /* 0x000fe20000000000 */
[----:B------:R4:W3:Y:S01]  /*0c40*/  @P3 LDG.E R12, desc[UR36][R12.64] ;  /* 0x000000240c0c3981 */ /* 0x0008e2000c1e1900 */
[----:B------:R-:W-:-:S02]  /*0c50*/  IMAD.U32 R21, RZ, RZ, UR6 ;  /* 0x00000006ff157e24 */ /* 0x000fc4000f8e00ff */
[----:B-1----:R-:W-:-:S04]  /*0c60*/  @!P2 IMAD.WIDE R8, R3, 0x2, R8 ;  /* 0x000000020308a825 */ /* 0x002fc800078e0208 */
[----:B--2---:R-:W-:Y:S01]  /*0c70*/  @!P0 IMAD.WIDE R4, R3, 0x2, R4 ;  /* 0x0000000203048825 */ /* 0x004fe200078e0204 */
[----:B------:R-:W2:Y:S01]  /*0c80*/  @!P2 LDG.E.64 R14, desc[UR36][R8.64] ;  /* 0x00000024080ea981 */ /* 0x000ea2000c1e1b00 */
[----:B----4-:R-:W1:Y:S02]  /*0c90*/  LDC R13, c[0x0][0x290] ;  /* 0x0000a400ff0d7b82 */ /* 0x010e640000000800 */
[----:B------:R-:W-:Y:S01]  /*0ca0*/  @!P1 IMAD R3, R21, 0x60, R0 ;  /* 0x0000006015039824 */ /* 0x000fe200078e0200 */
[----:B------:R-:W4:Y:S03]  /*0cb0*/  @!P0 LDG.E.64 R22, desc[UR36][R4.64] ;  /* 0x0000002404168981 */ /* 0x000f26000c1e1b00 */
[----:B---3--:R-:W-:-:S06]  /*0cc0*/  @!P1 IMAD.WIDE R10, R3, 0x2, R10 ;  /* 0x00000002030a9825 */ /* 0x008fcc00078e020a */
[----:B------:R-:W3:Y:S01]  /*0cd0*/  @!P1 LDG.E.64 R10, desc[UR36][R10.64] ;  /* 0x000000240a0a9981 */ /* 0x000ee2000c1e1b00 */
[----:B------:R-:W-:Y:S02]  /*0ce0*/  ISETP.NE.AND P2, PT, RZ, UR4, PT ;  /* 0x00000004ff007c0c */ /* 0x000fe4000bf45270 */
[----:B------:R-:W-:Y:S02]  /*0cf0*/  ISETP.GE.AND P0, PT, R2, 0x20, PT ;  /* 0x000000200200780c */ /* 0x000fe40003f06270 */
[----:B------:R-:W-:Y:S02]  /*0d00*/  @P3 R2UR UR39, R12 ;  /* 0x000000000c2732ca */ /* 0x000fe400000e0000 */
[----:B-1----:R-:W-:Y:S01]  /*0d10*/  ISETP.GT.AND P3, PT, R13, RZ, PT ;  /* 0x000000ff0d00720c */ /* 0x002fe20003f64270 */
[----:B--2--5:R-:W-:Y:S01]  /*0d20*/  HFMA2.MMA R18, R18, 1, 1, R14 ;  /* 0x3c003c0012127835 */ /* 0x024fe2000000000e */
[----:B------:R-:W-:Y:S01]  /*0d30*/  HADD2 R19, R19, R15 ;  /* 0x0000000f13137230 */ /* 0x000fe20000000000 */
[----:B----4-:R-:W-:Y:S01]  /*0d40*/  HFMA2.MMA R22, R6, 1, 1, R22 ;  /* 0x3c003c0006167835 */ /* 0x010fe20000000016 */
[----:B------:R-:W-:-:S04]  /*0d50*/  HADD2 R23, R7, R23 ;  /* 0x0000001707177230 */ /* 0x000fc80000000000 */
[----:B---3--:R-:W-:-:S03]  /*0d60*/  @!P1 HFMA2.MMA R19, R19, R11, -RZ ;  /* 0x0000000b13139235 */ /* 0x008fc600001000ff */
[----:B------:R-:W-:Y:S02]  /*0d70*/  @!P1 HMUL2 R18, R18, R10 ;  /* 0x0000000a12129232 */ /* 0x000fe40000000000 */
        /* <DEDUP_REMOVED lines=8> */
[----:B------:R-:W1:Y:S08]  /*0e00*/  I2F.RP R3, R6 ;  /* 0x0000000600037306 */ /* 0x000e700000209400 */
[----:B-1----:R-:W1:Y:S02]  /*0e10*/  MUFU.RCP R3, R3 ;  /* 0x0000000300037308 */ /* 0x002e640000001000 */
[----:B-1----:R-:W-:-:S02]  /*0e20*/  IADD3 R4, R3, 0xffffffe, RZ ;  /* 0x0ffffffe03047810 */ /* 0x002fc40007ffe0ff */
[----:B------:R-:W-:-:S04]  /*0e30*/  IADD3 R3, RZ, -R9, RZ ;  /* 0x80000009ff037210 */ /* 0x000fc80007ffe0ff */
[----:B------:R1:W2:Y:S02]  /*0e40*/  F2I.FTZ.U32.TRUNC.NTZ R5, R4 ;  /* 0x0000000400057305 */ /* 0x0002a4000021f000 */
[----:B-1----:R-:W-:Y:S02]  /*0e50*/  IMAD.MOV.U32 R4, RZ, RZ, RZ ;  /* 0x000000ffff047224 */ /* 0x002fe400078e00ff */
[----:B--2---:R-:W-:-:S04]  /*0e60*/  IMAD.MOV R7, RZ, RZ, -R5 ;  /* 0x000000ffff077224 */ /* 0x004fc800078e0a05 */
        /* <DEDUP_REMOVED lines=25> */
[----:B------:R1:W2:Y:S01]  /*1000*/  LDC.64 R14, c[0x4][R0] ;  /* 0x01000000000e7b82 */ /* 0x0002a20000000a00 */
        /* <DEDUP_REMOVED lines=8> */
[----:B-1----:R-:W-:-:S07]  /*1090*/  IMAD.MOV.U32 R12, RZ, RZ, 0x1 ;  /* 0x00000001ff0c7424 */ /* 0x002fce00078e00ff */
[----:B------:R-:W-:-:S07]  /*10a0*/  LEPC R20, `(.L_x_2379) ;  /* 0x000000001014794e */ /* 0x000fce0000000000 */
[----:B0-2---:R-:W-:Y:S05]  /*10b0*/  CALL.ABS.NOINC R14 ;  /* 0x000000000e007343 */ /* 0x005fea0003c00000 */
.L_x_2379:
[----:B------:R-:W1:Y:S01]  /*10c0*/  S2R R4, SR_CgaCtaId ;  /* 0x0000000000047919 */ /* 0x000e620000008800 */
[----:B------:R-:W2:Y:S01]  /*10d0*/  LDC R9, c[0x0][0x290] ;  /* 0x0000a400ff097b82 */ /* 0x000ea20000000800 */
[----:B------:R-:W-:Y:S01]  /*10e0*/  MOV R0, 0x400 ;  /* 0x0000040000007802 */ /* 0x000fe20000000f00 */
[----:B------:R-:W-:Y:S05]  /*10f0*/  WARPSYNC.ALL ;  /* 0x0000000000007948 */ /* 0x000fea0003800000 */
[----:B------:R-:W-:Y:S01]  /*1100*/  VIADD R3, R0, 0x110 ;  /* 0x0000011000037836 */ /* 0x000fe20000000000 */
[----:B------:R-:W-:Y:S01]  /*1110*/  ISETP.NE.AND P6, PT, R27, RZ, PT ;  /* 0x000000ff1b00720c */ /* 0x000fe20003fc5270 */
[----:B------:R-:W-:-:S03]  /*1120*/  IMAD R0, R25, R24, R26 ;  /* 0x0000001819007224 */ /* 0x000fc600078e021a */
[----:B-1----:R-:W-:-:S05]  /*1130*/  LEA R5, R4, R3, 0x18 ;  /* 0x0000000304057211 */ /* 0x002fca00078ec0ff */
[----:B------:R-:W-:-:S05]  /*1140*/  IMAD R0, R0, 0x2, R5 ;  /* 0x0000000200007824 */ /* 0x000fca00078e0205 */
[----:B--2---:R-:W-:Y:S01]  /*1150*/  LEA R3, R9, R0, 0x1 ;  /* 0x0000000009037211 */ /* 0x004fe200078e08ff */
        /* <DEDUP_REMOVED lines=16> */
[C---:B------:R-:W-:Y:S01]  /*1260*/  LEA R7, R9.reuse, R4, 0x1 ;  /* 0x0000000409077211 */ /* 0x040fe200078e08ff */
[----:B------:R-:W-:Y:S01]  /*1270*/  LDS R10, [R4] ;  /* 0x00000000040a7984 */ /* 0x000fe20000000800 */
[----:B------:R-:W-:Y:S02]  /*1280*/  IMAD.SHL.U32 R8, R8, 0x2, RZ ;  /* 0x0000000208087824 */ /* 0x000fe400078e00ff */
[----:B------:R-:W-:Y:S01]  /*1290*/  IMAD R5, R9, 0x2, R6 ;  /* 0x0000000209057824 */ /* 0x000fe200078e0206 */
[----:B-1----:R-:W1:Y:S02]  /*12a0*/  LDS R23, [R6] ;  /* 0x0000000006177984 */ /* 0x002e640000000800 */
[----:B------:R-:W-:-:S02]  /*12b0*/  LOP3.LUT R11, R8, 0xfffffffc, RZ, 0xc0, !PT ;  /* 0xfffffffc080b7812 */ /* 0x000fc400078ec0ff */
[----:B------:R-:W-:Y:S02]  /*12c0*/  LDS R12, [R7] ;  /* 0x00000000070c7984 */ /* 0x000fe40000000800 */
[----:B------:R-:W-:Y:S02]  /*12d0*/  ISETP.GE.AND P0, PT, R11, R9, PT ;  /* 0x000000090b00720c */ /* 0x000fe40003f06270 */
[----:B------:R-:W2:Y:S01]  /*12e0*/  LDS R19, [R5] ;  /* 0x0000000005137984 */ /* 0x000ea20000000800 */
[C-C-:B-1----:R-:W-:Y:S02]  /*12f0*/  PRMT R22, R10.reuse, 0x5410, R23.reuse ;  /* 0x000054100a167816 */ /* 0x142fe40000000017 */
[----:B------:R-:W-:Y:S02]  /*1300*/  PRMT R23, R10, 0x7632, R23 ;  /* 0x000076320a177816 */ /* 0x000fe40000000017 */
[C-C-:B--2---:R-:W-:Y:S02]  /*1310*/  PRMT R18, R12.reuse, 0x5410, R19.reuse ;  /* 0x000054100c127816 */ /* 0x144fe40000000013 */
[----:B------:R-:W-:-:S04]  /*1320*/  PRMT R19, R12, 0x7632, R19 ;  /* 0x000076320c137816 */ /* 0x000fc80000000013 */
[----:B------:R-:W-:Y:S05]  /*1330*/  @P0 BRA `(.L_x_2383) ;  /* 0x0000000000c80947 */ /* 0x000fea0003800000 */
[----:B------:R-:W-:Y:S01]  /*1340*/  I2FP.F32.S32 R8, R9 ;  /* 0x0000000900087245 */ /* 0x000fe20000201400 */
[----:B------:R-:W-:Y:S01]  /*1350*/  ULDC UR4, c[0x0][0x29c] ;  /* 0x0000a70000047ab9 */ /* 0x000fe20000000800 */
[----:B------:R-:W-:Y:S01]  /*1360*/  IADD3 R9, R11, 0x2, RZ ;  /* 0x000000020b097810 */ /* 0x000fe20007ffe0ff */
[----:B------:R-:W-:Y:S01]  /*1370*/  UIADD3 UR4, -UR39, UR4, URZ ;  /* 0x0000000427047290 */ /* 0x000fe2000fffe13f */
[--C-:B------:R-:W-:Y:S02]  /*1380*/  HADD2.F32 R13, -RZ, R23.reuse.H1_H1 ;  /* 0x30000017ff0d7230 */ /* 0x100fe40000004100 */
[----:B------:R-:W1:Y:S01]  /*1390*/  MUFU.RCP R8, R8 ;  /* 0x0000000800087308 */ /* 0x000e620000001000 */
[----:B------:R-:W-:Y:S01]  /*13a0*/  I2FP.F32.S32 R9, R9 ;  /* 0x0000000900097245 */ /* 0x000fe20000201400 */
[----:B------:R-:W-:-:S04]  /*13b0*/  HADD2.F32 R23, -RZ, R23.H0_H0 ;  /* 0x20000017ff177230 */ /* 0x000fc80000004100 */
[----:B-1----:R-:W-:-:S04]  /*13c0*/  FMUL.FTZ R9, R9, R8 ;  /* 0x0000000809097220 */ /* 0x002fc80000410000 */
[----:B------:R-:W-:Y:S01]  /*13d0*/  FMUL.FTZ R10, R9, 13.28771209716796875 ;  /* 0x41549a78090a7820 */ /* 0x000fe20000410000 */
[----:B------:R-:W-:-:S03]  /*13e0*/  I2FP.F32.S32 R9, R11 ;  /* 0x0000000b00097245 */ /* 0x000fc60000201400 */
[----:B------:R-:W1:Y:S02]  /*13f0*/  MUFU.EX2 R11, -R10 ;  /* 0x8000000a000b7308 */ /* 0x000e640000000800 */
[----:B------:R-:W-:Y:S01]  /*1400*/  FMUL.FTZ R9, R9, R8 ;  /* 0x0000000809097220 */ /* 0x000fe20000410000 */
[----:B------:R-:W-:-:S03]  /*1410*/  I2FP.F32.S32 R8, UR4 ;  /* 0x0000000400087c45 */ /* 0x000fc60008201400 */
[----:B------:R-:W-:-:S06]  /*1420*/  FMUL.FTZ R9, R9, 13.28771209716796875 ;  /* 0x41549a7809097820 */ /* 0x000fcc0000410000 */
[----:B------:R-:W2:Y:S01]  /*1430*/  MUFU.EX2 R9, -R9 ;  /* 0x8000000900097308 */ /* 0x000ea20000000800 */
[----:B-1----:R-:W-:-:S04]  /*1440*/  FMUL.FTZ R11, R8, R11 ;  /* 0x0000000b080b7220 */ /* 0x002fc80000410000 */
[----:B------:R-:W-:-:S04]  /*1450*/  FMUL.RZ R20, R11, 0.15915493667125701904 ;  /* 0x3e22f9830b147820 */ /* 0x000fc8000040c000 */
[----:B------:R-:W1:Y:S01]  /*1460*/  MUFU.SIN R12, R20 ;  /* 0x00000014000c7308 */ /* 0x000e620000000400 */
[----:B--2---:R-:W-:Y:S01]  /*1470*/  FMUL.FTZ R8, R8, R9 ;  /* 0x0000000908087220 */ /* 0x004fe20000410000 */
[--C-:B------:R-:W-:Y:S02]  /*1480*/  HADD2.F32 R9, -RZ, R19.reuse.H1_H1 ;  /* 0x30000013ff097230 */ /* 0x100fe40000004100 */
[----:B------:R-:W-:-:S04]  /*1490*/  HADD2.F32 R19, -RZ, R19.H0_H0 ;  /* 0x20000013ff137230 */ /* 0x000fc80000004100 */
[----:B------:R1:W2:Y:S01]  /*14a0*/  MUFU.COS R11, R20 ;  /* 0x00000014000b7308 */ /* 0x0002a20000000000 */
[----:B------:R-:W-:-:S07]  /*14b0*/  FMUL.RZ R15, R8, 0.15915493667125701904 ;  /* 0x3e22f983080f7820 */ /* 0x000fce000040c000 */
[----:B------:R-:W3:Y:S01]  /*14c0*/  MUFU.SIN R10, R15 ;  /* 0x0000000f000a7308 */ /* 0x000ee20000000400 */
[C---:B-1----:R-:W-:Y:S01]  /*14d0*/  FMUL.FTZ R20, R12.reuse, R9 ;  /* 0x000000090c147220 */ /* 0x042fe20000410000 */
[----:B------:R-:W-:-:S06]  /*14e0*/  FMUL.FTZ R14, R12, R13 ;  /* 0x0000000d0c0e7220 */ /* 0x000fcc0000410000 */
[----:B------:R1:W4:Y:S01]  /*14f0*/  MUFU.COS R8, R15 ;  /* 0x0000000f00087308 */ /* 0x0003220000000000 */
[C---:B--2---:R-:W-:Y:S01]  /*1500*/  FMUL.FTZ R9, R11.reuse, R9 ;  /* 0x000000090b097220 */ /* 0x044fe20000410000 */
[C---:B------:R-:W-:Y:S01]  /*1510*/  FMUL.FTZ R13, R11.reuse, R13 ;  /* 0x0000000d0b0d7220 */ /* 0x040fe20000410000 */
[C---:B------:R-:W-:Y:S01]  /*1520*/  FFMA.FTZ R14, R11.reuse, R23, -R14 ;  /* 0x000000170b0e7223 */ /* 0x040fe2000001080e */
[-C--:B------:R-:W-:Y:S01]  /*1530*/  FFMA.FTZ R20, R11, R19.reuse, -R20 ;  /* 0x000000130b147223 */ /* 0x080fe20000010814 */
[C---:B------:R-:W-:Y:S01]  /*1540*/  FFMA.FTZ R21, R12.reuse, R19, R9 ;  /* 0x000000130c157223 */ /* 0x040fe20000010009 */
[----:B------:R-:W-:Y:S02]  /*1550*/  HADD2.F32 R11, -RZ, R22.H1_H1 ;  /* 0x30000016ff0b7230 */ /* 0x000fe40000004100 */
[----:B------:R-:W-:Y:S01]  /*1560*/  FFMA.FTZ R23, R12, R23, R13 ;  /* 0x000000170c177223 */ /* 0x000fe2000001000d */
[--C-:B------:R-:W-:Y:S02]  /*1570*/  HADD2.F32 R19, -RZ, R18.reuse.H1_H1 ;  /* 0x30000012ff137230 */ /* 0x100fe40000004100 */
[----:B-1----:R-:W-:-:S02]  /*1580*/  HADD2.F32 R15, -RZ, R18.H0_H0 ;  /* 0x20000012ff0f7230 */ /* 0x002fc40000004100 */
[C---:B---3--:R-:W-:Y:S01]  /*1590*/  FMUL.FTZ R13, R10.reuse, R11 ;  /* 0x0000000b0a0d7220 */ /* 0x048fe20000410000 */
[----:B------:R-:W-:Y:S02]  /*15a0*/  HADD2.F32 R9, -RZ, R22.H0_H0 ;  /* 0x20000016ff097230 */ /* 0x000fe40000004100 */
[----:B------:R-:W-:Y:S01]  /*15b0*/  FMUL.FTZ R12, R10, R19 ;  /* 0x000000130a0c7220 */ /* 0x000fe20000410000 */
[----:B------:R-:W-:Y:S01]  /*15c0*/  F2FP.F16.F32.PACK_AB R23, R23, R14 ;  /* 0x0000000e1717723e */ /* 0x000fe200000000ff */
[C---:B----4-:R-:W-:Y:S01]  /*15d0*/  FMUL.FTZ R11, R8.reuse, R11 ;  /* 0x0000000b080b7220 */ /* 0x050fe20000410000 */
[C---:B------:R-:W-:Y:S01]  /*15e0*/  FMUL.FTZ R19, R8.reuse, R19 ;  /* 0x0000001308137220 */ /* 0x040fe20000410000 */
[C---:B------:R-:W-:Y:S01]  /*15f0*/  FFMA.FTZ R12, R8.reuse, R15, -R12 ;  /* 0x0000000f080c7223 */ /* 0x040fe2000001080c */
[-C--:B------:R-:W-:Y:S01]  /*1600*/  FFMA.FTZ R13, R8, R9.reuse, -R13 ;  /* 0x00000009080d7223 */ /* 0x080fe2000001080d */
[C---:B------:R-:W-:Y:S01]  /*1610*/  FFMA.FTZ R22, R10.reuse, R9, R11 ;  /* 0x000000090a167223 */ /* 0x040fe2000001000b */
[----:B------:R-:W-:Y:S01]  /*1620*/  FFMA.FTZ R15, R10, R15, R19 ;  /* 0x0000000f0a0f7223 */ /* 0x000fe20000010013 */
[----:B------:R-:W-:-:S03]  /*1630*/  F2FP.F16.F32.PACK_AB R19, R21, R20 ;  /* 0x000000141513723e */ /* 0x000fc600000000ff */
[----:B------:R-:W-:Y:S02]  /*1640*/  F2FP.F16.F32.PACK_AB R22, R22, R13 ;  /* 0x0000000d1616723e */ /* 0x000fe400000000ff */
[----:B------:R-:W-:-:S07]  /*1650*/  F2FP.F16.F32.PACK_AB R18, R15, R12 ;  /* 0x0000000c0f12723e */ /* 0x000fce00000000ff */
.L_x_2383:
[----:B------:R-:W-:Y:S05]  /*1660*/  BSYNC B1 ;  /* 0x0000000000017941 */ /* 0x000fea0003800000 */
.L_x_2382:
[C-C-:B------:R-:W-:Y:S02]  /*1670*/  PRMT R8, R18.reuse, 0x5410, R19.reuse ;  /* 0x0000541012087816 */ /* 0x140fe40000000013 */
[----:B------:R-:W-:Y:S02]  /*1680*/  PRMT R10, R18, 0x7632, R19 ;  /* 0x00007632120a7816 */ /* 0x000fe40000000013 */
[C-C-:B------:R-:W-:Y:S01]  /*1690*/  PRMT R9, R22.reuse, 0x5410, R23.reuse ;  /* 0x0000541016097816 */ /* 0x140fe20000000017 */
[----:B------:R1:W-:Y:S04]  /*16a0*/  STS [R7], R8 ;  /* 0x0000000807007388 */ /* 0x0003e80000000800 */
[----:B------:R2:W-:Y:S04]  /*16b0*/  STS [R5], R10 ;  /* 0x0000000a05007388 */ /* 0x0005e80000000800 */
[----:B------:R2:W-:Y:S01]  /*16c0*/  STS [R4], R9 ;  /* 0x0000000904007388 */ /* 0x0005e20000000800 */
[----:B-1----:R-:W-:-:S05]  /*16d0*/  PRMT R7, R22, 0x7632, R23 ;  /* 0x0000763216077816 */ /* 0x002fca0000000017 */
[----:B------:R2:W-:Y:S02]  /*16e0*/  STS [R6], R7 ;  /* 0x0000000706007388 */ /* 0x0005e40000000800 */
.L_x_2381:
[----:B------:R-:W-:Y:S05]  /*16f0*/  BSYNC B0 ;  /* 0x0000000000007941 */ /* 0x000fea0003800000 */
.L_x_2380:
[----:B------:R-:W-:Y:S06]  /*1700*/  BAR.SYNC.DEFER_BLOCKING 0x0 ;  /* 0x0000000000007b1d */ /* 0x000fec0000010000 */
[----:B-1----:R1:W3:Y:S04]  /*1710*/  @P6 LDS.64 R22, [R0] ;  /* 0x0000000000166984 */ /* 0x0022e80000000a00 */
[----:B------:R1:W4:Y:S01]  /*1720*/  @P6 LDS.64 R18, [R3] ;  /* 0x0000000003126984 */ /* 0x0003220000000a00 */
[----:B------:R-:W-:Y:S06]  /*1730*/  BAR.SYNC.DEFER_BLOCKING 0x0 ;  /* 0x0000000000007b1d */ /* 0x000fec0000010000 */
[----:B------:R-:W-:Y:S05]  /*1740*/  BRA `(.L_x_2378) ;  /* 0x0000000000d87947 */ /* 0x000fea0003800000 */
.L_x_2377:
        /* <DEDUP_REMOVED lines=9> */
[----:B------:R-:W1:Y:S01]  /*17e0*/  MUFU.RCP R13, R13 ;  /* 0x0000000d000d7308 */ /* 0x000e620000001000 */
[----:B------:R-:W-:Y:S01]  /*17f0*/  I2FP.F32.S32 R3, R3 ;  /* 0x0000000300037245 */ /* 0x000fe20000201400 */
[----:B------:R-:W-:Y:S02]  /*1800*/  HADD2.F32 R12, -RZ, R23.H0_H0 ;  /* 0x20000017ff0c7230 */ /* 0x000fe40000004100 */
[----:B------:R-:W-:Y:S01]  /*1810*/  HADD2.F32 R19, -RZ, R19.H0_H0 ;  /* 0x20000013ff137230 */ /* 0x000fe20000004100 */
[----:B------:R-:W-:Y:S01]  /*1820*/  I2FP.F32.S32 R7, UR4 ;  /* 0x0000000400077c45 */ /* 0x000fe20008201400 */
[-C--:B-1----:R-:W-:Y:S01]  /*1830*/  FMUL.FTZ R3, R3, R13.reuse ;  /* 0x0000000d03037220 */ /* 0x082fe20000410000 */
[----:B------:R-:W-:-:S03]  /*1840*/  FMUL.FTZ R0, R0, R13 ;  /* 0x0000000d00007220 */ /* 0x000fc60000410000 */
[----:B------:R-:W-:Y:S01]  /*1850*/  FMUL.FTZ R3, R3, 13.28771209716796875 ;  /* 0x41549a7803037820 */ /* 0x000fe20000410000 */
[----:B------:R-:W-:-:S05]  /*1860*/  FMUL.FTZ R0, R0, 13.28771209716796875 ;  /* 0x41549a7800007820 */ /* 0x000fca0000410000 */
[----:B------:R-:W1:Y:S08]  /*1870*/  MUFU.EX2 R3, -R3 ;  /* 0x8000000300037308 */ /* 0x000e700000000800 */
[----:B------:R-:W2:Y:S01]  /*1880*/  MUFU.EX2 R0, -R0 ;  /* 0x8000000000007308 */ /* 0x000ea20000000800 */
[----:B-1----:R-:W-:-:S04]  /*1890*/  FMUL.FTZ R4, R7, R3 ;  /* 0x0000000307047220 */ /* 0x002fc80000410000 */
[----:B------:R-:W-:-:S04]  /*18a0*/  FMUL.RZ R8, R4, 0.15915493667125701904 ;  /* 0x3e22f98304087820 */ /* 0x000fc8000040c000 */
[----:B------:R-:W1:Y:S01]  /*18b0*/  MUFU.SIN R6, R8 ;  /* 0x0000000800067308 */ /* 0x000e620000000400 */
[----:B--2---:R-:W-:Y:S01]  /*18c0*/  FMUL.FTZ R3, R7, R0 ;  /* 0x0000000007037220 */ /* 0x004fe20000410000 */
[----:B------:R-:W-:-:S03]  /*18d0*/  HADD2.F32 R7, -RZ, R23.H1_H1 ;  /* 0x30000017ff077230 */ /* 0x000fc60000004100 */
[----:B------:R-:W-:-:S03]  /*18e0*/  FMUL.RZ R11, R3, 0.15915493667125701904 ;  /* 0x3e22f983030b7820 */ /* 0x000fc6000040c000 */
[----:B------:R-:W2:Y:S08]  /*18f0*/  MUFU.COS R5, R8 ;  /* 0x0000000800057308 */ /* 0x000eb00000000000 */
[----:B------:R-:W3:Y:S01]  /*1900*/  MUFU.SIN R4, R11 ;  /* 0x0000000b00047308 */ /* 0x000ee20000000400 */
[C---:B-1----:R-:W-:Y:S01]  /*1910*/  FMUL.FTZ R0, R6.reuse, R7 ;  /* 0x0000000706007220 */ /* 0x042fe20000410000 */
[----:B------:R-:W-:-:S06]  /*1920*/  FMUL.FTZ R10, R6, R9 ;  /* 0x00000009060a7220 */ /* 0x000fcc0000410000 */
[----:B------:R1:W4:Y:S01]  /*1930*/  MUFU.COS R3, R11 ;  /* 0x0000000b00037308 */ /* 0x0003220000000000 */
[C---:B--2---:R-:W-:Y:S01]  /*1940*/  FMUL.FTZ R7, R5.reuse, R7 ;  /* 0x0000000705077220 */ /* 0x044fe20000410000 */
        /* <DEDUP_REMOVED lines=8> */
[C---:B---3--:R-:W-:Y:S01]  /*19d0*/  FMUL.FTZ R0, R4.reuse, R5 ;  /* 0x0000000504007220 */ /* 0x048fe20000410000 */
[----:B-1----:R-:W-:Y:S02]  /*19e0*/  HADD2.F32 R11, -RZ, R18.H0_H0 ;  /* 0x20000012ff0b7230 */ /* 0x002fe40000004100 */
[----:B------:R-:W-:Y:S01]  /*19f0*/  FMUL.FTZ R6, R4, R7 ;  /* 0x0000000704067220 */ /* 0x000fe20000410000 */
[----:B------:R-:W-:Y:S02]  /*1a00*/  F2FP.F16.F32.PACK_AB R23, R8, R23 ;  /* 0x000000170817723e */ /* 0x000fe400000000ff */
[----:B------:R-:W-:Y:S01]  /*1a10*/  F2FP.F16.F32.PACK_AB R19, R9, R10 ;  /* 0x0000000a0913723e */ /* 0x000fe200000000ff */
[C---:B----4-:R-:W-:Y:S01]  /*1a20*/  FMUL.FTZ R5, R3.reuse, R5 ;  /* 0x0000000503057220 */ /* 0x050fe20000410000 */
[C---:B------:R-:W-:Y:S01]  /*1a30*/  FMUL.FTZ R7, R3.reuse, R7 ;  /* 0x0000000703077220 */ /* 0x040fe20000410000 */
[CC--:B------:R-:W-:Y:S01]  /*1a40*/  FFMA.FTZ R0, R3.reuse, R22.reuse, -R0 ;  /* 0x0000001603007223 */ /* 0x0c0fe20000010800 */
[-C--:B------:R-:W-:Y:S01]  /*1a50*/  FFMA.FTZ R6, R3, R11.reuse, -R6 ;  /* 0x0000000b03067223 */ /* 0x080fe20000010806 */
[C---:B------:R-:W-:Y:S01]  /*1a60*/  FFMA.FTZ R5, R4.reuse, R22, R5 ;  /* 0x0000001604057223 */ /* 0x040fe20000010005 */
[----:B------:R-:W-:-:S04]  /*1a70*/  FFMA.FTZ R7, R4, R11, R7 ;  /* 0x0000000b04077223 */ /* 0x000fc80000010007 */
[----:B------:R-:W-:Y:S02]  /*1a80*/  F2FP.F16.F32.PACK_AB R22, R5, R0 ;  /* 0x000000000516723e */ /* 0x000fe400000000ff */
[----:B------:R-:W-:-:S07]  /*1a90*/  F2FP.F16.F32.PACK_AB R18, R7, R6 ;  /* 0x000000060712723e */ /* 0x000fce00000000ff */
.L_x_2384:
[----:B------:R-:W-:Y:S05]  /*1aa0*/  BSYNC B0 ;  /* 0x0000000000007941 */ /* 0x000fea0003800000 */
.L_x_2378:
[----:B------:R-:W-:Y:S01]  /*1ab0*/  ISETP.GT.AND P0, PT, R2, 0x1f, PT ;  /* 0x0000001f0200780c */ /* 0x000fe20003f04270 */
[----:B------:R-:W-:Y:S01]  /*1ac0*/  BSSY B0, `(.L_x_2385) ;  /* 0x000002b000007945 */ /* 0x000fe20003800000 */
[----:B------:R-:W-:-:S11]  /*1ad0*/  IMAD.MOV.U32 R14, RZ, RZ, RZ ;  /* 0x000000ffff0e7224 */ /* 0x000fd600078e00ff */
[----:B------:R-:W-:Y:S05]  /*1ae0*/  @P0 BRA `(.L_x_2386) ;  /* 0x0000000000a00947 */ /* 0x000fea0003800000 */
[----:B------:R-:W5:Y:S01]  /*1af0*/  S2UR UR5, SR_CgaCtaId ;  /* 0x00000000000579c3 */ /* 0x000f620000008800 */
[----:B------:R-:W-:Y:S01]  /*1b00*/  UMOV UR4, 0x400 ;  /* 0x0000040000047882 */ /* 0x000fe20000000000 */
[----:B--234-:R-:W-:Y:S01]  /*1b10*/  HMUL2 R9, R23, R19 ;  /* 0x0000001317097232 */ /* 0x01cfe20000000000 */
[----:B------:R-:W-:Y:S01]  /*1b20*/  UIADD3 UR4, UR4, 0x10, URZ ;  /* 0x0000001004047890 */ /* 0x000fe2000fffe03f */
[----:B------:R-:W-:Y:S01]  /*1b30*/  ISETP.GT.AND P0, PT, R2, 0x17, PT ;  /* 0x000000170200780c */ /* 0x000fe20003f04270 */
[----:B------:R-:W-:Y:S03]  /*1b40*/  BSSY B1, `(.L_x_2387) ;  /* 0x0000015000017945 */ /* 0x000fe60003800000 */
[----:B------:R-:W-:-:S10]  /*1b50*/  HFMA2.MMA R9, R22, R18, R9 ;  /* 0x0000001216097235 */ /* 0x000fd40000000009 */
[--C-:B------:R-:W-:Y:S02]  /*1b60*/  HADD2.F32 R13, -RZ, R9.reuse.H0_H0 ;  /* 0x20000009ff0d7230 */ /* 0x100fe40000004100 */
[----:B------:R-:W-:Y:S01]  /*1b70*/  HADD2.F32 R6, -RZ, R9.H1_H1 ;  /* 0x30000009ff067230 */ /* 0x000fe20000004100 */
[----:B-----5:R-:W-:-:S06]  /*1b80*/  ULEA UR4, UR5, UR4, 0x18 ;  /* 0x0000000405047291 */ /* 0x020fcc000f8ec03f */
[----:B-1----:R-:W-:-:S05]  /*1b90*/  LEA R0, R2, UR4, 0x3 ;  /* 0x0000000402007c11 */ /* 0x002fca000f8e18ff */
[----:B------:R1:W-:Y:S01]  /*1ba0*/  STS.64 [R0], R22 ;  /* 0x0000001600007388 */ /* 0x0003e20000000a00 */
[----:B------:R-:W-:Y:S05]  /*1bb0*/  @P0 BRA `(.L_x_2388) ;  /* 0x0000000000340947 */ /* 0x000fea0003800000 */
[----:B-1----:R-:W-:Y:S01]  /*1bc0*/  LEA.HI R0, R2, R2, RZ, 0x1 ;  /* 0x0000000202007211 */ /* 0x002fe200078f08ff */
[----:B------:R-:W1:Y:S01]  /*1bd0*/  LDC.64 R4, c[0x0][0x248] ;  /* 0x00009200ff047b82 */ /* 0x000e620000000a00 */
[----:B------:R-:W-:Y:S02]  /*1be0*/  ULDC UR4, c[0x0][0x284] ;  /* 0x0000a10000047ab9 */ /* 0x000fe40000000800 */
[C---:B------:R-:W-:Y:S02]  /*1bf0*/  LOP3.LUT R3, R0.reuse, 0x3ffffffe, RZ, 0xc0, !PT ;  /* 0x3ffffffe00037812 */ /* 0x040fe400078ec0ff */
[----:B------:R-:W-:-:S03]  /*1c00*/  SHF.L.U32 R0, R0, 0x2, RZ ;  /* 0x0000000200007819 */ /* 0x000fc600000006ff */
[----:B------:R-:W-:Y:S01]  /*1c10*/  IMAD.IADD R3, R2, 0x1, -R3 ;  /* 0x0000000102037824 */ /* 0x000fe200078e0a03 */
[----:B------:R-:W-:-:S03]  /*1c20*/  LOP3.LUT R0, R0, 0xfffffff8, RZ, 0xc0, !PT ;  /* 0xfffffff800007812 */ /* 0x000fc600078ec0ff */
[----:B------:R-:W-:Y:S01]  /*1c30*/  IMAD R7, R16, 0x2, R3 ;  /* 0x0000000210077824 */ /* 0x000fe200078e0203 */
[----:B------:R-:W-:-:S03]  /*1c40*/  IADD3 R3, R0, UR41, RZ ;  /* 0x0000002900037c10 */ /* 0x000fc6000fffe0ff */
[----:B------:R-:W-:-:S04]  /*1c50*/  IMAD.SHL.U32 R0, R7, 0x4, RZ ;  /* 0x0000000407007824 */ /* 0x000fc800078e00ff */
[----:B------:R-:W-:-:S04]  /*1c60*/  IMAD R3, R3, UR4, R0 ;  /* 0x0000000403037c24 */ /* 0x000fc8000f8e0200 */
[----:B-1----:R-:W-:-:S05]  /*1c70*/  IMAD.WIDE R4, R3, 0x2, R4 ;  /* 0x0000000203047825 */ /* 0x002fca00078e0204 */
[----:B------:R2:W-:Y:S02]  /*1c80*/  STG.E.64 desc[UR36][R4.64], R18 ;  /* 0x0000001204007986 */ /* 0x0005e4000c101b24 */
.L_x_2388:
[----:B------:R-:W-:Y:S05]  /*1c90*/  BSYNC B1 ;  /* 0x0000000000017941 */ /* 0x000fea0003800000 */
.L_x_2387:
[----:B------:R-:W-:Y:S01]  /*1ca0*/  UMOV UR4, 0xffffffff ;  /* 0xffffffff00047882 */ /* 0x000fe20000000000 */
[----:B------:R-:W-:Y:S02]  /*1cb0*/  FADD.FTZ R13, R13, R6 ;  /* 0x000000060d0d7221 */ /* 0x000fe40000010000 */
[----:B------:R-:W-:Y:S05]  /*1cc0*/  BRA.DIV UR4, `(.L_x_2389) ;  /* 0x0000004a04d47947 */ /* 0x000fea000b800000 */
[----:B------:R-:W1:Y:S02]  /*1cd0*/  SHFL.BFLY PT, R14, R13, 0x10, 0x1f ;  /* 0x0e001f000d0e7f89 */ /* 0x000e6400000e0000 */
[----:B-1----:R-:W-:-:S05]  /*1ce0*/  FADD.FTZ R0, R13, R14 ;  /* 0x0000000e0d007221 */ /* 0x002fca0000010000 */
[----:B------:R-:W1:Y:S02]  /*1cf0*/  SHFL.BFLY PT, R14, R0, 0x8, 0x1f ;  /* 0x0d001f00000e7f89 */ /* 0x000e6400000e0000 */
[----:B-1----:R-:W-:-:S05]  /*1d00*/  FADD.FTZ R3, R0, R14 ;  /* 0x0000000e00037221 */ /* 0x002fca0000010000 */
[----:B------:R-:W2:Y:S02]  /*1d10*/  SHFL.BFLY PT, R14, R3, 0x4, 0x1f ;  /* 0x0c801f00030e7f89 */ /* 0x000ea400000e0000 */
[----:B--2---:R-:W-:-:S05]  /*1d20*/  FADD.FTZ R4, R3, R14 ;  /* 0x0000000e03047221 */ /* 0x004fca0000010000 */
[----:B------:R-:W1:Y:S02]  /*1d30*/  SHFL.BFLY PT, R14, R4, 0x2, 0x1f ;  /* 0x0c401f00040e7f89 */ /* 0x000e6400000e0000 */
[----:B-1----:R-:W-:-:S05]  /*1d40*/  FADD.FTZ R5, R4, R14 ;  /* 0x0000000e04057221 */ /* 0x002fca0000010000 */
[----:B------:R1:W2:Y:S02]  /*1d50*/  SHFL.BFLY PT, R14, R5, 0x1, 0x1f ;  /* 0x0c201f00050e7f89 */ /* 0x0002a400000e0000 */
.L_x_2442:
[----:B--2---:R-:W-:-:S07]  /*1d60*/  FADD.FTZ R14, R5, R14 ;  /* 0x0000000e050e7221 */ /* 0x004fce0000010000 */
.L_x_2386:
[----:B------:R-:W-:Y:S05]  /*1d70*/  BSYNC B0 ;  /* 0x0000000000007941 */ /* 0x000fea0003800000 */
.L_x_2385:
[----:B------:R-:W-:-:S13]  /*1d80*/  ISETP.NE.AND P0, PT, R2, RZ, PT ;  /* 0x000000ff0200720c */ /* 0x000fda0003f05270 */
[----:B------:R-:W-:Y:S01]  /*1d90*/  @P0 IMAD.MOV.U32 R51, RZ, RZ, -0x800001 ;  /* 0xff7fffffff330424 */ /* 0x000fe200078e00ff */
        /* <DEDUP_REMOVED lines=12> */
[----:B--2---:R-:W-:Y:S01]  /*1e60*/  MOV R4, UR4 ;  /* 0x0000000400047c02 */ /* 0x004fe20008000f00 */
[----:B-1----:R-:W-:-:S05]  /*1e70*/  IMAD.U32 R5, RZ, RZ, UR5 ;  /* 0x00000005ff057e24 */ /* 0x002fca000f8e00ff */
[----:B------:R-:W2:Y:S01]  /*1e80*/  @P0 LDG.E.U16 R4, desc[UR36][R4.64] ;  /* 0x0000002404040981 */ /* 0x000ea2000c1e1500 */
[----:B------:R-:W1:Y:S01]  /*1e90*/  S2UR UR6, SR_CgaCtaId ;  /* 0x00000000000679c3 */ /* 0x000e620000008800 */
[----:B------:R-:W-:Y:S01]  /*1ea0*/  UMOV UR4, 0x400 ;  /* 0x0000040000047882 */ /* 0x000fe20000000000 */
[----:B------:R-:W-:Y:S01]  /*1eb0*/  FMUL.FTZ R51, R14, UR7 ;  /* 0x000000070e337c20 */ /* 0x000fe20008410000 */
[----:B------:R-:W-:Y:S02]  /*1ec0*/  UIADD3 UR5, UR4, 0x110, URZ ;  /* 0x0000011004057890 */ /* 0x000fe4000fffe03f */
[----:B------:R-:W-:Y:S02]  /*1ed0*/  UIADD3 UR4, -UR43, UR40, URZ ;  /* 0x000000282b047290 */ /* 0x000fe4000fffe13f */
[----:B-1----:R-:W-:-:S04]  /*1ee0*/  ULEA UR5, UR6, UR5, 0x18 ;  /* 0x0000000506057291 */ /* 0x002fc8000f8ec03f */
[----:B------:R-:W-:Y:S01]  /*1ef0*/  ULEA UR4, UR4, UR5, 0x2 ;  /* 0x0000000504047291 */ /* 0x000fe2000f8e103f */
[----:B--2---:R-:W-:-:S05]  /*1f00*/  @P0 HADD2.F32 R0, -RZ, R4.H0_H0 ;  /* 0x20000004ff000230 */ /* 0x004fca0000004100 */
[----:B------:R-:W-:-:S05]  /*1f10*/  @P0 FADD.FTZ R51, R51, R0 ;  /* 0x0000000033330221 */ /* 0x000fca0000010000 */
[----:B------:R1:W-:Y:S02]  /*1f20*/  STS [UR4], R51 ;  /* 0x00000033ff007988 */ /* 0x0003e40008000804 */
.L_x_2390:
[----:B------:R-:W-:Y:S05]  /*1f30*/  WARPSYNC.ALL ;  /* 0x0000000000007948 */ /* 0x000fea0003800000 */
[----:B------:R-:W-:Y:S01]  /*1f40*/  UIADD3 UR4, UR40, 0x7, -UR43 ;  /* 0x0000000728047890 */ /* 0x000fe2000fffe82b */
[----:B--2---:R-:W2:Y:S01]  /*1f50*/  LDC.64 R10, c[0x0][0x280] ;  /* 0x0000a000ff0a7b82 */ /* 0x004ea20000000a00 */
[----:B-1----:R-:W-:Y:S01]  /*1f60*/  SHF.R.S32.HI R3, RZ, 0x1f, R2 ;  /* 0x0000001fff037819 */ /* 0x002fe20000011402 */
[----:B------:R-:W-:Y:S01]  /*1f70*/  ULDC UR7, c[0x0][0x284] ;  /* 0x0000a10000077ab9 */ /* 0x000fe20000000800 */
[----:B------:R-:W-:Y:S01]  /*1f80*/  USHF.R.S32.HI UR5, URZ, 0x1f, UR4 ;  /* 0x0000001f3f057899 */ /* 0x000fe20008011404 */
[----:B------:R-:W-:Y:S01]  /*1f90*/  BSSY B0, `(.L_x_2391) ;  /* 0x0000188000007945 */ /* 0x000fe20003800000 */
[----:B------:R-:W-:Y:S01]  /*1fa0*/  LEA.HI R4, R3, R2, RZ, 0x2 ;  /* 0x0000000203047211 */ /* 0x000fe200078f10ff */
[----:B------:R-:W-:Y:S01]  /*1fb0*/  ULDC UR14, c[0x0][0x2a0] ;  /* 0x0000a800000e7ab9 */ /* 0x000fe20000000800 */
[----:B------:R-:W-:-:S02]  /*1fc0*/  ULEA.HI UR5, UR5, UR4, URZ, 0x3 ;  /* 0x0000000405057291 */ /* 0x000fc4000f8f183f */
[----:B------:R-:W-:Y:S01]  /*1fd0*/  LEA.HI.SX32 R50, R4, UR43, 0x1e ;  /* 0x0000002b04327c11 */ /* 0x000fe2000f8ff2ff */
[----:B------:R-:W-:Y:S01]  /*1fe0*/  ULDC.64 UR10, c[0x0][0x258] ;  /* 0x00009600000a7ab9 */ /* 0x000fe20000000a00 */
[----:B------:R-:W-:Y:S01]  /*1ff0*/  ULOP3.LUT UR5, UR5, 0xfffffff8, URZ, 0xc0, !UPT ;  /* 0xfffffff805057892 */ /* 0x000fe2000f8ec03f */
[----:B------:R-:W-:Y:S01]  /*2000*/  ULDC.64 UR8, c[0x0][0x2b0] ;  /* 0x0000ac0000087ab9 */ /* 0x000fe20000000a00 */
[----:B------:R-:W-:Y:S02]  /*2010*/  ULDC.64 UR16, c[0x0][0x2c8] ;  /* 0x0000b20000107ab9 */ /* 0x000fe40000000a00 */
[----:B------:R-:W-:Y:S01]  /*2020*/  UIADD3 UR5, UR43, UR5, URZ ;  /* 0x000000052b057290 */ /* 0x000fe2000fffe03f */
[----:B------:R-:W-:Y:S01]  /*2030*/  ULDC.64 UR12, c[0x0][0x2d8] ;  /* 0x0000b600000c7ab9 */ /* 0x000fe20000000a00 */
[----:B------:R-:W-:Y:S04]  /*2040*/  BAR.SYNC.DEFER_BLOCKING 0x0 ;  /* 0x0000000000007b1d */ /* 0x000fe80000010000 */
[----:B------:R-:W-:Y:S01]  /*2050*/  ISETP.GE.AND P0, PT, R50, UR5, PT ;  /* 0x0000000532007c0c */ /* 0x000fe2000bf06270 */
[----:B--2---:R-:W-:-:S04]  /*2060*/  IMAD R0, R17, R10, UR46 ;  /* 0x0000002e11007e24 */ /* 0x004fc8000f8e020a */
[----:B------:R-:W-:-:S08]  /*2070*/  IMAD R0, R0, 0x60, RZ ;  /* 0x0000006000007824 */ /* 0x000fd000078e02ff */
[----:B------:R-:W-:Y:S05]  /*2080*/  @P0 BRA `(.L_x_2392) ;  /* 0x0000001400e00947 */ /* 0x000fea0003800000 */
[----:B------:R-:W-:Y:S01]  /*2090*/  IABS R3, R11 ;  /* 0x0000000b00037213 */ /* 0x000fe20000000000 */
[----:B------:R-:W1:Y:S01]  /*20a0*/  S2UR UR6, SR_CgaCtaId ;  /* 0x00000000000679c3 */ /* 0x000e620000008800 */
[----:B------:R-:W-:Y:S01]  /*20b0*/  UMOV UR4, 0x400 ;  /* 0x0000040000047882 */ /* 0x000fe20000000000 */
[----:B------:R-:W-:Y:S01]  /*20c0*/  LOP3.LUT R5, R4, 0x7ffffffc, RZ, 0xc0, !PT ;  /* 0x7ffffffc04057812 */ /* 0x000fe200078ec0ff */
[----:B------:R-:W2:Y:S01]  /*20d0*/  I2F.RP R6, R3 ;  /* 0x0000000300067306 */ /* 0x000ea20000209400 */
[----:B------:R-:W-:Y:S01]  /*20e0*/  UIADD3 UR4, UR4, 0x10, URZ ;  /* 0x0000001004047890 */ /* 0x000fe2000fffe03f */
[----:B------:R-:W5:Y:S02]  /*20f0*/  S2R R15, SR_CTAID.X ;  /* 0x00000000000f7919 */ /* 0x000f640000002500 */
[----:B------:R-:W-:Y:S01]  /*2100*/  IMAD.IADD R7, R2, 0x1, -R5 ;  /* 0x0000000102077824 */ /* 0x000fe200078e0a05 */
[----:B------:R-:W5:Y:S08]  /*2110*/  LDC.64 R52, c[0x0][0x2d8] ;  /* 0x0000b600ff347b82 */ /* 0x000f700000000a00 */
[----:B------:R-:W0:Y:S01]  /*2120*/  LDC R17, c[0x0][0x2c0] ;  /* 0x0000b000ff117b82 */ /* 0x000e220000000800 */
[----:B--2---:R-:W2:Y:S01]  /*2130*/  MUFU.RCP R6, R6 ;  /* 0x0000000600067308 */ /* 0x004ea20000001000 */
[----:B-1----:R-:W-:-:S06]  /*2140*/  ULEA UR4, UR6, UR4, 0x18 ;  /* 0x0000000406047291 */ /* 0x002fcc000f8ec03f */
[----:B------:R-:W-:Y:S01]  /*2150*/  LEA R12, R7, UR4, 0x2 ;  /* 0x00000004070c7c11 */ /* 0x000fe2000f8e10ff */
[----:B------:R-:W-:Y:S02]  /*2160*/  ULDC UR4, c[0x0][0x2d0] ;  /* 0x0000b40000047ab9 */ /* 0x000fe40000000800 */
[----:B------:R-:W-:Y:S01]  /*2170*/  IMAD.U32 R14, RZ, RZ, UR4 ;  /* 0x00000004ff0e7e24 */ /* 0x000fe2000f8e00ff */
[----:B------:R-:W-:Y:S01]  /*2180*/  ULDC UR4, c[0x0][0x298] ;  /* 0x0000a60000047ab9 */ /* 0x000fe20000000800 */
[----:B--2---:R-:W-:Y:S01]  /*2190*/  IADD3 R8, R6, 0xffffffe, RZ ;  /* 0x0ffffffe06087810 */ /* 0x004fe20007ffe0ff */
[----:B------:R1:W2:Y:S01]  /*21a0*/  LDS R49, [R12] ;  /* 0x000000000c317984 */ /* 0x0002a20000000800 */
[----:B-----5:R-:W-:Y:S02]  /*21b0*/  IMAD.WIDE R52, R15, 0x2, R52 ;  /* 0x000000020f347825 */ /* 0x020fe400078e0234 */
[----:B------:R5:W3:Y:S01]  /*21c0*/  F2I.FTZ.U32.TRUNC.NTZ R9, R8 ;  /* 0x0000000800097305 */ /* 0x000ae2000021f000 */
[----:B------:R1:W1:Y:S01]  /*21d0*/  LDS R48, [R12+0x10] ;  /* 0x000010000c307984 */ /* 0x0002620000000800 */
[----:B0-----:R-:W-:-:S03]  /*21e0*/  VIADD R17, R17, UR4 ;  /* 0x0000000411117c36 */ /* 0x001fc60008000000 */
[----:B------:R0:W0:Y:S04]  /*21f0*/  LDS R47, [R12+0x20] ;  /* 0x000020000c2f7984 */ /* 0x0000280000000800 */
[----:B------:R0:W0:Y:S01]  /*2200*/  LDS R46, [R12+0x30] ;  /* 0x000030000c2e7984 */ /* 0x0000220000000800 */
[----:B-----5:R-:W-:-:S03]  /*2210*/  IMAD.MOV.U32 R8, RZ, RZ, RZ ;  /* 0x000000ffff087224 */ /* 0x020fc600078e00ff */
[----:B------:R0:W0:Y:S01]  /*2220*/  LDS R45, [R12+0x40] ;  /* 0x000040000c2d7984 */ /* 0x0000220000000800 */
[----:B---3--:R-:W-:-:S03]  /*2230*/  IMAD.MOV R10, RZ, RZ, -R9 ;  /* 0x000000ffff0a7224 */ /* 0x008fc600078e0a09 */
[----:B------:R3:W0:Y:S01]  /*2240*/  LDS R44, [R12+0x50] ;  /* 0x000050000c2c7984 */ /* 0x0006220000000800 */
[----:B------:R-:W-:Y:S01]  /*2250*/  IMAD R13, R10, R3, RZ ;  /* 0x000000030a0d7224 */ /* 0x000fe200078e02ff */
[----:B------:R-:W-:Y:S02]  /*2260*/  SHF.L.U32 R10, R7, 0x1, RZ ;  /* 0x00000001070a7819 */ /* 0x000fe400000006ff */
[----:B------:R3:W0:Y:S01]  /*2270*/  LDS R43, [R12+0x60] ;  /* 0x000060000c2b7984 */ /* 0x0006220000000800 */
[----:B------:R-:W-:-:S03]  /*2280*/  IMAD.HI.U32 R7, R9, R13, R8 ;  /* 0x0000000d09077227 */ /* 0x000fc600078e0008 */
[----:B------:R3:W0:Y:S01]  /*2290*/  LDS R42, [R12+0x70] ;  /* 0x000070000c2a7984 */ /* 0x0006220000000800 */
[----:B------:R-:W-:-:S03]  /*22a0*/  IMAD R9, R0, R11, R10 ;  /* 0x0000000b00097224 */ /* 0x000fc600078e020a */
[----:B------:R3:W0:Y:S01]  /*22b0*/  LDS R41, [R12+0x80] ;  /* 0x000080000c297984 */ /* 0x0006220000000800 */
[----:B------:R-:W-:Y:S02]  /*22c0*/  IMAD R8, R15, R14, UR40 ;  /* 0x000000280f087e24 */ /* 0x000fe4000f8e020e */
[----:B------:R-:W-:Y:S01]  /*22d0*/  IMAD R10, R11, 0x60, RZ ;  /* 0x000000600b0a7824 */ /* 0x000fe200078e02ff */
[----:B------:R3:W0:Y:S01]  /*22e0*/  LDS R40, [R12+0x90] ;  /* 0x000090000c287984 */ /* 0x0006220000000800 */
[----:B----4-:R-:W-:-:S03]  /*22f0*/  SHF.R.S32.HI R18, RZ, 0x1f, R9 ;  /* 0x0000001fff127819 */ /* 0x010fc60000011409 */
[----:B------:R3:W4:Y:S04]  /*2300*/  LDS R39, [R12+0xa0] ;  /* 0x0000a0000c277984 */ /* 0x0007280000000800 */
[----:B------:R3:W0:Y:S04]  /*2310*/  LDS R38, [R12+0xb0] ;  /* 0x0000b0000c267984 */ /* 0x0006280000000800 */
[----:B------:R3:W0:Y:S04]  /*2320*/  LDS R37, [R12+0xc0] ;  /* 0x0000c0000c257984 */ /* 0x0006280000000800 */
[----:B------:R3:W0:Y:S04]  /*2330*/  LDS R4, [R12+0xd0] ;  /* 0x0000d0000c047984 */ /* 0x0006280000000800 */
[----:B------:R3:W0:Y:S04]  /*2340*/  LDS R5, [R12+0xe0] ;  /* 0x0000e0000c057984 */ /* 0x0006280000000800 */
[----:B-12---:R3:W0:Y:S02]  /*2350*/  LDS R6, [R12+0xf0] ;  /* 0x0000f0000c067984 */ /* 0x0066240000000800 */
.L_x_2396:
[----:B0--3--:R-:W-:Y:S02]  /*2360*/  IABS R12, R50 ;  /* 0x00000032000c7213 */ /* 0x009fe40000000000 */
[----:B-1----:R-:W-:Y:S02]  /*2370*/  IABS R14, UR7 ;  /* 0x00000007000e7c13 */ /* 0x002fe40008000000 */
[----:B------:R-:W-:Y:S01]  /*2380*/  ISETP.GE.AND P1, PT, R50, RZ, PT ;  /* 0x000000ff3200720c */ /* 0x000fe20003f26270 */
[----:B------:R-:W-:Y:S01]  /*2390*/  IMAD.HI.U32 R11, R7, R12, RZ ;  /* 0x0000000c070b7227 */ /* 0x000fe200078e00ff */
[----:B------:R-:W-:-:S04]  /*23a0*/  ISETP.NE.AND P2, PT, RZ, UR7, PT ;  /* 0x00000007ff007c0c */ /* 0x000fc8000bf45270 */
[----:B------:R-:W-:-:S05]  /*23b0*/  IADD3 R11, -R11, RZ, RZ ;  /* 0x000000ff0b0b7210 */ /* 0x000fca0007ffe1ff */
[----:B------:R-:W-:-:S05]  /*23c0*/  IMAD R11, R14, R11, R12 ;  /* 0x0000000b0e0b7224 */ /* 0x000fca00078e020c */
[----:B------:R-:W-:-:S13]  /*23d0*/  ISETP.GT.U32.AND P0, PT, R3, R11, PT ;  /* 0x0000000b0300720c */ /* 0x000fda0003f04070 */
[----:B------:R-:W-:-:S05]  /*23e0*/  @!P0 IMAD.IADD R11, R11, 0x1, -R14 ;  /* 0x000000010b0b8824 */ /* 0x000fca00078e0a0e */
[----:B------:R-:W-:-:S13]  /*23f0*/  ISETP.GT.U32.AND P0, PT, R3, R11, PT ;  /* 0x0000000b0300720c */ /* 0x000fda0003f04070 */
[----:B------:R-:W-:Y:S01]  /*2400*/  @!P0 IMAD.IADD R11, R11, 0x1, -R14 ;  /* 0x000000010b0b8824 */ /* 0x000fe200078e0a0e */
[----:B------:R-:W-:-:S04]  /*2410*/  ISETP.GE.AND P0, PT, R50, UR40, PT ;  /* 0x0000002832007c0c */ /* 0x000fc8000bf06270 */
[----:B------:R-:W-:Y:S02]  /*2420*/  @!P1 IADD3 R11, -R11, RZ, RZ ;  /* 0x000000ff0b0b9210 */ /* 0x000fe40007ffe1ff */
[----:B------:R-:W-:-:S04]  /*2430*/  @!P2 LOP3.LUT R11, RZ, UR7, RZ, 0x33, !PT ;  /* 0x00000007ff0bac12 */ /* 0x000fc8000f8e33ff */
[C---:B------:R-:W-:Y:S01]  /*2440*/  IADD3 R13, P1, R11.reuse, UR44, RZ ;  /* 0x0000002c0b0d7c10 */ /* 0x040fe2000ff3e0ff */
[----:B------:R-:W-:-:S03]  /*2450*/  VIADD R34, R11, UR7 ;  /* 0x000000070b227c36 */ /* 0x000fc60008000000 */
[----:B------:R-:W-:Y:S01]  /*2460*/  LEA.HI.X.SX32 R14, R11, UR45, 0x1, P1 ;  /* 0x0000002d0b0e7c11 */ /* 0x000fe200088f0eff */
[----:B------:R-:W-:Y:S01]  /*2470*/  IMAD.SHL.U32 R15, R34, 0x8, RZ ;  /* 0x00000008220f7824 */ /* 0x000fe200078e00ff */
[----:B------:R-:W-:-:S04]  /*2480*/  LEA R12, P1, R13, UR10, 0x2 ;  /* 0x0000000a0d0c7c11 */ /* 0x000fc8000f8210ff */
[----:B------:R-:W-:Y:S02]  /*2490*/  ISETP.GE.OR P3, PT, R15, R10, P0 ;  /* 0x0000000a0f00720c */ /* 0x000fe40000766670 */
[----:B------:R-:W-:-:S11]  /*24a0*/  LEA.HI.X R13, R13, UR11, R14, 0x2, P1 ;  /* 0x0000000b0d0d7c11 */ /* 0x000fd600088f140e */
[----:B------:R-:W2:Y:S01]  /*24b0*/  @!P3 LDG.E R14, desc[UR36][R12.64] ;  /* 0x000000240c0eb981 */ /* 0x000ea2000c1e1900 */
[----:B------:R-:W-:Y:S01]  /*24c0*/  IADD3 R34, R34, UR7, RZ ;  /* 0x0000000722227c10 */ /* 0x000fe2000fffe0ff */
[----:B------:R-:W2:Y:S04]  /*24d0*/  @!P3 LDC R59, c[0x0][0x288] ;  /* 0x0000a200ff3bbb82 */ /* 0x000ea80000000800 */
[----:B------:R-:W-:-:S05]  /*24e0*/  IMAD.SHL.U32 R57, R34, 0x8, RZ ;  /* 0x0000000822397824 */ /* 0x000fca00078e00ff */
[----:B------:R-:W-:-:S13]  /*24f0*/  ISETP.GE.OR P4, PT, R57, R10, P0 ;  /* 0x0000000a3900720c */ /* 0x000fda0000786670 */
[----:B------:R-:W3:Y:S01]  /*2500*/  @!P4 LDG.E R58, desc[UR36][R12.64] ;  /* 0x000000240c3ac981 */ /* 0x000ee2000c1e1900 */
[----:B------:R-:W-:-:S05]  /*2510*/  VIADD R55, R34, UR7 ;  /* 0x0000000722377c36 */ /* 0x000fca0008000000 */
[----:B------:R-:W-:-:S04]  /*2520*/  SHF.L.U32 R55, R55, 0x3, RZ ;  /* 0x0000000337377819 */ /* 0x000fc800000006ff */
[----:B------:R-:W-:-:S13]  /*2530*/  ISETP.GE.OR P5, PT, R55, R10, P0 ;  /* 0x0000000a3700720c */ /* 0x000fda00007a6670 */
[----:B------:R-:W5:Y:S01]  /*2540*/  @!P5 LDG.E R56, desc[UR36][R12.64] ;  /* 0x000000240c38d981 */ /* 0x000f62000c1e1900 */
[----:B------:R-:W-:-:S04]  /*2550*/  IMAD.U32 R34, RZ, RZ, UR7 ;  /* 0x00000007ff227e24 */ /* 0x000fc8000f8e00ff */
[----:B------:R-:W-:-:S05]  /*2560*/  IMAD R34, R34, 0x4, R11 ;  /* 0x0000000422227824 */ /* 0x000fca00078e020b */
[----:B------:R-:W-:-:S04]  /*2570*/  SHF.L.U32 R35, R34, 0x3, RZ ;  /* 0x0000000322237819 */ /* 0x000fc800000006ff */
[----:B------:R-:W-:-:S13]  /*2580*/  ISETP.GE.OR P1, PT, R35, R10, P0 ;  /* 0x0000000a2300720c */ /* 0x000fda0000726670 */
[----:B------:R-:W4:Y:S01]  /*2590*/  @!P1 LDG.E R54, desc[UR36][R12.64] ;  /* 0x000000240c369981 */ /* 0x000f22000c1e1900 */
[----:B------:R-:W-:Y:S02]  /*25a0*/  VIADD R34, R34, UR7 ;  /* 0x0000000722227c36 */ /* 0x000fe40008000000 */
[----:B--2---:R-:W-:-:S04]  /*25b0*/  @!P3 IMAD R14, R14, R59, RZ ;  /* 0x0000003b0e0eb224 */ /* 0x004fc800078e02ff */
[----:B------:R-:W-:-:S04]  /*25c0*/  @!P3 IMAD R14, R14, 0x60, RZ ;  /* 0x000000600e0eb824 */ /* 0x000fc800078e02ff */
[----:B------:R-:W-:Y:S02]  /*25d0*/  @!P3 IMAD R60, R14, UR7, R15 ;  /* 0x000000070e3cbc24 */ /* 0x000fe4000f8e020f */
[----:B------:R-:W0:Y:S03]  /*25e0*/  @!P3 LDC.64 R14, c[0x0][0x248] ;  /* 0x00009200ff0ebb82 */ /* 0x000e260000000a00 */
[----:B------:R-:W-:-:S04]  /*25f0*/  @!P3 IADD3 R59, P2, R9, R60, RZ ;  /* 0x0000003c093bb210 */ /* 0x000fc80007f5e0ff */
[----:B------:R-:W-:Y:S02]  /*2600*/  @!P3 LEA.HI.X.SX32 R60, R60, R18, 0x1, P2 ;  /* 0x000000123c3cb211 */ /* 0x000fe400010f0eff */
[----:B0-----:R-:W-:-:S04]  /*2610*/  @!P3 LEA R14, P2, R59, R14, 0x1 ;  /* 0x0000000e3b0eb211 */ /* 0x001fc800078408ff */
[----:B------:R-:W-:Y:S02]  /*2620*/  @!P3 LEA.HI.X R15, R59, R15, R60, 0x1, P2 ;  /* 0x0000000f3b0fb211 */ /* 0x000fe400010f0c3c */
[----:B------:R-:W3:Y:S01]  /*2630*/  @!P4 LDC R59, c[0x0][0x288] ;  /* 0x0000a200ff3bcb82 */ /* 0x000ee20000000800 */
[----:B------:R-:W-:-:S04]  /*2640*/  ISETP.GE.AND P2, PT, R50, UR40, PT ;  /* 0x0000002832007c0c */ /* 0x000fc8000bf46270 */
[----:B------:R-:W-:-:S06]  /*2650*/  SEL R19, R19, RZ, P2 ;  /* 0x000000ff13137207 */ /* 0x000fcc0001000000 */
[----:B------:R0:W2:Y:S01]  /*2660*/  @!P3 LDG.E R19, desc[UR36][R14.64] ;  /* 0x000000240e13b981 */ /* 0x0000a2000c1e1900 */
[----:B------:R-:W-:Y:S01]  /*2670*/  SEL R20, R20, RZ, P2 ;  /* 0x000000ff14147207 */ /* 0x000fe20001000000 */
[----:B0-----:R-:W0:Y:S01]  /*2680*/  @!P4 LDC.64 R14, c[0x0][0x248] ;  /* 0x00009200ff0ecb82 */ /* 0x001e220000000a00 */
[----:B---3--:R-:W-:-:S04]  /*2690*/  @!P4 IMAD R58, R58, R59, RZ ;  /* 0x0000003b3a3ac224 */ /* 0x008fc800078e02ff */
[----:B------:R-:W-:-:S04]  /*26a0*/  @!P4 IMAD R58, R58, 0x60, RZ ;  /* 0x000000603a3ac824 */ /* 0x000fc800078e02ff */
[----:B------:R-:W-:-:S05]  /*26b0*/  @!P4 IMAD R57, R58, UR7, R57 ;  /* 0x000000073a39cc24 */ /* 0x000fca000f8e0239 */
[----:B------:R-:W-:-:S04]  /*26c0*/  @!P4 IADD3 R59, P3, R9, R57, RZ ;  /* 0x00000039093bc210 */ /* 0x000fc80007f7e0ff */
[----:B------:R-:W-:Y:S02]  /*26d0*/  @!P4 LEA.HI.X.SX32 R60, R57, R18, 0x1, P3 ;  /* 0x00000012393cc211 */ /* 0x000fe400018f0eff */
[----:B------:R-:W5:Y:S01]  /*26e0*/  @!P5 LDC R57, c[0x0][0x288] ;  /* 0x0000a200ff39db82 */ /* 0x000f620000000800 */
[----:B0-----:R-:W-:-:S04]  /*26f0*/  @!P4 LEA R58, P3, R59, R14, 0x1 ;  /* 0x0000000e3b3ac211 */ /* 0x001fc800078608ff */
[----:B------:R-:W-:-:S03]  /*2700*/  @!P4 LEA.HI.X R59, R59, R15, R60, 0x1, P3 ;  /* 0x0000000f3b3bc211 */ /* 0x000fc600018f0c3c */
[----:B------:R-:W0:Y:S02]  /*2710*/  @!P5 LDC.64 R14, c[0x0][0x248] ;  /* 0x00009200ff0edb82 */ /* 0x000e240000000a00 */
[----:B------:R-:W3:Y:S01]  /*2720*/  @!P4 LDG.E R20, desc[UR36][R58.64] ;  /* 0x000000243a14c981 */ /* 0x000ee2000c1e1900 */
[----:B-----5:R-:W-:Y:S02]  /*2730*/  @!P5 IMAD R56, R56, R57, RZ ;  /* 0x000000393838d224 */ /* 0x020fe400078e02ff */
[----:B------:R-:W-:Y:S02]  /*2740*/  IMAD.SHL.U32 R57, R34, 0x8, RZ ;  /* 0x0000000822397824 */ /* 0x000fe400078e00ff */
[----:B------:R-:W-:-:S03]  /*2750*/  @!P5 IMAD R56, R56, 0x60, RZ ;  /* 0x000000603838d824 */ /* 0x000fc600078e02ff */
[----:B------:R-:W-:Y:S01]  /*2760*/  ISETP.GE.OR P4, PT, R57, R10, P0 ;  /* 0x0000000a3900720c */ /* 0x000fe20000786670 */
[----:B------:R-:W-:-:S05]  /*2770*/  @!P5 IMAD R55, R56, UR7, R55 ;  /* 0x000000073837dc24 */ /* 0x000fca000f8e0237 */
[----:B------:R-:W-:-:S04]  /*2780*/  @!P5 IADD3 R56, P3, R9, R55, RZ ;  /* 0x000000370938d210 */ /* 0x000fc80007f7e0ff */
[----:B------:R-:W-:Y:S02]  /*2790*/  @!P5 LEA.HI.X.SX32 R55, R55, R18, 0x1, P3 ;  /* 0x000000123737d211 */ /* 0x000fe400018f0eff */
[C---:B0-----:R-:W-:Y:S01]  /*27a0*/  @!P5 LEA R60, P3, R56.reuse, R14, 0x1 ;  /* 0x0000000e383cd211 */ /* 0x041fe200078608ff */
[----:B------:R-:W5:Y:S03]  /*27b0*/  @!P4 LDG.E R58, desc[UR36][R12.64] ;  /* 0x000000240c3ac981 */ /* 0x000f66000c1e1900 */
[----:B------:R-:W-:Y:S02]  /*27c0*/  @!P5 LEA.HI.X R61, R56, R15, R55, 0x1, P3 ;  /* 0x0000000f383dd211 */ /* 0x000fe400018f0c37 */
[----:B------:R-:W4:Y:S01]  /*27d0*/  @!P1 LDC R15, c[0x0][0x288] ;  /* 0x0000a200ff0f9b82 */ /* 0x000f220000000800 */
[----:B------:R-:W-:Y:S02]  /*27e0*/  SEL R21, R21, RZ, P2 ;  /* 0x000000ff15157207 */ /* 0x000fe40001000000 */
[----:B------:R-:W-:-:S04]  /*27f0*/  IADD3 R34, R34, UR7, RZ ;  /* 0x0000000722227c10 */ /* 0x000fc8000fffe0ff */
[----:B------:R0:W3:Y:S01]  /*2800*/  @!P5 LDG.E R21, desc[UR36][R60.64] ;  /* 0x000000243c15d981 */ /* 0x0000e2000c1e1900 */
[----:B----4-:R-:W-:Y:S02]  /*2810*/  @!P1 IMAD R54, R54, R15, RZ ;  /* 0x0000000f36369224 */ /* 0x010fe400078e02ff */
[----:B------:R-:W1:Y:S01]  /*2820*/  @!P1 LDC.64 R14, c[0x0][0x248] ;  /* 0x00009200ff0e9b82 */ /* 0x000e620000000a00 */
[----:B0-----:R-:W-:Y:S02]  /*2830*/  IMAD.SHL.U32 R61, R34, 0x8, RZ ;  /* 0x00000008223d7824 */ /* 0x001fe400078e00ff */
[----:B------:R-:W-:-:S03]  /*2840*/  @!P1 IMAD R54, R54, 0x60, RZ ;  /* 0x0000006036369824 */ /* 0x000fc600078e02ff */
[----:B------:R-:W-:Y:S01]  /*2850*/  ISETP.GE.OR P3, PT, R61, R10, P0 ;  /* 0x0000000a3d00720c */ /* 0x000fe20000766670 */
[----:B------:R-:W-:-:S05]  /*2860*/  @!P1 IMAD R35, R54, UR7, R35 ;  /* 0x0000000736239c24 */ /* 0x000fca000f8e0223 */
[----:B------:R-:W-:-:S04]  /*2870*/  @!P1 IADD3 R54, P5, R9, R35, RZ ;  /* 0x0000002309369210 */ /* 0x000fc80007fbe0ff */
[----:B------:R-:W-:-:S03]  /*2880*/  @!P1 LEA.HI.X.SX32 R35, R35, R18, 0x1, P5 ;  /* 0x0000001223239211 */ /* 0x000fc600028f0eff */
[----:B------:R-:W4:Y:S01]  /*2890*/  @!P3 LDG.E R56, desc[UR36][R12.64] ;  /* 0x000000240c38b981 */ /* 0x000f22000c1e1900 */
[----:B-1----:R-:W-:Y:S01]  /*28a0*/  @!P1 LEA R34, P5, R54, R14, 0x1 ;  /* 0x0000000e36229211 */ /* 0x002fe200078a08ff */
[----:B------:R-:W-:-:S04]  /*28b0*/  IMAD.U32 R14, RZ, RZ, UR7 ;  /* 0x00000007ff0e7e24 */ /* 0x000fc8000f8e00ff */
[----:B------:R-:W-:Y:S01]  /*28c0*/  IMAD R59, R14, 0x7, R11 ;  /* 0x000000070e3b7824 */ /* 0x000fe200078e020b */
[----:B------:R-:W-:Y:S02]  /*28d0*/  @!P1 LEA.HI.X R35, R54, R15, R35, 0x1, P5 ;  /* 0x0000000f36239211 */ /* 0x000fe400028f0c23 */
[----:B------:R-:W5:Y:S02]  /*28e0*/  @!P4 LDC R15, c[0x0][0x288] ;  /* 0x0000a200ff0fcb82 */ /* 0x000f640000000800 */
[----:B------:R-:W-:-:S04]  /*28f0*/  SHF.L.U32 R55, R59, 0x3, RZ ;  /* 0x000000033b377819 */ /* 0x000fc800000006ff */
[----:B------:R-:W-:-:S13]  /*2900*/  ISETP.GE.OR P5, PT, R55, R10, P0 ;  /* 0x0000000a3700720c */ /* 0x000fda00007a6670 */
[----:B------:R-:W2:Y:S01]  /*2910*/  @!P5 LDG.E R54, desc[UR36][R12.64] ;  /* 0x000000240c36d981 */ /* 0x000ea2000c1e1900 */
[----:B------:R-:W-:-:S06]  /*2920*/  SEL R22, R22, RZ, P2 ;  /* 0x000000ff16167207 */ /* 0x000fcc0001000000 */
[----:B------:R0:W3:Y:S02]  /*2930*/  @!P1 LDG.E R22, desc[UR36][R34.64] ;  /* 0x0000002422169981 */ /* 0x0000e4000c1e1900 */
[----:B0-----:R-:W4:Y:S01]  /*2940*/  @!P3 LDC R35, c[0x0][0x288] ;  /* 0x0000a200ff23bb82 */ /* 0x001f220000000800 */
[----:B------:R-:W-:Y:S02]  /*2950*/  SEL R23, R23, RZ, P2 ;  /* 0x000000ff17177207 */ /* 0x000fe40001000000 */
[----:B------:R-:W-:Y:S01]  /*2960*/  SEL R24, R24, RZ, P2 ;  /* 0x000000ff18187207 */ /* 0x000fe20001000000 */
[----:B-----5:R-:W-:-:S04]  /*2970*/  @!P4 IMAD R58, R58, R15, RZ ;  /* 0x0000000f3a3ac224 */ /* 0x020fc800078e02ff */
[----:B------:R-:W0:Y:S01]  /*2980*/  @!P4 LDC.64 R14, c[0x0][0x248] ;  /* 0x00009200ff0ecb82 */ /* 0x000e220000000a00 */
[----:B------:R-:W-:-:S04]  /*2990*/  @!P4 IMAD R58, R58, 0x60, RZ ;  /* 0x000000603a3ac824 */ /* 0x000fc800078e02ff */
[----:B------:R-:W-:-:S05]  /*29a0*/  @!P4 IMAD R57, R58, UR7, R57 ;  /* 0x000000073a39cc24 */ /* 0x000fca000f8e0239 */
[----:B------:R-:W-:-:S04]  /*29b0*/  @!P4 IADD3 R58, P1, R9, R57, RZ ;  /* 0x00000039093ac210 */ /* 0x000fc80007f3e0ff */
[----:B------:R-:W-:Y:S02]  /*29c0*/  @!P4 LEA.HI.X.SX32 R57, R57, R18, 0x1, P1 ;  /* 0x000000123939c211 */ /* 0x000fe400008f0eff */
[----:B0-----:R-:W-:-:S04]  /*29d0*/  @!P4 LEA R14, P1, R58, R14, 0x1 ;  /* 0x0000000e3a0ec211 */ /* 0x001fc800078208ff */
[----:B------:R-:W-:Y:S01]  /*29e0*/  @!P4 LEA.HI.X R15, R58, R15, R57, 0x1, P1 ;  /* 0x0000000f3a0fc211 */ /* 0x000fe200008f0c39 */
[----:B------:R-:W-:-:S04]  /*29f0*/  VIADD R57, R59, UR7 ;  /* 0x000000073b397c36 */ /* 0x000fc80008000000 */
[----:B------:R-:W-:Y:S01]  /*2a00*/  IMAD.SHL.U32 R59, R57, 0x8, RZ ;  /* 0x00000008393b7824 */ /* 0x000fe200078e00ff */
[----:B------:R0:W5:Y:S04]  /*2a10*/  @!P4 LDG.E R23, desc[UR36][R14.64] ;  /* 0x000000240e17c981 */ /* 0x000168000c1e1900 */
[----:B------:R-:W-:Y:S01]  /*2a20*/  ISETP.GE.OR P1, PT, R59, R10, P0 ;  /* 0x0000000a3b00720c */ /* 0x000fe20000726670 */
[----:B0-----:R-:W0:Y:S01]  /*2a30*/  @!P3 LDC.64 R14, c[0x0][0x248] ;  /* 0x00009200ff0ebb82 */ /* 0x001e220000000a00 */
[----:B----4-:R-:W-:-:S11]  /*2a40*/  @!P3 IMAD R56, R56, R35, RZ ;  /* 0x000000233838b224 */ /* 0x010fd600078e02ff */
[----:B------:R-:W4:Y:S01]  /*2a50*/  @!P1 LDG.E R58, desc[UR36][R12.64] ;  /* 0x000000240c3a9981 */ /* 0x000f22000c1e1900 */
[----:B------:R-:W2:Y:S01]  /*2a60*/  @!P5 LDC R35, c[0x0][0x288] ;  /* 0x0000a200ff23db82 */ /* 0x000ea20000000800 */
[----:B------:R-:W-:Y:S01]  /*2a70*/  @!P3 IMAD R56, R56, 0x60, RZ ;  /* 0x000000603838b824 */ /* 0x000fe200078e02ff */
[----:B------:R-:W-:-:S03]  /*2a80*/  IADD3 R57, R57, UR7, RZ ;  /* 0x0000000739397c10 */ /* 0x000fc6000fffe0ff */
[----:B------:R-:W-:-:S05]  /*2a90*/  @!P3 IMAD R61, R56, UR7, R61 ;  /* 0x00000007383dbc24 */ /* 0x000fca000f8e023d */
[----:B------:R-:W-:-:S04]  /*2aa0*/  @!P3 IADD3 R34, P6, R9, R61, RZ ;  /* 0x0000003d0922b210 */ /* 0x000fc80007fde0ff */
[----:B------:R-:W-:Y:S02]  /*2ab0*/  @!P3 LEA.HI.X.SX32 R61, R61, R18, 0x1, P6 ;  /* 0x000000123d3db211 */ /* 0x000fe400030f0eff */
[----:B0-----:R-:W-:Y:S01]  /*2ac0*/  @!P3 LEA R60, P6, R34, R14, 0x1 ;  /* 0x0000000e223cb211 */ /* 0x001fe200078c08ff */
[----:B--2---:R-:W-:Y:S02]  /*2ad0*/  @!P5 IMAD R54, R54, R35, RZ ;  /* 0x000000233636d224 */ /* 0x004fe400078e02ff */
[----:B------:R-:W-:-:S05]  /*2ae0*/  IMAD.SHL.U32 R35, R57, 0x8, RZ ;  /* 0x0000000839237824 */ /* 0x000fca00078e00ff */
[----:B------:R-:W-:Y:S01]  /*2af0*/  ISETP.GE.OR P4, PT, R35, R10, P0 ;  /* 0x0000000a2300720c */ /* 0x000fe20000786670 */
[----:B------:R-:W-:Y:S01]  /*2b00*/  @!P5 IMAD R54, R54, 0x60, RZ ;  /* 0x000000603636d824 */ /* 0x000fe200078e02ff */
[----:B------:R-:W-:Y:S02]  /*2b10*/  @!P3 LEA.HI.X R61, R34, R15, R61, 0x1, P6 ;  /* 0x0000000f223db211 */ /* 0x000fe400030f0c3d */
[----:B------:R-:W0:Y:S01]  /*2b20*/  @!P5 LDC.64 R14, c[0x0][0x248] ;  /* 0x00009200ff0edb82 */ /* 0x000e220000000a00 */
[----:B------:R-:W-:Y:S02]  /*2b30*/  @!P5 IMAD R55, R54, UR7, R55 ;  /* 0x000000073637dc24 */ /* 0x000fe4000f8e0237 */
[----:B------:R1:W2:Y:S06]  /*2b40*/  @!P3 LDG.E R24, desc[UR36][R60.64] ;  /* 0x000000243c18b981 */ /* 0x0002ac000c1e1900 */
[----:B------:R-:W3:Y:S01]  /*2b50*/  @!P4 LDG.E R54, desc[UR36][R12.64] ;  /* 0x000000240c36c981 */ /* 0x000ee2000c1e1900 */
[----:B------:R-:W-:-:S02]  /*2b60*/  @!P5 IADD3 R34, P3, R9, R55, RZ ;  /* 0x000000370922d210 */ /* 0x000fc40007f7e0ff */
[----:B------:R-:W-:Y:S01]  /*2b70*/  SEL R25, R25, RZ, P2 ;  /* 0x000000ff19197207 */ /* 0x000fe20001000000 */
[----:B-1----:R-:W3:Y:S01]  /*2b80*/  @!P4 LDC R61, c[0x0][0x288] ;  /* 0x0000a200ff3dcb82 */ /* 0x002ee20000000800 */
[----:B------:R-:W-:Y:S02]  /*2b90*/  @!P5 LEA.HI.X.SX32 R55, R55, R18, 0x1, P3 ;  /* 0x000000123737d211 */ /* 0x000fe400018f0eff */
[----:B0-----:R-:W-:Y:S01]  /*2ba0*/  @!P5 LEA R56, P3, R34, R14, 0x1 ;  /* 0x0000000e2238d211 */ /* 0x001fe200078608ff */
[----:B------:R-:W-:-:S04]  /*2bb0*/  IMAD.U32 R14, RZ, RZ, UR7 ;  /* 0x00000007ff0e7e24 */ /* 0x000fc8000f8e00ff */
[----:B------:R-:W-:Y:S01]  /*2bc0*/  IMAD R60, R14, 0xa, R11 ;  /* 0x0000000a0e3c7824 */ /* 0x000fe200078e020b */
[----:B------:R-:W-:Y:S02]  /*2bd0*/  @!P5 LEA.HI.X R57, R34, R15, R55, 0x1, P3 ;  /* 0x0000000f2239d211 */ /* 0x000fe400018f0c37 */
[----:B------:R-:W4:Y:S02]  /*2be0*/  @!P1 LDC R15, c[0x0][0x288] ;  /* 0x0000a200ff0f9b82 */ /* 0x000f240000000800 */
[----:B------:R-:W-:Y:S01]  /*2bf0*/  SHF.L.U32 R55, R60, 0x3, RZ ;  /* 0x000000033c377819 */ /* 0x000fe200000006ff */
[----:B------:R0:W2:Y:S03]  /*2c00*/  @!P5 LDG.E R25, desc[UR36][R56.64] ;  /* 0x000000243819d981 */ /* 0x0000a6000c1e1900 */
[----:B------:R-:W-:-:S13]  /*2c10*/  ISETP.GE.OR P3, PT, R55, R10, P0 ;  /* 0x0000000a3700720c */ /* 0x000fda0000766670 */
[----:B------:R-:W5:Y:S01]  /*2c20*/  @!P3 LDG.E R34, desc[UR36][R12.64] ;  /* 0x000000240c22b981 */ /* 0x000f62000c1e1900 */
[----:B------:R-:W-:Y:S01]  /*2c30*/  VIADD R60, R60, UR7 ;  /* 0x000000073c3c7c36 */ /* 0x000fe20008000000 */
[----:B------:R-:W-:-:S04]  /*2c40*/  SEL R26, R26, RZ, P2 ;  /* 0x000000ff1a1a7207 */ /* 0x000fc80001000000 */
[----:B0-----:R-:W-:-:S05]  /*2c50*/  IADD3 R57, R60, UR7, RZ ;  /* 0x000000073c397c10 */ /* 0x001fca000fffe0ff */
[----:B------:R-:W-:Y:S01]  /*2c60*/  IMAD.SHL.U32 R57, R57, 0x8, RZ ;  /* 0x0000000839397824 */ /* 0x000fe200078e00ff */
[----:B------:R-:W-:Y:S01]  /*2c70*/  SEL R27, R27, RZ, P2 ;  /* 0x000000ff1b1b7207 */ /* 0x000fe20001000000 */
[----:B----4-:R-:W-:Y:S02]  /*2c80*/  @!P1 IMAD R58, R58, R15, RZ ;  /* 0x0000000f3a3a9224 */ /* 0x010fe400078e02ff */
[----:B------:R-:W0:Y:S02]  /*2c90*/  @!P1 LDC.64 R14, c[0x0][0x248] ;  /* 0x00009200ff0e9b82 */ /* 0x000e240000000a00 */
[----:B------:R-:W-:-:S04]  /*2ca0*/  @!P1 IMAD R58, R58, 0x60, RZ ;  /* 0x000000603a3a9824 */ /* 0x000fc800078e02ff */
[----:B------:R-:W-:-:S05]  /*2cb0*/  @!P1 IMAD R59, R58, UR7, R59 ;  /* 0x000000073a3b9c24 */ /* 0x000fca000f8e023b */
[----:B------:R-:W-:-:S04]  /*2cc0*/  @!P1 IADD3 R58, P5, R9, R59, RZ ;  /* 0x0000003b093a9210 */ /* 0x000fc80007fbe0ff */
[----:B------:R-:W-:Y:S02]  /*2cd0*/  @!P1 LEA.HI.X.SX32 R59, R59, R18, 0x1, P5 ;  /* 0x000000123b3b9211 */ /* 0x000fe400028f0eff */
[----:B0-----:R-:W-:-:S04]  /*2ce0*/  @!P1 LEA R14, P5, R58, R14, 0x1 ;  /* 0x0000000e3a0e9211 */ /* 0x001fc800078a08ff */
[----:B------:R-:W-:Y:S01]  /*2cf0*/  @!P1 LEA.HI.X R15, R58, R15, R59, 0x1, P5 ;  /* 0x0000000f3a0f9211 */ /* 0x000fe200028f0c3b */
[----:B------:R-:W-:-:S04]  /*2d00*/  IMAD.SHL.U32 R59, R60, 0x8, RZ ;  /* 0x000000083c3b7824 */ /* 0x000fc800078e00ff */
[----:B------:R0:W4:Y:S01]  /*2d10*/  @!P1 LDG.E R26, desc[UR36][R14.64] ;  /* 0x000000240e1a9981 */ /* 0x000122000c1e1900 */
[----:B------:R-:W-:Y:S01]  /*2d20*/  ISETP.GE.OR P5, PT, R59, R10, P0 ;  /* 0x0000000a3b00720c */ /* 0x000fe200007a6670 */
[----:B0-----:R-:W0:Y:S01]  /*2d30*/  @!P4 LDC.64 R14, c[0x0][0x248] ;  /* 0x00009200ff0ecb82 */ /* 0x001e220000000a00 */
[----:B---3--:R-:W-:-:S11]  /*2d40*/  @!P4 IMAD R54, R54, R61, RZ ;  /* 0x0000003d3636c224 */ /* 0x008fd600078e02ff */
[----:B------:R-:W3:Y:S01]  /*2d50*/  @!P5 LDG.E R56, desc[UR36][R12.64] ;  /* 0x000000240c38d981 */ /* 0x000ee2000c1e1900 */
[----:B------:R-:W-:-:S04]  /*2d60*/  @!P4 IMAD R54, R54, 0x60, RZ ;  /* 0x000000603636c824 */ /* 0x000fc800078e02ff */
[----:B------:R-:W-:-:S05]  /*2d70*/  @!P4 IMAD R35, R54, UR7, R35 ;  /* 0x000000073623cc24 */ /* 0x000fca000f8e0223 */
[----:B------:R-:W-:-:S04]  /*2d80*/  @!P4 IADD3 R54, P1, R9, R35, RZ ;  /* 0x000000230936c210 */ /* 0x000fc80007f3e0ff */
[----:B------:R-:W-:Y:S02]  /*2d90*/  @!P4 LEA.HI.X.SX32 R35, R35, R18, 0x1, P1 ;  /* 0x000000122323c211 */ /* 0x000fe400008f0eff */
[----:B0-----:R-:W-:-:S04]  /*2da0*/  @!P4 LEA R14, P1, R54, R14, 0x1 ;  /* 0x0000000e360ec211 */ /* 0x001fc800078208ff */
[----:B------:R-:W-:Y:S02]  /*2db0*/  @!P4 LEA.HI.X R15, R54, R15, R35, 0x1, P1 ;  /* 0x0000000f360fc211 */ /* 0x000fe400008f0c23 */
[----:B------:R-:W5:Y:S01]  /*2dc0*/  @!P3 LDC R35, c[0x0][0x288] ;  /* 0x0000a200ff23bb82 */ /* 0x000f620000000800 */
[----:B------:R-:W-:Y:S02]  /*2dd0*/  ISETP.GE.OR P1, PT, R57, R10, P0 ;  /* 0x0000000a3900720c */ /* 0x000fe40000726670 */
[----:B------:R0:W4:Y:S05]  /*2de0*/  @!P4 LDG.E R27, desc[UR36][R14.64] ;  /* 0x000000240e1bc981 */ /* 0x00012a000c1e1900 */
[----:B0-----:R-:W0:Y:S06]  /*2df0*/  @!P3 LDC.64 R14, c[0x0][0x248] ;  /* 0x00009200ff0ebb82 */ /* 0x001e2c0000000a00 */
[----:B------:R-:W2:Y:S01]  /*2e00*/  @!P1 LDG.E R54, desc[UR36][R12.64] ;  /* 0x000000240c369981 */ /* 0x000ea2000c1e1900 */
[----:B-----5:R-:W-:-:S04]  /*2e10*/  @!P3 IMAD R34, R34, R35, RZ ;  /* 0x000000232222b224 */ /* 0x020fc800078e02ff */
[----:B------:R-:W-:-:S04]  /*2e20*/  @!P3 IMAD R34, R34, 0x60, RZ ;  /* 0x000000602222b824 */ /* 0x000fc800078e02ff */
[----:B------:R-:W-:Y:S02]  /*2e30*/  @!P3 IMAD R34, R34, UR7, R55 ;  /* 0x000000072222bc24 */ /* 0x000fe4000f8e0237 */
[----:B------:R-:W-:-:S05]  /*2e40*/  IMAD.SHL.U32 R55, R11, 0x8, RZ ;  /* 0x000000080b377824 */ /* 0x000fca00078e00ff */
[----:B------:R-:W-:Y:S02]  /*2e50*/  ISETP.GE.OR P4, PT, R55, R10, P0 ;  /* 0x0000000a3700720c */ /* 0x000fe40000786670 */
[----:B------:R-:W-:-:S04]  /*2e60*/  @!P3 IADD3 R35, P6, R9, R34, RZ ;  /* 0x000000220923b210 */ /* 0x000fc80007fde0ff */
[----:B------:R-:W-:Y:S02]  /*2e70*/  @!P3 LEA.HI.X.SX32 R58, R34, R18, 0x1, P6 ;  /* 0x00000012223ab211 */ /* 0x000fe400030f0eff */
[----:B0-----:R-:W-:-:S04]  /*2e80*/  @!P3 LEA R34, P6, R35, R14, 0x1 ;  /* 0x0000000e2322b211 */ /* 0x001fc800078c08ff */
[----:B------:R-:W-:Y:S02]  /*2e90*/  @!P3 LEA.HI.X R35, R35, R15, R58, 0x1, P6 ;  /* 0x0000000f2323b211 */ /* 0x000fe400030f0c3a */
[----:B------:R-:W5:Y:S01]  /*2ea0*/  @!P4 LDG.E R58, desc[UR36][R12.64] ;  /* 0x000000240c3ac981 */ /* 0x000f62000c1e1900 */
[----:B------:R-:W3:Y:S01]  /*2eb0*/  @!P5 LDC R15, c[0x0][0x288] ;  /* 0x0000a200ff0fdb82 */ /* 0x000ee20000000800 */
[----:B------:R-:W-:-:S06]  /*2ec0*/  SEL R28, R28, RZ, P2 ;  /* 0x000000ff1c1c7207 */ /* 0x000fcc0001000000 */
[----:B------:R0:W4:Y:S01]  /*2ed0*/  @!P3 LDG.E R28, desc[UR36][R34.64] ;  /* 0x00000024221cb981 */ /* 0x000122000c1e1900 */
[----:B------:R-:W-:Y:S01]  /*2ee0*/  SEL R29, R29, RZ, P2 ;  /* 0x000000ff1d1d7207 */ /* 0x000fe20001000000 */
[----:B---3--:R-:W-:-:S04]  /*2ef0*/  @!P5 IMAD R15, R56, R15, RZ ;  /* 0x0000000f380fd224 */ /* 0x008fc800078e02ff */
[----:B------:R-:W-:Y:S02]  /*2f00*/  @!P5 IMAD R56, R15, 0x60, RZ ;  /* 0x000000600f38d824 */ /* 0x000fe400078e02ff */
[----:B------:R-:W1:Y:S02]  /*2f10*/  @!P5 LDC.64 R14, c[0x0][0x248] ;  /* 0x00009200ff0edb82 */ /* 0x000e640000000a00 */
[----:B------:R-:W-:-:S06]  /*2f20*/  @!P5 IMAD R56, R56, UR7, R59 ;  /* 0x000000073838dc24 */ /* 0x000fcc000f8e023b */
[----:B------:R-:W2:Y:S01]  /*2f30*/  @!P1 LDC R59, c[0x0][0x288] ;  /* 0x0000a200ff3b9b82 */ /* 0x000ea20000000800 */
[----:B------:R-:W-:-:S04]  /*2f40*/  @!P5 IADD3 R61, P3, R9, R56, RZ ;  /* 0x00000038093dd210 */ /* 0x000fc80007f7e0ff */
[----:B------:R-:W-:Y:S02]  /*2f50*/  @!P5 LEA.HI.X.SX32 R56, R56, R18, 0x1, P3 ;  /* 0x000000123838d211 */ /* 0x000fe400018f0eff */
[C---:B-1----:R-:W-:Y:S02]  /*2f60*/  @!P5 LEA R60, P3, R61.reuse, R14, 0x1 ;  /* 0x0000000e3d3cd211 */ /* 0x042fe400078608ff */
[----:B------:R-:W-:Y:S02]  /*2f70*/  MOV R14, UR7 ;  /* 0x00000007000e7c02 */ /* 0x000fe40008000f00 */
[----:B------:R-:W-:-:S03]  /*2f80*/  @!P5 LEA.HI.X R61, R61, R15, R56, 0x1, P3 ;  /* 0x0000000f3d3dd211 */ /* 0x000fc600018f0c38 */
[----:B------:R-:W-:Y:S02]  /*2f90*/  IMAD R11, R14, 0xd, R11 ;  /* 0x0000000d0e0b7824 */ /* 0x000fe400078e020b */
[----:B------:R-:W1:Y:S01]  /*2fa0*/  @!P1 LDC.64 R14, c[0x0][0x248] ;  /* 0x00009200ff0e9b82 */ /* 0x000e620000000a00 */
[----:B--2---:R-:W-:Y:S01]  /*2fb0*/  @!P1 IMAD R54, R54, R59, RZ ;  /* 0x0000003b36369224 */ /* 0x004fe200078e02ff */
[----:B------:R2:W3:Y:S01]  /*2fc0*/  @!P5 LDG.E R29, desc[UR36][R60.64] ;  /* 0x000000243c1dd981 */ /* 0x0004e2000c1e1900 */
[----:B0-----:R-:W-:Y:S02]  /*2fd0*/  IMAD.SHL.U32 R35, R11, 0x8, RZ ;  /* 0x000000080b237824 */ /* 0x001fe400078e00ff */
[----:B------:R-:W-:-:S03]  /*2fe0*/  @!P1 IMAD R54, R54, 0x60, RZ ;  /* 0x0000006036369824 */ /* 0x000fc600078e02ff */
[----:B------:R-:W5:Y:S01]  /*2ff0*/  @!P4 LDC R59, c[0x0][0x288] ;  /* 0x0000a200ff3bcb82 */ /* 0x000f620000000800 */
[----:B------:R-:W-:Y:S01]  /*3000*/  ISETP.GE.OR P5, PT, R35, R10, P0 ;  /* 0x0000000a2300720c */ /* 0x000fe200007a6670 */
[----:B------:R-:W-:-:S05]  /*3010*/  @!P1 IMAD R57, R54, UR7, R57 ;  /* 0x0000000736399c24 */ /* 0x000fca000f8e0239 */
[----:B------:R-:W-:-:S04]  /*3020*/  @!P1 IADD3 R34, P3, R9, R57, RZ ;  /* 0x0000003909229210 */ /* 0x000fc80007f7e0ff */
[----:B------:R-:W-:-:S03]  /*3030*/  @!P1 LEA.HI.X.SX32 R57, R57, R18, 0x1, P3 ;  /* 0x0000001239399211 */ /* 0x000fc600018f0eff */
[----:B------:R-:W4:Y:S01]  /*3040*/  @!P5 LDG.E R60, desc[UR36][R12.64] ;  /* 0x000000240c3cd981 */ /* 0x000f22000c1e1900 */
[----:B-1----:R-:W-:-:S04]  /*3050*/  @!P1 LEA R56, P3, R34, R14, 0x1 ;  /* 0x0000000e22389211 */ /* 0x002fc800078608ff */
[----:B------:R-:W-:Y:S02]  /*3060*/  @!P1 LEA.HI.X R57, R34, R15, R57, 0x1, P3 ;  /* 0x0000000f22399211 */ /* 0x000fe400018f0c39 */
[----:B------:R-:W0:Y:S01]  /*3070*/  @!P4 LDC.64 R14, c[0x0][0x248] ;  /* 0x00009200ff0ecb82 */ /* 0x000e220000000a00 */
[----:B------:R-:W-:Y:S02]  /*3080*/  VIADD R34, R11, UR7 ;  /* 0x000000070b227c36 */ /* 0x000fe40008000000 */
[----:B-----5:R-:W-:-:S04]  /*3090*/  @!P4 IMAD R58, R58, R59, RZ ;  /* 0x0000003b3a3ac224 */ /* 0x020fc800078e02ff */
[----:B------:R-:W-:-:S04]  /*30a0*/  @!P4 IMAD R58, R58, 0x60, RZ ;  /* 0x000000603a3ac824 */ /* 0x000fc800078e02ff */
[----:B------:R-:W-:Y:S02]  /*30b0*/  @!P4 IMAD R58, R58, UR7, R55 ;  /* 0x000000073a3acc24 */ /* 0x000fe4000f8e0237 */
[C---:B------:R-:W-:Y:S01]  /*30c0*/  IMAD.SHL.U32 R55, R34.reuse, 0x8, RZ ;  /* 0x0000000822377824 */ /* 0x040fe200078e00ff */
[----:B------:R-:W-:-:S04]  /*30d0*/  IADD3 R11, R34, UR7, RZ ;  /* 0x00000007220b7c10 */ /* 0x000fc8000fffe0ff */
[----:B------:R-:W-:Y:S01]  /*30e0*/  ISETP.GE.OR P3, PT, R55, R10, P0 ;  /* 0x0000000a3700720c */ /* 0x000fe20000766670 */
[----:B------:R-:W-:Y:S01]  /*30f0*/  IMAD.SHL.U32 R11, R11, 0x8, RZ ;  /* 0x000000080b0b7824 */ /* 0x000fe200078e00ff */
[----:B------:R-:W-:-:S04]  /*3100*/  @!P4 IADD3 R34, P6, R9, R58, RZ ;  /* 0x0000003a0922c210 */ /* 0x000fc80007fde0ff */
[----:B------:R-:W-:Y:S02]  /*3110*/  @!P4 LEA.HI.X.SX32 R54, R58, R18, 0x1, P6 ;  /* 0x000000123a36c211 */ /* 0x000fe400030f0eff */
[----:B------:R-:W-:Y:S02]  /*3120*/  ISETP.GE.OR P0, PT, R11, R10, P0 ;  /* 0x0000000a0b00720c */ /* 0x000fe40000706670 */
[----:B0-----:R-:W-:-:S04]  /*3130*/  @!P4 LEA R58, P6, R34, R14, 0x1 ;  /* 0x0000000e223ac211 */ /* 0x001fc800078c08ff */
[----:B------:R-:W-:Y:S02]  /*3140*/  @!P4 LEA.HI.X R59, R34, R15, R54, 0x1, P6 ;  /* 0x0000000f223bc211 */ /* 0x000fe400030f0c36 */
[----:B------:R-:W5:Y:S01]  /*3150*/  @!P3 LDG.E R34, desc[UR36][R12.64] ;  /* 0x000000240c22b981 */ /* 0x000f62000c1e1900 */
[----:B------:R-:W-:Y:S01]  /*3160*/  SEL R36, R36, RZ, P2 ;  /* 0x000000ff24247207 */ /* 0x000fe20001000000 */
[----:B------:R-:W4:Y:S03]  /*3170*/  @!P5 LDC R15, c[0x0][0x288] ;  /* 0x0000a200ff0fdb82 */ /* 0x000f260000000800 */
[----:B------:R-:W3:Y:S04]  /*3180*/  @!P0 LDG.E R54, desc[UR36][R12.64] ;  /* 0x000000240c368981 */ /* 0x000ee8000c1e1900 */
[----:B------:R0:W3:Y:S01]  /*3190*/  @!P4 LDG.E R36, desc[UR36][R58.64] ;  /* 0x000000243a24c981 */ /* 0x0000e2000c1e1900 */
[----:B------:R-:W-:Y:S01]  /*31a0*/  SEL R30, R30, RZ, P2 ;  /* 0x000000ff1e1e7207 */ /* 0x000fe20001000000 */
[----:B--2---:R-:W3:Y:S05]  /*31b0*/  @!P0 LDC R61, c[0x0][0x288] ;  /* 0x0000a200ff3d8b82 */ /* 0x004eea0000000800 */
[----:B------:R1:W2:Y:S01]  /*31c0*/  @!P1 LDG.E R30, desc[UR36][R56.64] ;  /* 0x00000024381e9981 */ /* 0x0002a2000c1e1900 */
[----:B------:R-:W-:-:S02]  /*31d0*/  SEL R33, R33, RZ, P2 ;  /* 0x000000ff21217207 */ /* 0x000fc40001000000 */
[----:B------:R-:W-:Y:S02]  /*31e0*/  SEL R32, R32, RZ, P2 ;  /* 0x000000ff20207207 */ /* 0x000fe40001000000 */
[----:B------:R-:W-:Y:S01]  /*31f0*/  SEL R31, R31, RZ, P2 ;  /* 0x000000ff1f1f7207 */ /* 0x000fe20001000000 */
[----:B----4-:R-:W-:Y:S02]  /*3200*/  @!P5 IMAD R60, R60, R15, RZ ;  /* 0x0000000f3c3cd224 */ /* 0x010fe400078e02ff */
[----:B------:R-:W4:Y:S02]  /*3210*/  @!P5 LDC.64 R14, c[0x0][0x248] ;  /* 0x00009200ff0edb82 */ /* 0x000f240000000a00 */
[----:B0-----:R-:W-:-:S06]  /*3220*/  @!P5 IMAD R58, R60, 0x60, RZ ;  /* 0x000000603c3ad824 */ /* 0x001fcc00078e02ff */
[----:B------:R-:W5:Y:S01]  /*3230*/  @!P3 LDC R60, c[0x0][0x288] ;  /* 0x0000a200ff3cbb82 */ /* 0x000f620000000800 */
[----:B------:R-:W-:-:S05]  /*3240*/  @!P5 IMAD R35, R58, UR7, R35 ;  /* 0x000000073a23dc24 */ /* 0x000fca000f8e0223 */
[----:B------:R-:W-:-:S04]  /*3250*/  @!P5 IADD3 R13, P1, R9, R35, RZ ;  /* 0x00000023090dd210 */ /* 0x000fc80007f3e0ff */
[----:B------:R-:W-:Y:S02]  /*3260*/  @!P5 LEA.HI.X.SX32 R35, R35, R18, 0x1, P1 ;  /* 0x000000122323d211 */ /* 0x000fe400008f0eff */
[----:B----4-:R-:W-:-:S04]  /*3270*/  @!P5 LEA R12, P1, R13, R14, 0x1 ;  /* 0x0000000e0d0cd211 */ /* 0x010fc800078208ff */
[----:B------:R-:W-:Y:S02]  /*3280*/  @!P5 LEA.HI.X R13, R13, R15, R35, 0x1, P1 ;  /* 0x0000000f0d0dd211 */ /* 0x000fe400008f0c23 */
[----:B------:R-:W0:Y:S03]  /*3290*/  @!P3 LDC.64 R14, c[0x0][0x248] ;  /* 0x00009200ff0ebb82 */ /* 0x000e260000000a00 */
[----:B------:R4:W2:Y:S01]  /*32a0*/  @!P5 LDG.E R33, desc[UR36][R12.64] ;  /* 0x000000240c21d981 */ /* 0x0008a2000c1e1900 */
[----:B-----5:R-:W-:-:S04]  /*32b0*/  @!P3 IMAD R60, R34, R60, RZ ;  /* 0x0000003c223cb224 */ /* 0x020fc800078e02ff */
[----:B------:R-:W5:Y:S01]  /*32c0*/  @!P0 LDC.64 R34, c[0x0][0x248] ;  /* 0x00009200ff228b82 */ /* 0x000f620000000a00 */
[----:B------:R-:W-:Y:S02]  /*32d0*/  @!P3 IMAD R60, R60, 0x60, RZ ;  /* 0x000000603c3cb824 */ /* 0x000fe400078e02ff */
[----:B---3--:R-:W-:Y:S02]  /*32e0*/  @!P0 IMAD R54, R54, R61, RZ ;  /* 0x0000003d36368224 */ /* 0x008fe400078e02ff */
[----:B------:R-:W-:Y:S02]  /*32f0*/  @!P3 IMAD R55, R60, UR7, R55 ;  /* 0x000000073c37bc24 */ /* 0x000fe4000f8e0237 */
[----:B------:R-:W-:Y:S01]  /*3300*/  @!P0 IMAD R54, R54, 0x60, RZ ;  /* 0x0000006036368824 */ /* 0x000fe200078e02ff */
[----:B------:R-:W-:Y:S02]  /*3310*/  ISETP.NE.U32.AND P1, PT, RZ, UR8, PT ;  /* 0x00000008ff007c0c */ /* 0x000fe4000bf25070 */
[----:B-1----:R-:W-:Y:S01]  /*3320*/  @!P3 IADD3 R56, P5, R9, R55, RZ ;  /* 0x000000370938b210 */ /* 0x002fe20007fbe0ff */
[----:B------:R-:W-:Y:S01]  /*3330*/  @!P0 IMAD R11, R54, UR7, R11 ;  /* 0x00000007360b8c24 */ /* 0x000fe2000f8e020b */
[----:B------:R-:W-:-:S02]  /*3340*/  ISETP.NE.AND.EX P1, PT, RZ, UR9, PT, P1 ;  /* 0x00000009ff007c0c */ /* 0x000fc4000bf25310 */
[----:B------:R-:W-:Y:S02]  /*3350*/  @!P3 LEA.HI.X.SX32 R55, R55, R18, 0x1, P5 ;  /* 0x000000123737b211 */ /* 0x000fe400028f0eff */
[C---:B0-----:R-:W-:Y:S02]  /*3360*/  @!P3 LEA R14, P5, R56.reuse, R14, 0x1 ;  /* 0x0000000e380eb211 */ /* 0x041fe400078a08ff */
[----:B------:R-:W-:Y:S02]  /*3370*/  @!P0 IADD3 R54, P4, R9, R11, RZ ;  /* 0x0000000b09368210 */ /* 0x000fe40007f9e0ff */
[----:B------:R-:W-:Y:S02]  /*3380*/  @!P3 LEA.HI.X R15, R56, R15, R55, 0x1, P5 ;  /* 0x0000000f380fb211 */ /* 0x000fe400028f0c37 */
[----:B------:R-:W-:Y:S02]  /*3390*/  @!P0 LEA.HI.X.SX32 R11, R11, R18, 0x1, P4 ;  /* 0x000000120b0b8211 */ /* 0x000fe400020f0eff */
[----:B-----5:R-:W-:Y:S01]  /*33a0*/  @!P0 LEA R34, P4, R54, R34, 0x1 ;  /* 0x0000002236228211 */ /* 0x020fe200078808ff */
[----:B------:R-:W3:Y:S01]  /*33b0*/  @!P3 LDG.E R32, desc[UR36][R14.64] ;  /* 0x000000240e20b981 */ /* 0x000ee2000c1e1900 */
[----:B----4-:R-:W-:-:S02]  /*33c0*/  MOV R13, UR8 ;  /* 0x00000008000d7c02 */ /* 0x010fc40008000f00 */
[----:B------:R-:W-:Y:S01]  /*33d0*/  @!P0 LEA.HI.X R35, R54, R35, R11, 0x1, P4 ;  /* 0x0000002336238211 */ /* 0x000fe200020f0c0b */
[----:B------:R-:W-:Y:S01]  /*33e0*/  IMAD.U32 R54, RZ, RZ, UR9 ;  /* 0x00000009ff367e24 */ /* 0x000fe2000f8e00ff */
[----:B------:R-:W-:Y:S02]  /*33f0*/  @P1 IADD3 R12, P2, P4, R50, UR44, R13 ;  /* 0x0000002c320c1c10 */ /* 0x000fe4000fc5e00d */
[----:B------:R-:W-:Y:S01]  /*3400*/  @P1 SHF.R.S32.HI R11, RZ, 0x1f, R50 ;  /* 0x0000001fff0b1819 */ /* 0x000fe20000011432 */
[----:B------:R-:W4:Y:S03]  /*3410*/  @!P0 LDG.E R31, desc[UR36][R34.64] ;  /* 0x00000024221f8981 */ /* 0x000f26000c1e1900 */
[----:B------:R-:W-:-:S05]  /*3420*/  @P1 IADD3.X R13, R11, UR45, R54, P2, P4 ;  /* 0x0000002d0b0d1c10 */ /* 0x000fca00097e8436 */
[----:B------:R0:W5:Y:S01]  /*3430*/  @P1 LDG.E.U8 R12, desc[UR36][R12.64] ;  /* 0x000000240c0c1981 */ /* 0x000162000c1e1100 */
[----:B------:R-:W-:-:S04]  /*3440*/  HMUL2 R11, R49, R36 ;  /* 0x00000024310b7232 */ /* 0x000fc80000000000 */
[----:B------:R-:W-:-:S06]  /*3450*/  HFMA2 R11, R48, R19, R11 ;  /* 0x00000013300b7231 */ /* 0x000fcc000000000b */
[----:B------:R-:W-:-:S10]  /*3460*/  HFMA2.MMA R11, R47, R20, R11 ;  /* 0x000000142f0b7235 */ /* 0x000fd4000000000b */
[----:B------:R-:W-:-:S06]  /*3470*/  HFMA2 R11, R46, R21, R11 ;  /* 0x000000152e0b7231 */ /* 0x000fcc000000000b */
[----:B------:R-:W-:-:S10]  /*3480*/  HFMA2.MMA R11, R45, R22, R11 ;  /* 0x000000162d0b7235 */ /* 0x000fd4000000000b */
[----:B------:R-:W-:-:S06]  /*3490*/  HFMA2 R11, R44, R23, R11 ;  /* 0x000000172c0b7231 */ /* 0x000fcc000000000b */
[----:B------:R-:W-:-:S10]  /*34a0*/  HFMA2.MMA R11, R43, R24, R11 ;  /* 0x000000182b0b7235 */ /* 0x000fd4000000000b */
[----:B0-----:R-:W-:-:S06]  /*34b0*/  HFMA2 R13, R42, R25, R11 ;  /* 0x000000192a0d7231 */ /* 0x001fcc000000000b */
[----:B------:R-:W-:-:S10]  /*34c0*/  HFMA2.MMA R13, R41, R26, R13 ;  /* 0x0000001a290d7235 */ /* 0x000fd4000000000d */
[----:B------:R-:W-:-:S06]  /*34d0*/  HFMA2 R14, R40, R27, R13 ;  /* 0x0000001b280e7231 */ /* 0x000fcc000000000d */
[----:B------:R-:W-:-:S10]  /*34e0*/  HFMA2.MMA R14, R39, R28, R14 ;  /* 0x0000001c270e7235 */ /* 0x000fd4000000000e */
[----:B------:R-:W-:-:S06]  /*34f0*/  HFMA2 R15, R38, R29, R14 ;  /* 0x0000001d260f7231 */ /* 0x000fcc000000000e */
[----:B--2---:R-:W-:Y:S01]  /*3500*/  HFMA2.MMA R15, R37, R30, R15 ;  /* 0x0000001e250f7235 */ /* 0x004fe2000000000f */
[----:B------:R-:W-:-:S09]  /*3510*/  UMOV UR4, 0xffffffff ;  /* 0xffffffff00047882 */ /* 0x000fd20000000000 */
[----:B------:R-:W-:-:S06]  /*3520*/  HFMA2 R15, R4, R33, R15 ;  /* 0x00000021040f7231 */ /* 0x000fcc000000000f */
[----:B---3--:R-:W-:-:S10]  /*3530*/  HFMA2.MMA R15, R5, R32, R15 ;  /* 0x00000020050f7235 */ /* 0x008fd4000000000f */
[----:B----4-:R-:W-:-:S05]  /*3540*/  HFMA2 R15, R6, R31, R15 ;  /* 0x0000001f060f7231 */ /* 0x010fca000000000f */
[--C-:B------:R-:W-:Y:S01]  /*3550*/  HADD2.F32 R13, -RZ, R15.reuse.H0_H0 ;  /* 0x2000000fff0d7230 */ /* 0x100fe20000004100 */
[----:B-----5:R-:W-:Y:S01]  /*3560*/  ISETP.NE.AND P0, PT, R12, RZ, P1 ;  /* 0x000000ff0c00720c */ /* 0x020fe20000f05270 */
[----:B------:R-:W-:-:S05]  /*3570*/  HADD2.F32 R12, -RZ, R15.H1_H1 ;  /* 0x3000000fff0c7230 */ /* 0x000fca0000004100 */
[----:B------:R-:W-:Y:S01]  /*3580*/  FADD.FTZ R13, R13, R12 ;  /* 0x0000000c0d0d7221 */ /* 0x000fe20000010000 */
[----:B------:R-:W-:Y:S06]  /*3590*/  BRA.DIV UR4, `(.L_x_2393) ;  /* 0x00000036041c7947 */ /* 0x000fec000b800000 */
[----:B------:R-:W0:Y:S02]  /*35a0*/  SHFL.BFLY PT, R14, R13, 0x2, 0x1f ;  /* 0x0c401f000d0e7f89 */ /* 0x000e2400000e0000 */
[----:B0-----:R-:W-:-:S05]  /*35b0*/  FADD.FTZ R13, R13, R14 ;  /* 0x0000000e0d0d7221 */ /* 0x001fca0000010000 */
[----:B------:R0:W1:Y:S02]  /*35c0*/  SHFL.BFLY PT, R14, R13, 0x1, 0x1f ;  /* 0x0c201f000d0e7f89 */ /* 0x00006400000e0000 */
.L_x_2446:
        /* <DEDUP_REMOVED lines=15> */
[----:B------:R-:W3:Y:S01]  /*36c0*/  @P2 LDG.E.U16 R12, desc[UR36][R12.64] ;  /* 0x000000240c0c2981 */ /* 0x000ee2000c1e1500 */
[----:B------:R-:W0:Y:S01]  /*36d0*/  S2UR UR6, SR_CgaCtaId ;  /* 0x00000000000679c3 */ /* 0x000e220000008800 */
[----:B------:R-:W-:Y:S01]  /*36e0*/  @P1 ISETP.GE.AND P3, PT, R50, R17, PT ;  /* 0x000000113200120c */ /* 0x000fe20003f66270 */
[----:B------:R-:W-:-:S03]  /*36f0*/  UMOV UR4, 0x400 ;  /* 0x0000040000047882 */ /* 0x000fc60000000000 */
[----:B------:R-:W-:Y:S01]  /*3700*/  @P1 SEL R11, RZ, UR39, P3 ;  /* 0x00000027ff0b1c07 */ /* 0x000fe20009800000 */
[----:B------:R-:W-:-:S03]  /*3710*/  UIADD3 UR4, UR4, 0x110, URZ ;  /* 0x0000011004047890 */ /* 0x000fc6000fffe03f */
[----:B------:R-:W-:Y:S01]  /*3720*/  @P1 IADD3 R15, R11, -UR40, R50 ;  /* 0x800000280b0f1c10 */ /* 0x000fe2000fffe032 */
[----:B------:R-:W-:-:S03]  /*3730*/  VIADD R35, R50, -UR43 ;  /* 0x8000002b32237c36 */ /* 0x000fc60008000000 */
[----:B------:R-:W-:Y:S01]  /*3740*/  @P1 I2FP.F32.S32 R15, R15 ;  /* 0x0000000f000f1245 */ /* 0x000fe20000201400 */
[----:B0-----:R-:W-:-:S06]  /*3750*/  ULEA UR4, UR6, UR4, 0x18 ;  /* 0x0000000406047291 */ /* 0x001fcc000f8ec03f */
[----:B------:R-:W-:Y:S01]  /*3760*/  LEA R35, R35, UR4, 0x2 ;  /* 0x0000000423237c11 */ /* 0x000fe2000f8e10ff */
[----:B--2---:R-:W-:Y:S02]  /*3770*/  @P1 HADD2.F32 R34, -RZ, R34.H0_H0 ;  /* 0x20000022ff221230 */ /* 0x004fe40000004100 */
[----:B---3--:R-:W-:-:S05]  /*3780*/  @P2 HADD2.F32 R11, -RZ, R12.H0_H0 ;  /* 0x2000000cff0b2230 */ /* 0x008fca0000004100 */
[----:B------:R-:W-:-:S04]  /*3790*/  @P2 FADD.FTZ R14, R14, R11 ;  /* 0x0000000b0e0e2221 */ /* 0x000fc80000010000 */
[----:B------:R-:W-:-:S05]  /*37a0*/  @P1 FFMA.FTZ R14, R15, R34, R14 ;  /* 0x000000220f0e1223 */ /* 0x000fca000001000e */
[----:B------:R1:W-:Y:S01]  /*37b0*/  STS [R35], R14 ;  /* 0x0000000e23007388 */ /* 0x0003e20000000800 */
[----:B------:R-:W-:-:S07]  /*37c0*/  @!P0 FMNMX.FTZ R51, R51, R14, !PT ;  /* 0x0000000e33338209 */ /* 0x000fce0007810000 */
.L_x_2395:
[----:B------:R-:W-:Y:S05]  /*37d0*/  BSYNC B1 ;  /* 0x0000000000017941 */ /* 0x000fea0003800000 */
.L_x_2394:
[----:B------:R-:W-:-:S04]  /*37e0*/  IADD3 R50, R50, 0x10, RZ ;  /* 0x0000001032327810 */ /* 0x000fc80007ffe0ff */
[----:B------:R-:W-:-:S13]  /*37f0*/  ISETP.GE.AND P0, PT, R50, UR5, PT ;  /* 0x0000000532007c0c */ /* 0x000fda000bf06270 */
[----:B------:R-:W-:Y:S05]  /*3800*/  @!P0 BRA `(.L_x_2396) ;  /* 0xffffffe800d48947 */ /* 0x000fea000383ffff */
.L_x_2392:
[----:B------:R-:W-:Y:S05]  /*3810*/  BSYNC B0 ;  /* 0x0000000000007941 */ /* 0x000fea0003800000 */
.L_x_2391:
[----:B------:R-:W2:Y:S01]  /*3820*/  S2R R7, SR_TID.X ;  /* 0x0000000000077919 */ /* 0x000ea20000002100 */
[----:B------:R-:W-:Y:S01]  /*3830*/  UMOV UR4, 0xffffffff ;  /* 0xffffffff00047882 */ /* 0x000fe20000000000 */
[----:B--2---:R-:W-:Y:S02]  /*3840*/  SHF.R.S32.HI R2, RZ, 0x1f, R7 ;  /* 0x0000001fff027819 */ /* 0x004fe40000011407 */
[----:B------:R-:W-:Y:S05]  /*3850*/  BRA.DIV UR4, `(.L_x_2397) ;  /* 0x0000003204ac7947 */ /* 0x000fea000b800000 */
[----:B-1----:R-:W0:Y:S02]  /*3860*/  SHFL.BFLY PT, R14, R51, 0x10, 0x1f ;  /* 0x0e001f00330e7f89 */ /* 0x002e2400000e0000 */
[----:B0-----:R-:W-:-:S05]  /*3870*/  FMNMX.FTZ R13, R14, R51, !PT ;  /* 0x000000330e0d7209 */ /* 0x001fca0007810000 */
[----:B------:R-:W0:Y:S02]  /*3880*/  SHFL.BFLY PT, R14, R13, 0x8, 0x1f ;  /* 0x0d001f000d0e7f89 */ /* 0x000e2400000e0000 */
[----:B0-----:R-:W-:-:S05]  /*3890*/  FMNMX.FTZ R3, R13, R14, !PT ;  /* 0x0000000e0d037209 */ /* 0x001fca0007810000 */
[----:B------:R0:W1:Y:S02]  /*38a0*/  SHFL.BFLY PT, R14, R3, 0x4, 0x1f ;  /* 0x0c801f00030e7f89 */ /* 0x00006400000e0000 */
.L_x_2451:
[----:B------:R-:W-:Y:S01]  /*38b0*/  LEA.HI R2, R2, R7, RZ, 0x5 ;  /* 0x0000000702027211 */ /* 0x000fe200078f28ff */
[----:B------:R-:W-:Y:S05]  /*38c0*/  WARPSYNC.ALL ;  /* 0x0000000000007948 */ /* 0x000fea0003800000 */
[----:B------:R-:W-:-:S05]  /*38d0*/  LOP3.LUT R4, R2, 0xffffffe0, RZ, 0xc0, !PT ;  /* 0xffffffe002047812 */ /* 0x000fca00078ec0ff */
[----:B------:R-:W-:-:S05]  /*38e0*/  IMAD.IADD R4, R7, 0x1, -R4 ;  /* 0x0000000107047824 */ /* 0x000fca00078e0a04 */
[----:B------:R-:W-:-:S13]  /*38f0*/  ISETP.NE.AND P0, PT, R4, RZ, PT ;  /* 0x000000ff0400720c */ /* 0x000fda0003f05270 */
[----:B------:R-:W2:Y:S01]  /*3900*/  @!P0 S2R R6, SR_CgaCtaId ;  /* 0x0000000000068919 */ /* 0x000ea20000008800 */
[----:B------:R-:W-:Y:S02]  /*3910*/  @!P0 MOV R5, 0x400 ;  /* 0x0000040000058802 */ /* 0x000fe40000000f00 */
[----:B------:R-:W-:Y:S02]  /*3920*/  @!P0 SHF.R.S32.HI R2, RZ, 0x5, R2 ;  /* 0x00000005ff028819 */ /* 0x000fe40000011402 */
[----:B01----:R-:W-:Y:S02]  /*3930*/  @!P0 FMNMX.FTZ R3, R3, R14, !PT ;  /* 0x0000000e03038209 */ /* 0x003fe40007810000 */
[----:B--2---:R-:W-:-:S05]  /*3940*/  @!P0 LEA R5, R6, R5, 0x18 ;  /* 0x0000000506058211 */ /* 0x004fca00078ec0ff */
[----:B------:R-:W-:-:S05]  /*3950*/  @!P0 IMAD R2, R2, 0x4, R5 ;  /* 0x0000000402028824 */ /* 0x000fca00078e0205 */
        /* <DEDUP_REMOVED lines=16> */
[----:B------:R0:W1:Y:S01]  /*3a60*/  SHFL.IDX PT, R9, R3, RZ, 0x1f ;  /* 0x00001fff03097589 */ /* 0x00006200000e0000 */
[----:B------:R-:W-:Y:S05]  /*3a70*/  @P1 BRA `(.L_x_2399) ;  /* 0x0000000000801947 */ /* 0x000fea0003800000 */
[----:B0-----:R-:W0:Y:S01]  /*3a80*/  S2R R3, SR_CgaCtaId ;  /* 0x0000000000037919 */ /* 0x001e220000008800 */
[----:B------:R-:W-:Y:S01]  /*3a90*/  MOV R2, 0x400 ;  /* 0x0000040000027802 */ /* 0x000fe20000000f00 */
[----:B------:R-:W-:Y:S01]  /*3aa0*/  ULDC.64 UR4, c[0x0][0x2b0] ;  /* 0x0000ac0000047ab9 */ /* 0x000fe20000000a00 */
[----:B------:R-:W-:Y:S01]  /*3ab0*/  IMAD.MOV.U32 R6, RZ, RZ, RZ ;  /* 0x000000ffff067224 */ /* 0x000fe200078e00ff */
[----:B------:R-:W-:Y:S02]  /*3ac0*/  ISETP.NE.U32.AND P0, PT, RZ, UR4, PT ;  /* 0x00000004ff007c0c */ /* 0x000fe4000bf05070 */
[----:B------:R-:W-:Y:S01]  /*3ad0*/  VIADD R2, R2, 0x110 ;  /* 0x0000011002027836 */ /* 0x000fe20000000000 */
[----:B------:R-:W-:Y:S02]  /*3ae0*/  MOV R4, R5 ;  /* 0x0000000500047202 */ /* 0x000fe40000000f00 */
[----:B------:R-:W-:Y:S02]  /*3af0*/  ISETP.NE.AND.EX P0, PT, RZ, UR5, PT, P0 ;  /* 0x00000005ff007c0c */ /* 0x000fe4000bf05300 */
[----:B0-----:R-:W-:-:S11]  /*3b00*/  LEA R11, R3, R2, 0x18 ;  /* 0x00000002030b7211 */ /* 0x001fd600078ec0ff */
.L_x_2403:
[----:B0-----:R-:W-:Y:S01]  /*3b10*/  VIADD R2, R4, -UR43 ;  /* 0x8000002b04027c36 */ /* 0x001fe20008000000 */
[----:B------:R-:W-:Y:S03]  /*3b20*/  BSSY B1, `(.L_x_2400) ;  /* 0x0000010000017945 */ /* 0x000fe60003800000 */
[----:B------:R-:W-:Y:S01]  /*3b30*/  IMAD R8, R2, 0x4, R11 ;  /* 0x0000000402087824 */ /* 0x000fe200078e020b */
[----:B------:R-:W-:Y:S06]  /*3b40*/  @!P0 BRA `(.L_x_2401) ;  /* 0x0000000000248947 */ /* 0x000fec0003800000 */
[----:B------:R-:W-:Y:S01]  /*3b50*/  MOV R7, UR6 ;  /* 0x0000000600077c02 */ /* 0x000fe20008000f00 */
[----:B------:R-:W-:Y:S01]  /*3b60*/  IMAD.U32 R10, RZ, RZ, UR7 ;  /* 0x00000007ff0a7e24 */ /* 0x000fe2000f8e00ff */
[----:B------:R-:W-:Y:S02]  /*3b70*/  SHF.R.S32.HI R3, RZ, 0x1f, R4 ;  /* 0x0000001fff037819 */ /* 0x000fe40000011404 */
[----:B------:R-:W-:-:S04]  /*3b80*/  IADD3 R2, P2, P3, R4, UR44, R7 ;  /* 0x0000002c04027c10 */ /* 0x000fc8000fb5e007 */
[----:B------:R-:W-:-:S05]  /*3b90*/  IADD3.X R3, R3, UR45, R10, P2, P3 ;  /* 0x0000002d03037c10 */ /* 0x000fca00097e640a */
[----:B------:R-:W2:Y:S02]  /*3ba0*/  LDG.E.U8 R2, desc[UR36][R2.64] ;  /* 0x0000002402027981 */ /* 0x000ea4000c1e1100 */
[----:B--2---:R-:W-:-:S13]  /*3bb0*/  ISETP.NE.AND P2, PT, R2, RZ, PT ;  /* 0x000000ff0200720c */ /* 0x004fda0003f45270 */
[----:B------:R-:W-:Y:S01]  /*3bc0*/  @P2 IMAD.MOV.U32 R7, RZ, RZ, RZ ;  /* 0x000000ffff072224 */ /* 0x000fe200078e00ff */
[----:B------:R-:W-:Y:S06]  /*3bd0*/  @P2 BRA `(.L_x_2402) ;  /* 0x0000000000102947 */ /* 0x000fec0003800000 */
.L_x_2401:
[----:B------:R-:W1:Y:S02]  /*3be0*/  LDS R2, [R8] ;  /* 0x0000000008027984 */ /* 0x000e640000000800 */
[----:B-1----:R-:W-:-:S04]  /*3bf0*/  FADD.FTZ R2, -R9, R2 ;  /* 0x0000000209027221 */ /* 0x002fc80000010100 */
[----:B------:R-:W-:-:S04]  /*3c00*/  FMUL.FTZ R2, R2, 1.4426950216293334961 ;  /* 0x3fb8aa3b02027820 */ /* 0x000fc80000410000 */
[----:B------:R0:W2:Y:S03]  /*3c10*/  MUFU.EX2 R7, R2 ;  /* 0x0000000200077308 */ /* 0x0000a60000000800 */
.L_x_2402:
[----:B------:R-:W-:Y:S05]  /*3c20*/  BSYNC B1 ;  /* 0x0000000000017941 */ /* 0x000fea0003800000 */
.L_x_2400:
[----:B--2---:R2:W-:Y:S01]  /*3c30*/  STS [R8], R7 ;  /* 0x0000000708007388 */ /* 0x0045e20000000800 */
[----:B------:R-:W-:Y:S01]  /*3c40*/  IADD3 R4, R4, 0x40, RZ ;  /* 0x0000004004047810 */ /* 0x000fe20007ffe0ff */
[----:B------:R-:W-:-:S03]  /*3c50*/  FADD.FTZ R6, R7, R6 ;  /* 0x0000000607067221 */ /* 0x000fc60000010000 */
[----:B------:R-:W-:-:S13]  /*3c60*/  ISETP.GT.AND P2, PT, R4, UR40, PT ;  /* 0x0000002804007c0c */ /* 0x000fda000bf44270 */
[----:B--2---:R-:W-:Y:S05]  /*3c70*/  @!P2 BRA `(.L_x_2403) ;  /* 0xfffffffc00a4a947 */ /* 0x004fea000383ffff */
.L_x_2399:
[----:B------:R-:W-:Y:S05]  /*3c80*/  BSYNC B0 ;  /* 0x0000000000007941 */ /* 0x000fea0003800000 */
.L_x_2398:
[----:B0-----:R-:W0:Y:S01]  /*3c90*/  SHFL.BFLY PT, R3, R6, 0x10, 0x1f ;  /* 0x0e001f0006037f89 */ /* 0x001e2200000e0000 */
[----:B------:R-:W-:Y:S01]  /*3ca0*/  ULDC UR8, c[0x0][0x29c] ;  /* 0x0000a70000087ab9 */ /* 0x000fe20000000800 */
[----:B------:R-:W-:Y:S01]  /*3cb0*/  ULDC UR9, c[0x0][0x284] ;  /* 0x0000a10000097ab9 */ /* 0x000fe20000000800 */
[----:B------:R-:W2:Y:S01]  /*3cc0*/  S2UR UR7, SR_CgaCtaId ;  /* 0x00000000000779c3 */ /* 0x000ea20000008800 */
[----:B-1----:R-:W1:Y:S01]  /*3cd0*/  S2R R9, SR_TID.X ;  /* 0x0000000000097919 */ /* 0x002e620000002100 */
[----:B------:R-:W-:Y:S01]  /*3ce0*/  UISETP.LT.AND UP0, UPT, UR9, UR8, UPT ;  /* 0x000000080900728c */ /* 0x000fe2000bf01270 */
[----:B------:R-:W-:-:S03]  /*3cf0*/  UMOV UR6, 0x400 ;  /* 0x0000040000067882 */ /* 0x000fc60000000000 */
[----:B------:R-:W-:Y:S02]  /*3d00*/  USEL UR4, UR9, UR8, UP0 ;  /* 0x0000000809047287 */ /* 0x000fe40008000000 */
[----:B------:R-:W-:Y:S02]  /*3d10*/  UIADD3 UR6, UR6, 0x110, URZ ;  /* 0x0000011006067890 */ /* 0x000fe4000fffe03f */
[----:B------:R-:W-:-:S04]  /*3d20*/  UIADD3 UR4, UR4, 0x4, URZ ;  /* 0x0000000404047890 */ /* 0x000fc8000fffe03f */
[----:B------:R-:W-:-:S04]  /*3d30*/  USHF.R.S32.HI UR5, URZ, 0x1f, UR4 ;  /* 0x0000001f3f057899 */ /* 0x000fc80008011404 */
[----:B------:R-:W-:Y:S01]  /*3d40*/  ULEA.HI UR5, UR5, UR4, URZ, 0x2 ;  /* 0x0000000405057291 */ /* 0x000fe2000f8f103f */
[----:B0-----:R-:W-:Y:S02]  /*3d50*/  FADD.FTZ R3, R3, R6 ;  /* 0x0000000603037221 */ /* 0x001fe40000010000 */
[----:B------:R-:W-:Y:S01]  /*3d60*/  ULDC.U8 UR4, c[0x0][0x31c] ;  /* 0x0000c70000047ab9 */ /* 0x000fe20000000000 */
[----:B------:R-:W-:Y:S02]  /*3d70*/  USHF.L.U32 UR5, UR5, 0x2, URZ ;  /* 0x0000000205057899 */ /* 0x000fe4000800063f */
[----:B--2---:R-:W-:Y:S01]  /*3d80*/  ULEA UR6, UR7, UR6, 0x18 ;  /* 0x0000000607067291 */ /* 0x004fe2000f8ec03f */
[----:B------:R-:W0:Y:S01]  /*3d90*/  SHFL.BFLY PT, R2, R3, 0x8, 0x1f ;  /* 0x0d001f0003027f89 */ /* 0x000e2200000e0000 */
[----:B------:R-:W-:-:S03]  /*3da0*/  ULOP3.LUT UR7, UR5, 0xfffffff0, URZ, 0xc0, !UPT ;  /* 0xfffffff005077892 */ /* 0x000fc6000f8ec03f */
[----:B------:R-:W-:Y:S01]  /*3db0*/  UMOV UR5, URZ ;  /* 0x0000003f00057c82 */ /* 0x000fe20008000000 */
[----:B------:R-:W-:Y:S01]  /*3dc0*/  UIADD3 UR11, UR6, UR7, URZ ;  /* 0x00000007060b7290 */ /* 0x000fe2000fffe03f */
[----:B-1----:R-:W-:-:S04]  /*3dd0*/  LOP3.LUT P0, R8, R9, 0x1f, RZ, 0xc0, !PT ;  /* 0x0000001f09087812 */ /* 0x002fc8000780c0ff */
[----:B------:R-:W-:-:S09]  /*3de0*/  ISETP.GT.U32.AND P2, PT, R8, 0x1, PT ;  /* 0x000000010800780c */ /* 0x000fd20003f44070 */
[----:B------:R-:W1:Y:S01]  /*3df0*/  @!P0 S2R R11, SR_CgaCtaId ;  /* 0x00000000000b8919 */ /* 0x000e620000008800 */
[----:B------:R-:W-:Y:S02]  /*3e00*/  @!P0 MOV R10, 0x400 ;  /* 0x00000400000a8802 */ /* 0x000fe40000000f00 */
[----:B------:R-:W-:Y:S01]  /*3e10*/  @!P0 SHF.R.U32.HI R6, RZ, 0x3, R9 ;  /* 0x00000003ff068819 */ /* 0x000fe20000011609 */
[----:B0-----:R-:W-:Y:S01]  /*3e20*/  FADD.FTZ R2, R3, R2 ;  /* 0x0000000203027221 */ /* 0x001fe20000010000 */
[----:B------:R-:W0:Y:S02]  /*3e30*/  @!P2 S2R R13, SR_CgaCtaId ;  /* 0x00000000000da919 */ /* 0x000e240000008800 */
[----:B------:R-:W-:Y:S02]  /*3e40*/  @!P0 LOP3.LUT R6, R6, 0x1ffffffc, RZ, 0xc0, !PT ;  /* 0x1ffffffc06068812 */ /* 0x000fe400078ec0ff */
[----:B------:R-:W2:Y:S01]  /*3e50*/  SHFL.BFLY PT, R7, R2, 0x4, 0x1f ;  /* 0x0c801f0002077f89 */ /* 0x000ea200000e0000 */
[----:B-1----:R-:W-:Y:S01]  /*3e60*/  @!P0 LEA R11, R11, R10, 0x18 ;  /* 0x0000000a0b0b8211 */ /* 0x002fe200078ec0ff */
[----:B--2---:R-:W-:Y:S01]  /*3e70*/  FADD.FTZ R7, R2, R7 ;  /* 0x0000000702077221 */ /* 0x004fe20000010000 */
[----:B------:R-:W-:-:S03]  /*3e80*/  @!P2 MOV R2, 0x400 ;  /* 0x000004000002a802 */ /* 0x000fc60000000f00 */
[----:B------:R-:W-:Y:S01]  /*3e90*/  @!P0 IMAD.IADD R6, R11, 0x1, R6 ;  /* 0x000000010b068824 */ /* 0x000fe200078e0206 */
[----:B------:R-:W1:Y:S01]  /*3ea0*/  SHFL.BFLY PT, R4, R7, 0x2, 0x1f ;  /* 0x0c401f0007047f89 */ /* 0x000e6200000e0000 */
[----:B0-----:R-:W-:-:S04]  /*3eb0*/  @!P2 LEA R13, R13, R2, 0x18 ;  /* 0x000000020d0da211 */ /* 0x001fc800078ec0ff */
[----:B------:R-:W-:Y:S01]  /*3ec0*/  @!P2 LEA R8, R8, R13, 0x2 ;  /* 0x0000000d0808a211 */ /* 0x000fe200078e10ff */
[----:B-1----:R-:W-:-:S05]  /*3ed0*/  FADD.FTZ R4, R7, R4 ;  /* 0x0000000407047221 */ /* 0x002fca0000010000 */
[----:B------:R-:W0:Y:S02]  /*3ee0*/  SHFL.BFLY PT, R3, R4, 0x1, 0x1f ;  /* 0x0c201f0004037f89 */ /* 0x000e2400000e0000 */
[----:B0-----:R-:W-:-:S05]  /*3ef0*/  FADD.FTZ R3, R4, R3 ;  /* 0x0000000304037221 */ /* 0x001fca0000010000 */
[----:B------:R-:W-:Y:S01]  /*3f00*/  @!P0 STS [R6+0x8], R3 ;  /* 0x0000080306008388 */ /* 0x000fe20000000800 */
[----:B------:R-:W-:Y:S01]  /*3f10*/  BAR.SYNC.DEFER_BLOCKING 0x0 ;  /* 0x0000000000007b1d */ /* 0x000fe20000010000 */
[----:B------:R-:W-:-:S05]  /*3f20*/  ISETP.NE.AND P0, PT, RZ, UR4, PT ;  /* 0x00000004ff007c0c */ /* 0x000fca000bf05270 */
[----:B------:R-:W-:Y:S01]  /*3f30*/  UMOV UR4, URZ ;  /* 0x0000003f00047c82 */ /* 0x000fe20008000000 */
[----:B------:R-:W0:Y:S04]  /*3f40*/  @!P2 LDS R3, [R8+0x8] ;  /* 0x000008000803a984 */ /* 0x000e280000000800 */
[----:B0-----:R-:W0:Y:S02]  /*3f50*/  SHFL.BFLY PT, R2, R3, 0x1, 0x1f ;  /* 0x0c201f0003027f89 */ /* 0x001e2400000e0000 */
[----:B0-----:R-:W-:-:S06]  /*3f60*/  FADD.FTZ R2, R2, R3 ;  /* 0x0000000302027221 */ /* 0x001fcc0000010000 */
[----:B------:R-:W0:Y:S01]  /*3f70*/  SHFL.IDX PT, R2, R2, RZ, 0x1f ;  /* 0x00001fff02027589 */ /* 0x000e2200000e0000 */
[----:B------:R-:W-:Y:S05]  /*3f80*/  @!P0 BRA `(.L_x_2404) ;  /* 0x0000000000208947 */ /* 0x000fea0003800000 */
[----:B------:R-:W-:Y:S01]  /*3f90*/  S2UR UR4, SR_CTAID.X ;  /* 0x00000000000479c3 */ /* 0x000fe20000002500 */
[----:B------:R-:W-:-:S07]  /*3fa0*/  ULDC UR10, c[0x0][0x288] ;  /* 0x0000a200000a7ab9 */ /* 0x000fce0000000800 */
[----:B------:R-:W1:Y:S02]  /*3fb0*/  S2UR UR5, SR_CTAID.Y ;  /* 0x00000000000579c3 */ /* 0x000e640000002600 */
[----:B-1----:R-:W-:-:S03]  /*3fc0*/  UIMAD UR5, UR5, UR10, UR4 ;  /* 0x0000000a050572a4 */ /* 0x002fc6000f8e0204 */
[----:B------:R-:W-:Y:S02]  /*3fd0*/  ULDC UR4, c[0x0][0x318] ;  /* 0x0000c60000047ab9 */ /* 0x000fe40000000800 */
[----:B------:R-:W-:-:S04]  /*3fe0*/  UIMAD UR4, UR5, UR4, UR8 ;  /* 0x00000004050472a4 */ /* 0x000fc8000f8e0208 */
[----:B------:R-:W-:-:S04]  /*3ff0*/  UIMAD UR4, UR4, UR9, URZ ;  /* 0x00000009040472a4 */ /* 0x000fc8000f8e023f */
[----:B------:R-:W-:-:S12]  /*4000*/  USHF.R.S32.HI UR5, URZ, 0x1f, UR4 ;  /* 0x0000001f3f057899 */ /* 0x000fd80008011404 */
.L_x_2404:
[----:B------:R-:W-:Y:S01]  /*4010*/  ULDC.64 UR8, c[0x0][0x310] ;  /* 0x0000c40000087ab9 */ /* 0x000fe20000000a00 */
[----:B------:R-:W-:Y:S04]  /*4020*/  BSSY B0, `(.L_x_2405) ;  /* 0x0000014000007945 */ /* 0x000fe80003800000 */
[----:B------:R-:W-:Y:S05]  /*4030*/  @P1 BRA `(.L_x_2406) ;  /* 0x0000000000481947 */ /* 0x000fea0003800000 */
[----:B0-----:R-:W-:-:S04]  /*4040*/  FADD.FTZ R2, R2, 9.9999999747524270788e-07 ;  /* 0x358637bd02027421 */ /* 0x001fc80000010000 */
[----:B------:R0:W1:Y:S03]  /*4050*/  MUFU.RCP R7, R2 ;  /* 0x0000000200077308 */ /* 0x0000660000001000 */
.L_x_2408:
[----:B01----:R-:W-:-:S05]  /*4060*/  VIADD R3, R5, -UR43 ;  /* 0x8000002b05037c36 */ /* 0x003fca0008000000 */
[C---:B0-----:R-:W-:Y:S02]  /*4070*/  LEA R2, R3.reuse, UR6, 0x2 ;  /* 0x0000000603027c11 */ /* 0x041fe4000f8e10ff */
[----:B------:R-:W-:-:S04]  /*4080*/  LEA R3, R3, UR11, 0x1 ;  /* 0x0000000b03037c11 */ /* 0x000fc8000f8e08ff */
[----:B------:R-:W1:Y:S02]  /*4090*/  LDS R2, [R2] ;  /* 0x0000000002027984 */ /* 0x000e640000000800 */
[----:B-1----:R-:W-:-:S05]  /*40a0*/  FMUL.FTZ R9, R2, R7 ;  /* 0x0000000702097220 */ /* 0x002fca0000410000 */
[----:B------:R-:W-:-:S05]  /*40b0*/  F2FP.F16.F32.PACK_AB R4, RZ, R9 ;  /* 0x00000009ff04723e */ /* 0x000fca00000000ff */
[----:B------:R0:W-:Y:S01]  /*40c0*/  STS.U16 [R3], R4 ;  /* 0x0000000403007388 */ /* 0x0001e20000000400 */
[----:B------:R-:W-:Y:S05]  /*40d0*/  @!P0 BRA `(.L_x_2407) ;  /* 0x0000000000148947 */ /* 0x000fea0003800000 */
[----:B0-----:R-:W-:-:S04]  /*40e0*/  IADD3 R3, P1, R5, UR4, RZ ;  /* 0x0000000405037c10 */ /* 0x001fc8000ff3e0ff */
[----:B------:R-:W-:Y:S02]  /*40f0*/  LEA.HI.X.SX32 R4, R5, UR5, 0x1, P1 ;  /* 0x0000000505047c11 */ /* 0x000fe400088f0eff */
[----:B------:R-:W-:-:S04]  /*4100*/  LEA R2, P1, R3, UR8, 0x2 ;  /* 0x0000000803027c11 */ /* 0x000fc8000f8210ff */
[----:B------:R-:W-:-:S05]  /*4110*/  LEA.HI.X R3, R3, UR9, R4, 0x2, P1 ;  /* 0x0000000903037c11 */ /* 0x000fca00088f1404 */
[----:B------:R1:W-:Y:S04]  /*4120*/  STG.E desc[UR36][R2.64], R9 ;  /* 0x0000000902007986 */ /* 0x0003e8000c101924 */
.L_x_2407:
[----:B------:R-:W-:-:S04]  /*4130*/  IADD3 R5, R5, 0x40, RZ ;  /* 0x0000004005057810 */ /* 0x000fc80007ffe0ff */
[----:B------:R-:W-:-:S13]  /*4140*/  ISETP.GT.AND P1, PT, R5, UR40, PT ;  /* 0x0000002805007c0c */ /* 0x000fda000bf24270 */
[----:B------:R-:W-:Y:S05]  /*4150*/  @!P1 BRA `(.L_x_2408) ;  /* 0xfffffffc00c09947 */ /* 0x000fea000383ffff */
.L_x_2406:
[----:B------:R-:W-:Y:S05]  /*4160*/  BSYNC B0 ;  /* 0x0000000000007941 */ /* 0x000fea0003800000 */
.L_x_2405:
[----:B0-----:R-:W1:Y:S01]  /*4170*/  S2R R4, SR_TID.X ;  /* 0x0000000000047919 */ /* 0x001e620000002100 */
[----:B------:R-:W-:Y:S01]  /*4180*/  USHF.R.S32.HI UR4, URZ, 0x1f, UR40 ;  /* 0x0000001f3f047899 */ /* 0x000fe20008011428 */
[----:B---3--:R-:W-:Y:S01]  /*4190*/  CS2R R22, SRZ ;  /* 0x0000000000167805 */ /* 0x008fe2000001ff00 */
[----:B------:R-:W-:Y:S01]  /*41a0*/  ULDC.64 UR8, c[0x0][0x240] ;  /* 0x0000900000087ab9 */ /* 0x000fe20000000a00 */
[----:B------:R-:W-:Y:S01]  /*41b0*/  CS2R R20, SRZ ;  /* 0x0000000000147805 */ /* 0x000fe2000001ff00 */
[----:B------:R-:W-:Y:S01]  /*41c0*/  ULEA.HI UR4, UR4, UR40, URZ, 0x2 ;  /* 0x0000002804047291 */ /* 0x000fe2000f8f103f */
[----:B------:R-:W-:Y:S01]  /*41d0*/  ISETP.EQ.U32.AND P1, PT, RZ, UR8, PT ;  /* 0x00000008ff007c0c */ /* 0x000fe2000bf22070 */
[----:B------:R-:W-:Y:S02]  /*41e0*/  ULDC.64 UR12, c[0x0][0x250] ;  /* 0x00009400000c7ab9 */ /* 0x000fe40000000a00 */
[----:B------:R-:W-:-:S04]  /*41f0*/  ULOP3.LUT UR4, UR4, 0xfffffffc, URZ, 0xc0, !UPT ;  /* 0xfffffffc04047892 */ /* 0x000fc8000f8ec03f */
[----:B------:R-:W-:Y:S01]  /*4200*/  UIADD3 UR4, -UR4, UR40, URZ ;  /* 0x0000002804047290 */ /* 0x000fe2000fffe13f */
[----:B-1----:R-:W-:-:S04]  /*4210*/  SHF.R.S32.HI R3, RZ, 0x1f, R4 ;  /* 0x0000001fff037819 */ /* 0x002fc80000011404 */
[----:B------:R-:W-:-:S04]  /*4220*/  LEA.HI R2, R3, R4, RZ, 0x4 ;  /* 0x0000000403027211 */ /* 0x000fc800078f20ff */
[----:B------:R-:W-:Y:S02]  /*4230*/  LOP3.LUT R3, R2, 0xfffffff0, RZ, 0xc0, !PT ;  /* 0xfffffff002037812 */ /* 0x000fe400078ec0ff */
[----:B------:R-:W-:-:S03]  /*4240*/  SHF.R.S32.HI R2, RZ, 0x4, R2 ;  /* 0x00000004ff027819 */ /* 0x000fc60000011402 */
[----:B------:R-:W-:-:S05]  /*4250*/  IMAD.IADD R3, R4, 0x1, -R3 ;  /* 0x0000000104037824 */ /* 0x000fca00078e0a03 */
[C---:B------:R-:W-:Y:S02]  /*4260*/  ISETP.GT.AND P0, PT, R3.reuse, 0xb, PT ;  /* 0x0000000b0300780c */ /* 0x040fe40003f04270 */
[----:B------:R-:W-:Y:S02]  /*4270*/  SHF.L.U32 R17, R3, 0x3, RZ ;  /* 0x0000000303117819 */ /* 0x000fe400000006ff */
[----:B------:R-:W-:Y:S01]  /*4280*/  ISETP.NE.OR P2, PT, R2, UR4, P0 ;  /* 0x0000000402007c0c */ /* 0x000fe20008745670 */
[----:B------:R-:W-:-:S03]  /*4290*/  ULDC UR4, c[0x0][0x284] ;  /* 0x0000a10000047ab9 */ /* 0x000fc60000000800 */
[----:B------:R-:W-:-:S13]  /*42a0*/  ISETP.EQ.OR.EX P1, PT, RZ, UR9, P2, P1 ;  /* 0x00000009ff007c0c */ /* 0x000fda0009722710 */
[----:B------:R-:W0:Y:S01]  /*42b0*/  @!P1 S2R R6, SR_CTAID.X ;  /* 0x0000000000069919 */ /* 0x000e220000002500 */
[----:B------:R-:W1:Y:S01]  /*42c0*/  @!P1 LDC.64 R4, c[0x0][0x240] ;  /* 0x00009000ff049b82 */ /* 0x000e620000000a00 */
[----:B----4-:R-:W-:Y:S01]  /*42d0*/  IMAD.U32 R18, RZ, RZ, UR4 ;  /* 0x00000004ff127e24 */ /* 0x010fe2000f8e00ff */
[----:B------:R-:W-:Y:S01]  /*42e0*/  BSSY B0, `(.L_x_2409) ;  /* 0x0000164000007945 */ /* 0x000fe20003800000 */
[----:B------:R-:W-:Y:S01]  /*42f0*/  HFMA2.MMA R19, -RZ, RZ, 0, 0 ;  /* 0x00000000ff137435 */ /* 0x000fe200000001ff */
[----:B------:R-:W-:Y:S02]  /*4300*/  CS2R R28, SRZ ;  /* 0x00000000001c7805 */ /* 0x000fe4000001ff00 */
[----:B------:R-:W-:Y:S01]  /*4310*/  CS2R R12, SRZ ;  /* 0x00000000000c7805 */ /* 0x000fe2000001ff00 */
[----:B------:R-:W-:Y:S02]  /*4320*/  IMAD.MOV.U32 R24, RZ, RZ, RZ ;  /* 0x000000ffff187224 */ /* 0x000fe400078e00ff */
[----:B------:R-:W-:-:S02]  /*4330*/  IMAD.MOV.U32 R14, RZ, RZ, RZ ;  /* 0x000000ffff0e7224 */ /* 0x000fc400078e00ff */
[----:B0-----:R-:W-:-:S04]  /*4340*/  @!P1 IMAD R3, R6, 0x60, R17 ;  /* 0x0000006006039824 */ /* 0x001fc800078e0211 */
[----:B-1----:R-:W-:Y:S01]  /*4350*/  @!P1 IMAD.WIDE R4, R3, 0x2, R4 ;  /* 0x0000000203049825 */ /* 0x002fe200078e0204 */
[----:B------:R-:W-:-:S04]  /*4360*/  MOV R3, RZ ;  /* 0x000000ff00037202 */ /* 0x000fc80000000f00 */
[----:B------:R0:W5:Y:S01]  /*4370*/  @!P1 LDG.E.128 R20, desc[UR36][R4.64] ;  /* 0x0000002404149981 */ /* 0x000162000c1e1d00 */
[----:B------:R-:W-:Y:S06]  /*4380*/  BAR.SYNC.DEFER_BLOCKING 0x0 ;  /* 0x0000000000007b1d */ /* 0x000fec0000010000 */
[----:B------:R-:W-:Y:S05]  /*4390*/  @P0 BRA `(.L_x_2410) ;  /* 0x0000001400600947 */ /* 0x000fea0003800000 */
[----:B------:R-:W-:Y:S01]  /*43a0*/  VIMNMX R34, R18, UR40, PT ;  /* 0x0000002812227c48 */ /* 0x000fe2000bfe0100 */
[----:B------:R-:W-:Y:S01]  /*43b0*/  IMAD R27, R0, R18, R17 ;  /* 0x00000012001b7224 */ /* 0x000fe200078e0211 */
[C---:B------:R-:W-:Y:S01]  /*43c0*/  IADD3 R25, R2.reuse, UR43, RZ ;  /* 0x0000002b02197c10 */ /* 0x040fe2000fffe0ff */
[----:B------:R-:W-:Y:S01]  /*43d0*/  BSSY B1, `(.L_x_2411) ;  /* 0x0000085000017945 */ /* 0x000fe20003800000 */
[----:B------:R-:W-:Y:S01]  /*43e0*/  LEA R32, R2, UR11, 0x1 ;  /* 0x0000000b02207c11 */ /* 0x000fe2000f8e08ff */
[----:B------:R-:W-:Y:S01]  /*43f0*/  IMAD.MOV.U32 R28, RZ, RZ, RZ ;  /* 0x000000ffff1c7224 */ /* 0x000fe200078e00ff */
[----:B------:R-:W-:Y:S02]  /*4400*/  ISETP.GE.AND P1, PT, R25, R34, PT ;  /* 0x000000221900720c */ /* 0x000fe40003f26270 */
[----:B------:R-:W-:-:S11]  /*4410*/  SHF.R.S32.HI R26, RZ, 0x1f, R27 ;  /* 0x0000001fff1a7819 */ /* 0x000fd6000001141b */
[----:B------:R-:W-:Y:S05]  /*4420*/  @P1 BRA `(.L_x_2412) ;  /* 0x0000000400fc1947 */ /* 0x000fea0003800000 */
[----:B0-----:R-:W-:Y:S01]  /*4430*/  MOV R5, UR43 ;  /* 0x0000002b00057c02 */ /* 0x001fe20008000f00 */
[----:B------:R-:W-:Y:S01]  /*4440*/  BSSY B2, `(.L_x_2413) ;  /* 0x0000031000027945 */ /* 0x000fe20003800000 */
[----:B------:R-:W-:Y:S01]  /*4450*/  LOP3.LUT R3, RZ, R34, RZ, 0x33, !PT ;  /* 0x00000022ff037212 */ /* 0x000fe200078e33ff */
[----:B------:R-:W-:Y:S01]  /*4460*/  HFMA2.MMA R14, -RZ, RZ, 0, 0 ;  /* 0x00000000ff0e7435 */ /* 0x000fe200000001ff */
[----:B------:R-:W-:Y:S02]  /*4470*/  IADD3 R0, -R5, -0x2, -R2 ;  /* 0xfffffffe05007810 */ /* 0x000fe40007ffe902 */
[----:B------:R-:W-:Y:S02]  /*4480*/  CS2R R12, SRZ ;  /* 0x00000000000c7805 */ /* 0x000fe4000001ff00 */
[----:B------:R-:W-:Y:S01]  /*4490*/  MOV R15, R25 ;  /* 0x00000019000f7202 */ /* 0x000fe20000000f00 */
[----:B------:R-:W-:Y:S01]  /*44a0*/  IMAD.MOV.U32 R19, RZ, RZ, RZ ;  /* 0x000000ffff137224 */ /* 0x000fe200078e00ff */
[----:B------:R-:W-:Y:S01]  /*44b0*/  MOV R24, RZ ;  /* 0x000000ff00187202 */ /* 0x000fe20000000f00 */
[----:B------:R-:W-:Y:S01]  /*44c0*/  IMAD.IADD R0, R0, 0x1, -R3 ;  /* 0x0000000100007824 */ /* 0x000fe200078e0a03 */
[----:B------:R-:W-:Y:S01]  /*44d0*/  CS2R R28, SRZ ;  /* 0x00000000001c7805 */ /* 0x000fe2000001ff00 */
[----:B------:R-:W-:-:S03]  /*44e0*/  IMAD.MOV.U32 R3, RZ, RZ, RZ ;  /* 0x000000ffff037224 */ /* 0x000fc600078e00ff */
[C---:B------:R-:W-:Y:S02]  /*44f0*/  LOP3.LUT P3, RZ, R0.reuse, 0x4, RZ, 0xc0, !PT ;  /* 0x0000000400ff7812 */ /* 0x040fe4000786c0ff */
[----:B------:R-:W-:-:S11]  /*4500*/  LOP3.LUT P1, RZ, R0, 0xfffffffc, RZ, 0xc0, !PT ;  /* 0xfffffffc00ff7812 */ /* 0x000fd6000782c0ff */
        /* <DEDUP_REMOVED lines=22> */
[--C-:B------:R-:W-:Y:S02]  /*4670*/  HADD2.F32 R19, -RZ, R12.reuse.H0_H0 ;  /* 0x2000000cff137230 */ /* 0x100fe40000004100 */
[----:B------:R-:W-:Y:S02]  /*4680*/  HADD2.F32 R15, -RZ, R15.H1_H1 ;  /* 0x3000000fff0f7230 */ /* 0x000fe40000004100 */
[C---:B------:R-:W-:Y:S01]  /*4690*/  FFMA.FTZ R13, R0.reuse, R13, RZ ;  /* 0x0000000d000d7223 */ /* 0x040fe200000100ff */
[----:B------:R-:W-:Y:S02]  /*46a0*/  HADD2.F32 R3, -RZ, R12.H1_H1 ;  /* 0x3000000cff037230 */ /* 0x000fe40000004100 */
[----:B------:R-:W-:Y:S01]  /*46b0*/  FFMA.FTZ R12, R0, R19, RZ ;  /* 0x00000013000c7223 */ /* 0x000fe200000100ff */
[----:B------:R-:W-:-:S02]  /*46c0*/  HADD2.F32 R9, -RZ, R14.H0_H0 ;  /* 0x2000000eff097230 */ /* 0x000fc40000004100 */
[C---:B------:R-:W-:Y:S01]  /*46d0*/  FFMA.FTZ R28, R0.reuse, R15, RZ ;  /* 0x0000000f001c7223 */ /* 0x040fe200000100ff */
[----:B------:R-:W-:Y:S02]  /*46e0*/  HADD2.F32 R11, -RZ, R14.H1_H1 ;  /* 0x3000000eff0b7230 */ /* 0x000fe40000004100 */
[C---:B------:R-:W-:Y:S01]  /*46f0*/  FFMA.FTZ R3, R0.reuse, R3, RZ ;  /* 0x0000000300037223 */ /* 0x040fe200000100ff */
[C---:B------:R-:W-:Y:S01]  /*4700*/  FFMA.FTZ R14, R0.reuse, R5, RZ ;  /* 0x00000005000e7223 */ /* 0x040fe200000100ff */
[C---:B------:R-:W-:Y:S01]  /*4710*/  FFMA.FTZ R19, R0.reuse, R7, RZ ;  /* 0x0000000700137223 */ /* 0x040fe200000100ff */
[C---:B------:R-:W-:Y:S01]  /*4720*/  FFMA.FTZ R24, R0.reuse, R9, RZ ;  /* 0x0000000900187223 */ /* 0x040fe200000100ff */
[----:B------:R-:W-:Y:S01]  /*4730*/  FFMA.FTZ R29, R0, R11, RZ ;  /* 0x0000000b001d7223 */ /* 0x000fe200000100ff */
[----:B------:R-:W-:-:S07]  /*4740*/  VIADD R15, R25, 0x4 ;  /* 0x00000004190f7836 */ /* 0x000fce0000000000 */
.L_x_2414:
[----:B------:R-:W-:Y:S05]  /*4750*/  BSYNC B2 ;  /* 0x0000000000027941 */ /* 0x000fea0003800000 */
.L_x_2413:
[----:B------:R-:W-:Y:S05]  /*4760*/  @!P1 BRA `(.L_x_2412) ;  /* 0x00000004002c9947 */ /* 0x000fea0003800000 */
[C---:B------:R-:W-:Y:S01]  /*4770*/  LEA R0, R15.reuse, UR7, 0x1 ;  /* 0x000000070f007c11 */ /* 0x040fe2000f8e08ff */
[----:B------:R-:W-:Y:S01]  /*4780*/  ULDC UR8, c[0x0][0x288] ;  /* 0x0000a20000087ab9 */ /* 0x000fe20000000800 */
[----:B------:R-:W-:Y:S01]  /*4790*/  MOV R5, UR43 ;  /* 0x0000002b00057c02 */ /* 0x000fe20008000f00 */
[----:B------:R-:W-:Y:S01]  /*47a0*/  ULDC.64 UR4, c[0x0][0x258] ;  /* 0x0000960000047ab9 */ /* 0x000fe20000000a00 */
[C---:B------:R-:W-:Y:S01]  /*47b0*/  IADD3 R31, P1, R15.reuse, UR44, RZ ;  /* 0x0000002c0f1f7c10 */ /* 0x040fe2000ff3e0ff */
[----:B------:R-:W-:Y:S01]  /*47c0*/  VIADD R4, R0, 0x8 ;  /* 0x0000000800047836 */ /* 0x000fe20000000000 */
[----:B------:R-:W-:Y:S01]  /*47d0*/  HFMA2.MMA R33, -RZ, RZ, 0, 0 ;  /* 0x00000000ff217435 */ /* 0x000fe200000001ff */
[C---:B------:R-:W-:Y:S01]  /*47e0*/  IMAD R0, R15.reuse, 0x60, RZ ;  /* 0x000000600f007824 */ /* 0x040fe200078e02ff */
[----:B------:R-:W-:Y:S01]  /*47f0*/  LEA.HI.X.SX32 R6, R15, UR45, 0x1, P1 ;  /* 0x0000002d0f067c11 */ /* 0x000fe200088f0eff */
[----:B------:R-:W-:Y:S01]  /*4800*/  IMAD R4, R5, -0x2, R4 ;  /* 0xfffffffe05047824 */ /* 0x000fe200078e0204 */
[----:B------:R-:W-:Y:S01]  /*4810*/  LEA R30, P1, R31, UR4, 0x2 ;  /* 0x000000041f1e7c11 */ /* 0x000fe2000f8210ff */
[----:B------:R-:W-:-:S02]  /*4820*/  IMAD R36, R18, UR8, RZ ;  /* 0x0000000812247c24 */ /* 0x000fc4000f8e02ff */
[----:B------:R-:W-:Y:S01]  /*4830*/  VIADD R35, R0, 0x180 ;  /* 0x0000018000237836 */ /* 0x000fe20000000000 */
[----:B------:R-:W-:Y:S01]  /*4840*/  LEA.HI.X R31, R31, UR5, R6, 0x2, P1 ;  /* 0x000000051f1f7c11 */ /* 0x000fe200088f1406 */
[----:B------:R-:W-:Y:S01]  /*4850*/  IMAD R36, R36, 0x60, RZ ;  /* 0x0000006024247824 */ /* 0x000fe200078e02ff */
[----:B------:R-:W-:-:S07]  /*4860*/  IADD3 R37, R4, UR6, RZ ;  /* 0x0000000604257c10 */ /* 0x000fce000fffe0ff */
.L_x_2415:
[----:B------:R-:W2:Y:S04]  /*4870*/  LDG.E R5, desc[UR36][R30.64] ;  /* 0x000000241e057981 */ /* 0x000ea8000c1e1900 */
[----:B------:R-:W3:Y:S04]  /*4880*/  LDG.E R6, desc[UR36][R30.64+0x10] ;  /* 0x000010241e067981 */ /* 0x000ee8000c1e1900 */
[----:B------:R-:W0:Y:S04]  /*4890*/  LDS.U16 R38, [R37+-0x8] ;  /* 0xfffff80025267984 */ /* 0x000e280000000400 */
[----:B------:R-:W1:Y:S01]  /*48a0*/  LDS.U16 R43, [R37] ;  /* 0x00000000252b7984 */ /* 0x000e620000000400 */
[----:B--2---:R-:W-:-:S04]  /*48b0*/  IMAD R4, R36, R5, R0 ;  /* 0x0000000524047224 */ /* 0x004fc800078e0200 */
[----:B------:R-:W-:Y:S02]  /*48c0*/  IMAD.IADD R4, R4, 0x1, R33 ;  /* 0x0000000104047824 */ /* 0x000fe400078e0221 */
[----:B---3--:R-:W-:-:S03]  /*48d0*/  IMAD R6, R36, R6, R35 ;  /* 0x0000000624067224 */ /* 0x008fc600078e0223 */
[----:B------:R-:W-:-:S04]  /*48e0*/  IADD3 R5, P1, R27, R4, RZ ;  /* 0x000000041b057210 */ /* 0x000fc80007f3e0ff */
[----:B------:R-:W-:Y:S02]  /*48f0*/  LEA.HI.X.SX32 R8, R4, R26, 0x1, P1 ;  /* 0x0000001a04087211 */ /* 0x000fe400008f0eff */
[----:B------:R-:W-:-:S04]  /*4900*/  LEA R4, P1, R5, UR12, 0x1 ;  /* 0x0000000c05047c11 */ /* 0x000fc8000f8208ff */
[----:B------:R-:W-:Y:S02]  /*4910*/  LEA.HI.X R5, R5, UR13, R8, 0x1, P1 ;  /* 0x0000000d05057c11 */ /* 0x000fe400088f0c08 */
[----:B------:R-:W-:-:S04]  /*4920*/  IADD3 R8, R6, R33, RZ ;  /* 0x0000002106087210 */ /* 0x000fc80007ffe0ff */
[----:B------:R-:W-:Y:S01]  /*4930*/  IADD3 R9, P1, R27, R8, RZ ;  /* 0x000000081b097210 */ /* 0x000fe20007f3e0ff */
[----:B------:R-:W2:Y:S03]  /*4940*/  LDG.E.128 R4, desc[UR36][R4.64] ;  /* 0x0000002404047981 */ /* 0x000ea6000c1e1d00 */
[----:B------:R-:W-:Y:S02]  /*4950*/  LEA.HI.X.SX32 R10, R8, R26, 0x1, P1 ;  /* 0x0000001a080a7211 */ /* 0x000fe400008f0eff */
[----:B------:R-:W-:-:S04]  /*4960*/  LEA R8, P1, R9, UR12, 0x1 ;  /* 0x0000000c09087c11 */ /* 0x000fc8000f8208ff */
[----:B------:R-:W-:-:S06]  /*4970*/  LEA.HI.X R9, R9, UR13, R10, 0x1, P1 ;  /* 0x0000000d09097c11 */ /* 0x000fcc00088f0c0a */
[----:B------:R-:W3:Y:S01]  /*4980*/  LDG.E.128 R8, desc[UR36][R8.64] ;  /* 0x0000002408087981 */ /* 0x000ee2000c1e1d00 */
[----:B------:R-:W-:Y:S01]  /*4990*/  IADD3 R30, P1, R30, 0x20, RZ ;  /* 0x000000201e1e7810 */ /* 0x000fe20007f3e0ff */
[----:B0-----:R-:W-:Y:S01]  /*49a0*/  HADD2.F32 R39, -RZ, R38.H0_H0 ;  /* 0x20000026ff277230 */ /* 0x001fe20000004100 */
[----:B------:R-:W-:Y:S01]  /*49b0*/  IADD3 R15, R15, 0x8, RZ ;  /* 0x000000080f0f7810 */ /* 0x000fe20007ffe0ff */
[----:B-1----:R-:W-:Y:S01]  /*49c0*/  HADD2.F32 R43, -RZ, R43.H0_H0 ;  /* 0x2000002bff2b7230 */ /* 0x002fe20000004100 */
[----:B------:R-:W-:Y:S01]  /*49d0*/  IADD3 R33, R33, 0x300, RZ ;  /* 0x0000030021217810 */ /* 0x000fe20007ffe0ff */
[----:B------:R-:W-:Y:S01]  /*49e0*/  IMAD.X R31, RZ, RZ, R31, P1 ;  /* 0x000000ffff1f7224 */ /* 0x000fe200008e061f */
[----:B------:R-:W-:Y:S01]  /*49f0*/  ISETP.GE.AND P1, PT, R15, R34, PT ;  /* 0x000000220f00720c */ /* 0x000fe20003f26270 */
[----:B------:R-:W-:Y:S02]  /*4a00*/  VIADD R37, R37, 0x10 ;  /* 0x0000001025257836 */ /* 0x000fe40000000000 */
[----:B--2---:R-:W-:-:S02]  /*4a10*/  HADD2.F32 R41, -RZ, R5.H0_H0 ;  /* 0x20000005ff297230 */ /* 0x004fc40000004100 */
[----:B------:R-:W-:Y:S02]  /*4a20*/  HADD2.F32 R40, -RZ, R5.H1_H1 ;  /* 0x30000005ff287230 */ /* 0x000fe40000004100 */
[----:B------:R-:W-:Y:S02]  /*4a30*/  HADD2.F32 R5, -RZ, R6.H0_H0 ;  /* 0x20000006ff057230 */ /* 0x000fe40000004100 */
[C---:B------:R-:W-:Y:S01]  /*4a40*/  FFMA.FTZ R14, R39.reuse, R41, R14 ;  /* 0x00000029270e7223 */ /* 0x040fe2000001000e */
[----:B------:R-:W-:Y:S02]  /*4a50*/  HADD2.F32 R38, -RZ, R4.H0_H0 ;  /* 0x20000004ff267230 */ /* 0x000fe40000004100 */
[C---:B------:R-:W-:Y:S01]  /*4a60*/  FFMA.FTZ R19, R39.reuse, R40, R19 ;  /* 0x0000002827137223 */ /* 0x040fe20000010013 */
[----:B------:R-:W-:Y:S02]  /*4a70*/  HADD2.F32 R6, -RZ, R6.H1_H1 ;  /* 0x30000006ff067230 */ /* 0x000fe40000004100 */
[----:B------:R-:W-:Y:S01]  /*4a80*/  FFMA.FTZ R5, R39, R5, R24 ;  /* 0x0000000527057223 */ /* 0x000fe20000010018 */
[----:B------:R-:W-:-:S02]  /*4a90*/  HADD2.F32 R42, -RZ, R7.H0_H0 ;  /* 0x20000007ff2a7230 */ /* 0x000fc40000004100 */
[C---:B------:R-:W-:Y:S01]  /*4aa0*/  FFMA.FTZ R12, R39.reuse, R38, R12 ;  /* 0x00000026270c7223 */ /* 0x040fe2000001000c */
[----:B------:R-:W-:Y:S02]  /*4ab0*/  HADD2.F32 R4, -RZ, R4.H1_H1 ;  /* 0x30000004ff047230 */ /* 0x000fe40000004100 */
[C---:B------:R-:W-:Y:S01]  /*4ac0*/  FFMA.FTZ R6, R39.reuse, R6, R29 ;  /* 0x0000000627067223 */ /* 0x040fe2000001001d */
[----:B------:R-:W-:Y:S02]  /*4ad0*/  HADD2.F32 R7, -RZ, R7.H1_H1 ;  /* 0x30000007ff077230 */ /* 0x000fe40000004100 */
[C---:B------:R-:W-:Y:S01]  /*4ae0*/  FFMA.FTZ R13, R39.reuse, R42, R13 ;  /* 0x0000002a270d7223 */ /* 0x040fe2000001000d */
[--C-:B---3--:R-:W-:Y:S02]  /*4af0*/  HADD2.F32 R29, -RZ, R9.reuse.H0_H0 ;  /* 0x20000009ff1d7230 */ /* 0x108fe40000004100 */
[----:B------:R-:W-:Y:S01]  /*4b00*/  FFMA.FTZ R3, R39, R4, R3 ;  /* 0x0000000427037223 */ /* 0x000fe20000010003 */
[----:B------:R-:W-:-:S02]  /*4b10*/  HADD2.F32 R24, -RZ, R9.H1_H1 ;  /* 0x30000009ff187230 */ /* 0x000fc40000004100 */
[----:B------:R-:W-:Y:S01]  /*4b20*/  FFMA.FTZ R7, R39, R7, R28 ;  /* 0x0000000727077223 */ /* 0x000fe2000001001c */
[----:B------:R-:W-:Y:S02]  /*4b30*/  HADD2.F32 R4, -RZ, R8.H0_H0 ;  /* 0x20000008ff047230 */ /* 0x000fe40000004100 */
[C---:B------:R-:W-:Y:S01]  /*4b40*/  FFMA.FTZ R14, R43.reuse, R29, R14 ;  /* 0x0000001d2b0e7223 */ /* 0x040fe2000001000e */
        /* <DEDUP_REMOVED lines=13> */
.L_x_2412:
[----:B------:R-:W-:Y:S05]  /*4c20*/  BSYNC B1 ;  /* 0x0000000000017941 */ /* 0x000fea0003800000 */
.L_x_2411:
[----:B------:R-:W-:-:S13]  /*4c30*/  ISETP.GE.AND P1, PT, R25, UR40, PT ;  /* 0x0000002819007c0c */ /* 0x000fda000bf26270 */
[----:B------:R-:W-:Y:S05]  /*4c40*/  @P1 BRA `(.L_x_2410) ;  /* 0x0000000c00341947 */ /* 0x000fea0003800000 */
[----:B0-----:R-:W-:Y:S01]  /*4c50*/  IMAD.U32 R5, RZ, RZ, UR43 ;  /* 0x0000002bff057e24 */ /* 0x001fe2000f8e00ff */
[----:B------:R-:W-:Y:S01]  /*4c60*/  LOP3.LUT R0, RZ, R2, RZ, 0x33, !PT ;  /* 0x00000002ff007212 */ /* 0x000fe200078e33ff */
[----:B------:R-:W-:Y:S03]  /*4c70*/  BSSY B1, `(.L_x_2416) ;  /* 0x0000042000017945 */ /* 0x000fe60003800000 */
[----:B------:R-:W-:-:S04]  /*4c80*/  IADD3 R0, -R5, UR40, R0 ;  /* 0x0000002805007c10 */ /* 0x000fc8000fffe100 */
        /* <DEDUP_REMOVED lines=46> */
[----:B--2---:R-:W-:Y:S02]  /*4f70*/  HADD2.F32 R15, -RZ, R6.H0_H0 ;  /* 0x20000006ff0f7230 */ /* 0x004fe40000004100 */
[----:B------:R-:W-:Y:S02]  /*4f80*/  HADD2.F32 R34, -RZ, R7.H0_H0 ;  /* 0x20000007ff227230 */ /* 0x000fe40000004100 */
        /* <DEDUP_REMOVED lines=14> */
.L_x_2419:
[----:B------:R-:W-:Y:S05]  /*5070*/  BSYNC B2 ;  /* 0x0000000000027941 */ /* 0x000fea0003800000 */
.L_x_2418:
[----:B------:R-:W-:-:S07]  /*5080*/  IADD3 R25, R25, 0x4, RZ ;  /* 0x0000000419197810 */ /* 0x000fce0007ffe0ff */
.L_x_2417:
[----:B------:R-:W-:Y:S05]  /*5090*/  BSYNC B1 ;  /* 0x0000000000017941 */ /* 0x000fea0003800000 */
.L_x_2416:
[----:B------:R-:W-:-:S13]  /*50a0*/  LOP3.LUT P1, RZ, R0, 0xfffffffc, RZ, 0xc0, !PT ;  /* 0xfffffffc00ff7812 */ /* 0x000fda000782c0ff */
[----:B------:R-:W-:Y:S05]  /*50b0*/  @!P1 BRA `(.L_x_2410) ;  /* 0x0000000800189947 */ /* 0x000fea0003800000 */
[----:B------:R-:W0:Y:S01]  /*50c0*/  LDC R18, c[0x0][0x284] ;  /* 0x0000a100ff127b82 */ /* 0x000e220000000800 */
[----:B------:R-:W-:Y:S01]  /*50d0*/  LEA R0, R25, UR7, 0x1 ;  /* 0x0000000719007c11 */ /* 0x000fe2000f8e08ff */
[----:B------:R-:W-:-:S04]  /*50e0*/  IMAD.U32 R9, RZ, RZ, UR43 ;  /* 0x0000002bff097e24 */ /* 0x000fc8000f8e00ff */
[----:B------:R-:W-:Y:S01]  /*50f0*/  IMAD R9, R9, -0x2, R0 ;  /* 0xfffffffe09097824 */ /* 0x000fe200078e0200 */
[----:B------:R-:W-:-:S03]  /*5100*/  HFMA2.MMA R0, -RZ, RZ, 0, 0 ;  /* 0x00000000ff007435 */ /* 0x000fc600000001ff */
[----:B------:R-:W-:-:S08]  /*5110*/  VIADD R9, R9, UR6 ;  /* 0x0000000609097c36 */ /* 0x000fd00008000000 */
.L_x_2424:
[C---:B0-----:R-:W-:Y:S01]  /*5120*/  ISETP.GE.AND P3, PT, R25.reuse, R18, PT ;  /* 0x000000121900720c */ /* 0x041fe20003f66270 */
[----:B------:R-:W-:Y:S01]  /*5130*/  BSSY B1, `(.L_x_2420) ;  /* 0x000003e000017945 */ /* 0x000fe20003800000 */
[----:B------:R-:W-:Y:S01]  /*5140*/  IADD3 R11, R25, 0x4, RZ ;  /* 0x00000004190b7810 */ /* 0x000fe20007ffe0ff */
[----:B------:R-:W-:-:S03]  /*5150*/  IMAD.IADD R8, R9, 0x1, R0 ;  /* 0x0000000109087824 */ /* 0x000fc600078e0200 */
[----:B------:R-:W-:-:S07]  /*5160*/  ISETP.GE.AND P1, PT, R11, R18, PT ;  /* 0x000000120b00720c */ /* 0x000fce0003f26270 */
[----:B------:R-:W-:Y:S06]  /*5170*/  @!P3 BRA `(.L_x_2421) ;  /* 0x0000000000e4b947 */ /* 0x000fec0003800000 */
        /* <DEDUP_REMOVED lines=8> */
[----:B------:R0:W1:Y:S02]  /*5200*/  F2I.FTZ.U32.TRUNC.NTZ R5, R10 ;  /* 0x0000000a00057305 */ /* 0x000064000021f000 */
[----:B0-----:R-:W0:Y:S01]  /*5210*/  LDS.U16 R10, [R8] ;  /* 0x00000000080a7984 */ /* 0x001e220000000400 */
        /* <DEDUP_REMOVED lines=47> */
.L_x_2421:
[----:B------:R-:W-:Y:S05]  /*5510*/  BSYNC B1 ;  /* 0x0000000000017941 */ /* 0x000fea0003800000 */
.L_x_2420:
[----:B------:R-:W-:Y:S04]  /*5520*/  BSSY B1, `(.L_x_2422) ;  /* 0x000003b000017945 */ /* 0x000fe80003800000 */
[----:B------:R-:W-:Y:S05]  /*5530*/  @!P1 BRA `(.L_x_2423) ;  /* 0x0000000000e49947 */ /* 0x000fea0003800000 */
[----:B------:R-:W-:Y:S01]  /*5540*/  IABS R7, R18 ;  /* 0x0000001200077213 */ /* 0x000fe20000000000 */
[----:B------:R-:W-:Y:S01]  /*5550*/  ULDC.64 UR4, c[0x0][0x258] ;  /* 0x0000960000047ab9 */ /* 0x000fe20000000a00 */
[----:B------:R-:W-:Y:S01]  /*5560*/  IABS R30, R11 ;  /* 0x0000000b001e7213 */ /* 0x000fe20000000000 */
[----:B------:R-:W0:Y:S01]  /*5570*/  LDS.U16 R8, [R8+0x8] ;  /* 0x0000080008087984 */ /* 0x000e220000000400 */
        /* <DEDUP_REMOVED lines=53> */
.L_x_2423:
[----:B------:R-:W-:Y:S05]  /*58d0*/  BSYNC B1 ;  /* 0x0000000000017941 */ /* 0x000fea0003800000 */
.L_x_2422:
[----:B------:R-:W-:Y:S01]  /*58e0*/  IADD3 R25, R25, 0x8, RZ ;  /* 0x0000000819197810 */ /* 0x000fe20007ffe0ff */
[----:B------:R-:W-:-:S03]  /*58f0*/  VIADD R0, R0, 0x10 ;  /* 0x0000001000007836 */ /* 0x000fc60000000000 */
[----:B------:R-:W-:-:S13]  /*5900*/  ISETP.GE.AND P1, PT, R25, UR40, PT ;  /* 0x0000002819007c0c */ /* 0x000fda000bf26270 */
[----:B------:R-:W-:Y:S05]  /*5910*/  @!P1 BRA `(.L_x_2424) ;  /* 0xfffffff800009947 */ /* 0x000fea000383ffff */
.L_x_2410:
[----:B------:R-:W-:Y:S05]  /*5920*/  BSYNC B0 ;  /* 0x0000000000007941 */ /* 0x000fea0003800000 */
.L_x_2409:
[----:B------:R-:W-:Y:S04]  /*5930*/  BSSY B0, `(.L_x_2425) ;  /* 0x000005b000007945 */ /* 0x000fe80003800000 */
[----:B------:R-:W-:Y:S05]  /*5940*/  @P2 BRA `(.L_x_2426) ;  /* 0x0000000400642947 */ /* 0x000fea0003800000 */
[----:B------:R-:W1:Y:S01]  /*5950*/  LDC R6, c[0x0][0x308] ;  /* 0x0000c200ff067b82 */ /* 0x000e620000000800 */
[----:B------:R-:W-:Y:S02]  /*5960*/  ULDC.64 UR4, c[0x0][0x2f0] ;  /* 0x0000bc0000047ab9 */ /* 0x000fe40000000a00 */
[----:B------:R-:W-:-:S04]  /*5970*/  ISETP.NE.U32.AND P1, PT, RZ, UR4, PT ;  /* 0x00000004ff007c0c */ /* 0x000fc8000bf25070 */
[----:B------:R-:W-:-:S13]  /*5980*/  ISETP.NE.AND.EX P1, PT, RZ, UR5, PT, P1 ;  /* 0x00000005ff007c0c */ /* 0x000fda000bf25310 */
[----:B------:R-:W2:Y:S01]  /*5990*/  @P1 S2R R0, SR_CTAID.X ;  /* 0x0000000000001919 */ /* 0x000ea20000002500 */
[----:B------:R-:W2:Y:S01]  /*59a0*/  @P1 LDC R7, c[0x0][0x288] ;  /* 0x0000a200ff071b82 */ /* 0x000ea20000000800 */
[----:B-1----:R-:W-:-:S07]  /*59b0*/  ISETP.NE.AND P3, PT, R6, 0x2, PT ;  /* 0x000000020600780c */ /* 0x002fce0003f65270 */
[----:B0-----:R-:W0:Y:S08]  /*59c0*/  @P1 LDC.64 R4, c[0x0][0x2e8] ;  /* 0x0000ba00ff041b82 */ /* 0x001e300000000a00 */
[----:B------:R-:W1:Y:S01]  /*59d0*/  @P3 LDC.64 R8, c[0x0][0x238] ;  /* 0x00008e00ff083b82 */ /* 0x000e620000000a00 */
[----:B------:R-:W-:Y:S01]  /*59e0*/  IADD3 R15, R17, UR42, RZ ;  /* 0x0000002a110f7c10 */ /* 0x000fe2000fffe0ff */
[----:B--2---:R-:W-:-:S04]  /*59f0*/  @P1 IMAD R0, R7, UR38, R0 ;  /* 0x0000002607001c24 */ /* 0x004fc8000f8e0200 */
[----:B------:R-:W-:-:S04]  /*5a00*/  @P1 IMAD R7, R0, 0x60, R17 ;  /* 0x0000006000071824 */ /* 0x000fc800078e0211 */
[----:B0-----:R-:W-:-:S04]  /*5a10*/  @P1 IMAD.WIDE R4, R7, 0x2, R4 ;  /* 0x0000000207041825 */ /* 0x001fc800078e0204 */
[----:B-1----:R-:W-:Y:S02]  /*5a20*/  @P3 IMAD.WIDE R8, R15, 0x2, R8 ;  /* 0x000000020f083825 */ /* 0x002fe400078e0208 */
[----:B------:R-:W5:Y:S04]  /*5a30*/  @P1 LDG.E.128 R4, desc[UR36][R4.64] ;  /* 0x0000002404041981 */ /* 0x000f68000c1e1d00 */
[----:B------:R-:W5:Y:S01]  /*5a40*/  @P3 LDG.E.128 R8, desc[UR36][R8.64] ;  /* 0x0000002408083981 */ /* 0x000f62000c1e1d00 */
[----:B------:R-:W-:Y:S01]  /*5a50*/  UIADD3 UR4, -UR43, UR40, URZ ;  /* 0x000000282b047290 */ /* 0x000fe2000fffe13f */
[----:B------:R-:W-:Y:S02]  /*5a60*/  IMAD R25, R18, UR41, R17 ;  /* 0x0000002912197c24 */ /* 0x000fe4000f8e0211 */
        /* <DEDUP_REMOVED lines=22> */
[----:B------:R-:W1:Y:S01]  /*5bd0*/  I2F.S8 R18, R33 ;  /* 0x0000002100127306 */ /* 0x000e620000001400 */
        /* <DEDUP_REMOVED lines=16> */
[----:B------:R-:W-:Y:S01]  /*5ce0*/  F2FP.F16.F32.PACK_AB R8, R8, R15 ;  /* 0x0000000f0808723e */ /* 0x000fe200000000ff */
[----:B--2---:R-:W-:-:S05]  /*5cf0*/  FMUL.FTZ R31, R10, R11 ;  /* 0x0000000b0a1f7220 */ /* 0x004fca0000410000 */
[----:B------:R-:W-:Y:S01]  /*5d00*/  F2FP.F16.F32.PACK_AB R10, R31, R18 ;  /* 0x000000121f0a723e */ /* 0x000fe200000000ff */
[----:B-1----:R-:W-:Y:S01]  /*5d10*/  FMUL.FTZ R25, R9, R11 ;  /* 0x0000000b09197220 */ /* 0x002fe20000410000 */
[----:B------:R-:W-:-:S04]  /*5d20*/  F2FP.F16.F32.PACK_AB R11, R33, R32 ;  /* 0x00000020210b723e */ /* 0x000fc800000000ff */
[----:B------:R-:W-:-:S07]  /*5d30*/  F2FP.F16.F32.PACK_AB R9, R25, R16 ;  /* 0x000000101909723e */ /* 0x000fce00000000ff */
.L_x_2427:
[----:B-----5:R-:W-:Y:S01]  /*5d40*/  HFMA2.MMA R8, R8, 1, 1, R20 ;  /* 0x3c003c0008087835 */ /* 0x020fe20000000014 */
[----:B------:R-:W-:Y:S01]  /*5d50*/  HADD2 R9, R9, R21 ;  /* 0x0000001509097230 */ /* 0x000fe20000000000 */
[----:B------:R-:W-:Y:S01]  /*5d60*/  HFMA2.MMA R10, R10, 1, 1, R22 ;  /* 0x3c003c000a0a7835 */ /* 0x000fe20000000016 */
[----:B------:R-:W-:-:S04]  /*5d70*/  HADD2 R11, R11, R23 ;  /* 0x000000170b0b7230 */ /* 0x000fc80000000000 */
[----:B------:R-:W-:Y:S01]  /*5d80*/  @P1 HFMA2.MMA R9, R9, R5, -RZ ;  /* 0x0000000509091235 */ /* 0x000fe200001000ff */
[----:B0-----:R-:W-:Y:S01]  /*5d90*/  HADD2.F32 R5, -RZ, R0.H0_H0 ;  /* 0x20000000ff057230 */ /* 0x001fe20000004100 */
        /* <DEDUP_REMOVED lines=20> */
.L_x_2426:
[----:B------:R-:W-:Y:S05]  /*5ee0*/  BSYNC B0 ;  /* 0x0000000000007941 */ /* 0x000fea0003800000 */
.L_x_2425:
[----:B------:R-:W-:Y:S06]  /*5ef0*/  BAR.SYNC.DEFER_BLOCKING 0x0 ;  /* 0x0000000000007b1d */ /* 0x000fec0000010000 */
[----:B------:R-:W-:Y:S05]  /*5f00*/  @P0 BRA `(.L_x_2428) ;  /* 0x0000000400100947 */ /* 0x000fea0003800000 */
[----:B0-----:R-:W0:Y:S01]  /*5f10*/  S2R R5, SR_TID.X ;  /* 0x0000000000057919 */ /* 0x001e220000002100 */
[----:B------:R-:W-:-:S05]  /*5f20*/  IMAD R2, R2, 0x60, R17 ;  /* 0x0000006002027824 */ /* 0x000fca00078e0211 */
[----:B------:R-:W-:Y:S02]  /*5f30*/  LEA R2, R2, UR6, 0x1 ;  /* 0x0000000602027c11 */ /* 0x000fe4000f8e08ff */
[C---:B0-----:R-:W-:Y:S02]  /*5f40*/  LOP3.LUT R0, R5.reuse, 0xffffffe0, RZ, 0xc0, !PT ;  /* 0xffffffe005007812 */ /* 0x041fe400078ec0ff */
[C---:B------:R-:W-:Y:S02]  /*5f50*/  LOP3.LUT R4, R5.reuse, 0xfffffff0, RZ, 0xc0, !PT ;  /* 0xfffffff005047812 */ /* 0x040fe400078ec0ff */
[----:B------:R-:W-:Y:S02]  /*5f60*/  ISETP.NE.AND P1, PT, R0, 0x20, PT ;  /* 0x000000200000780c */ /* 0x000fe40003f25270 */
[C---:B------:R-:W-:Y:S02]  /*5f70*/  ISETP.GT.AND P4, PT, R5.reuse, 0x1f, PT ;  /* 0x0000001f0500780c */ /* 0x040fe40003f84270 */
[----:B------:R-:W-:-:S02]  /*5f80*/  ISETP.GT.AND P3, PT, R5, 0xf, PT ;  /* 0x0000000f0500780c */ /* 0x000fc40003f64270 */
[----:B------:R-:W-:-:S07]  /*5f90*/  ISETP.NE.AND P2, PT, R4, 0x10, PT ;  /* 0x000000100400780c */ /* 0x000fce0003f45270 */
[----:B------:R-:W-:Y:S06]  /*5fa0*/  @P1 BRA `(.L_x_2429) ;  /* 0x0000000000141947 */ /* 0x000fec0003800000 */
[----:B------:R-:W-:Y:S02]  /*5fb0*/  F2FP.F16.F32.PACK_AB R4, R3, R12 ;  /* 0x0000000c0304723e */ /* 0x000fe400000000ff */
[----:B------:R-:W-:Y:S02]  /*5fc0*/  F2FP.F16.F32.PACK_AB R5, R19, R14 ;  /* 0x0000000e1305723e */ /* 0x000fe400000000ff */
[----:B------:R-:W-:Y:S02]  /*5fd0*/  F2FP.F16.F32.PACK_AB R6, R29, R24 ;  /* 0x000000181d06723e */ /* 0x000fe400000000ff */
[----:B------:R-:W-:-:S05]  /*5fe0*/  F2FP.F16.F32.PACK_AB R7, R28, R13 ;  /* 0x0000000d1c07723e */ /* 0x000fca00000000ff */
[----:B------:R0:W-:Y:S02]  /*5ff0*/  STS.128 [R2+-0x180], R4 ;  /* 0xfffe800402007388 */ /* 0x0001e40000000c00 */
.L_x_2429:
[----:B------:R-:W-:Y:S05]  /*6000*/  WARPSYNC.ALL ;  /* 0x0000000000007948 */ /* 0x000fea0003800000 */
[----:B------:R-:W-:Y:S06]  /*6010*/  BAR.SYNC.DEFER_BLOCKING 0x0 ;  /* 0x0000000000007b1d */ /* 0x000fec0000010000 */
[----:B------:R-:W-:Y:S04]  /*6020*/  BSSY B0, `(.L_x_2430) ;  /* 0x0000013000007945 */ /* 0x000fe80003800000 */
[----:B------:R-:W-:Y:S05]  /*6030*/  @P4 BRA `(.L_x_2431) ;  /* 0x0000000000444947 */ /* 0x000fea0003800000 */
[----:B0-----:R-:W0:Y:S02]  /*6040*/  LDS.128 R4, [R2] ;  /* 0x0000000002047984 */ /* 0x001e240000000c00 */
[--C-:B0-----:R-:W-:Y:S02]  /*6050*/  HADD2.F32 R11, -RZ, R5.reuse.H0_H0 ;  /* 0x20000005ff0b7230 */ /* 0x101fe40000004100 */
[----:B------:R-:W-:Y:S02]  /*6060*/  HADD2.F32 R0, -RZ, R5.H1_H1 ;  /* 0x30000005ff007230 */ /* 0x000fe40000004100 */
[----:B------:R-:W-:Y:S02]  /*6070*/  HADD2.F32 R9, -RZ, R4.H0_H0 ;  /* 0x20000004ff097230 */ /* 0x000fe40000004100 */
[----:B------:R-:W-:Y:S01]  /*6080*/  FADD.FTZ R14, R14, R11 ;  /* 0x0000000b0e0e7221 */ /* 0x000fe20000010000 */
[----:B------:R-:W-:Y:S02]  /*6090*/  HADD2.F32 R5, -RZ, R6.H0_H0 ;  /* 0x20000006ff057230 */ /* 0x000fe40000004100 */
[----:B------:R-:W-:Y:S01]  /*60a0*/  FADD.FTZ R19, R19, R0 ;  /* 0x0000000013137221 */ /* 0x000fe20000010000 */
[----:B------:R-:W-:-:S02]  /*60b0*/  HADD2.F32 R8, -RZ, R7.H0_H0 ;  /* 0x20000007ff087230 */ /* 0x000fc40000004100 */
        /* <DEDUP_REMOVED lines=9> */
.L_x_2431:
[----:B------:R-:W-:Y:S05]  /*6150*/  BSYNC B0 ;  /* 0x0000000000007941 */ /* 0x000fea0003800000 */
.L_x_2430:
        /* <DEDUP_REMOVED lines=8> */
.L_x_2433:
[----:B------:R-:W-:Y:S05]  /*61e0*/  BSYNC B0 ;  /* 0x0000000000007941 */ /* 0x000fea0003800000 */
.L_x_2432:
[----:B------:R-:W-:Y:S06]  /*61f0*/  BAR.SYNC.DEFER_BLOCKING 0x0 ;  /* 0x0000000000007b1d */ /* 0x000fec0000010000 */
[----:B------:R-:W-:Y:S04]  /*6200*/  BSSY B0, `(.L_x_2434) ;  /* 0x0000013000007945 */ /* 0x000fe80003800000 */
[----:B------:R-:W-:Y:S05]  /*6210*/  @P3 BRA `(.L_x_2435) ;  /* 0x0000000000443947 */ /* 0x000fea0003800000 */
[----:B01----:R-:W0:Y:S02]  /*6220*/  LDS.128 R4, [R2] ;  /* 0x0000000002047984 */ /* 0x003e240000000c00 */
        /* <DEDUP_REMOVED lines=16> */
.L_x_2435:
[----:B------:R-:W-:Y:S05]  /*6330*/  BSYNC B0 ;  /* 0x0000000000007941 */ /* 0x000fea0003800000 */
.L_x_2434:
[----:B------:R-:W-:Y:S06]  /*6340*/  BAR.SYNC.DEFER_BLOCKING 0x0 ;  /* 0x0000000000007b1d */ /* 0x000fec0000010000 */
.L_x_2428:
[----:B------:R-:W2:Y:S02]  /*6350*/  S2R R0, SR_TID.X ;  /* 0x0000000000007919 */ /* 0x000ea40000002100 */
[----:B--2---:R-:W-:-:S05]  /*6360*/  VIADD R0, R0, 0xf ;  /* 0x0000000f00007836 */ /* 0x004fca0000000000 */
[----:B------:R-:W-:-:S13]  /*6370*/  ISETP.GT.U32.OR P0, PT, R0, 0x1e, P0 ;  /* 0x0000001e0000780c */ /* 0x000fda0000704470 */
[----:B------:R-:W-:Y:S05]  /*6380*/  @P0 EXIT ;  /* 0x000000000000094d */ /* 0x000fea0003800000 */
[----:B------:R-:W2:Y:S02]  /*6390*/  LDC R0, c[0x0][0x308] ;  /* 0x0000c200ff007b82 */ /* 0x000ea40000000800 */
[----:B--2---:R-:W-:-:S13]  /*63a0*/  ISETP.NE.AND P0, PT, R0, 0x2, PT ;  /* 0x000000020000780c */ /* 0x004fda0003f05270 */
[----:B------:R-:W-:Y:S05]  /*63b0*/  @!P0 BRA `(.L_x_2436) ;  /* 0x0000000000308947 */ /* 0x000fea0003800000 */
[----:B01----:R-:W0:Y:S01]  /*63c0*/  LDC.64 R4, c[0x0][0x210] ;  /* 0x00008400ff047b82 */ /* 0x003e220000000a00 */
[----:B------:R-:W-:Y:S02]  /*63d0*/  IADD3 R17, R17, UR41, RZ ;  /* 0x0000002911117c10 */ /* 0x000fe4000fffe0ff */
        /* <DEDUP_REMOVED lines=10> */
.L_x_2436:
[----:B01----:R-:W0:Y:S01]  /*6480*/  LDC.64 R4, c[0x0][0x300] ;  /* 0x0000c000ff047b82 */ /* 0x003e220000000a00 */
[----:B------:R-:W-:Y:S01]  /*6490*/  IADD3 R17, R17, UR41, RZ ;  /* 0x0000002911117c10 */ /* 0x000fe2000fffe0ff */
        /* <DEDUP_REMOVED lines=24> */
[----:B------:R-:W-:Y:S02]  /*6620*/  SHF.L.U64.HI R6, R7, 0x10, RZ ;  /* 0x0000001007067819 */ /* 0x000fe400000102ff */
[----:B-1----:R-:W-:Y:S01]  /*6630*/  PRMT R12, R12, 0x8880, RZ ;  /* 0x000088800c0c7816 */ /* 0x002fe200000000ff */
[----:B------:R-:W1:Y:S01]  /*6640*/  F2I.S8.NTZ R29, R29 ;  /* 0x0000001d001d7305 */ /* 0x000e620000202100 */
[----:B------:R-:W-:Y:S02]  /*6650*/  LOP3.LUT R5, R3, 0xff, RZ, 0xc0, !PT ;  /* 0x000000ff03057812 */ /* 0x000fe400078ec0ff */
[----:B------:R-:W-:Y:S02]  /*6660*/  PRMT R0, R12, 0x7710, RZ ;  /* 0x000077100c007816 */ /* 0x000fe400000000ff */
[----:B------:R-:W-:Y:S02]  /*6670*/  SHF.L.U64.HI R3, R5, 0x18, RZ ;  /* 0x0000001805037819 */ /* 0x000fe400000102ff */
[----:B0-----:R-:W-:Y:S01]  /*6680*/  PRMT R2, R24, 0x8880, RZ ;  /* 0x0000888018027816 */ /* 0x001fe200000000ff */
[----:B------:R-:W0:Y:S01]  /*6690*/  F2I.S8.NTZ R13, R13 ;  /* 0x0000000d000d7305 */ /* 0x000e220000202100 */
[----:B------:R-:W-:Y:S01]  /*66a0*/  LOP3.LUT R3, R3, R6, R8, 0xfe, !PT ;  /* 0x0000000603037212 */ /* 0x000fe200078efe08 */
[----:B------:R-:W-:Y:S01]  /*66b0*/  IMAD.U32 R6, R7, 0x10000, RZ ;  /* 0x0001000007067824 */ /* 0x000fe200078e00ff */
[----:B------:R-:W-:-:S02]  /*66c0*/  PRMT R2, R2, 0x7710, RZ ;  /* 0x0000771002027816 */ /* 0x000fc400000000ff */
[----:B------:R-:W-:Y:S02]  /*66d0*/  PRMT R9, R0, 0x6540, R9 ;  /* 0x0000654000097816 */ /* 0x000fe40000000009 */
[----:B-1----:R-:W-:Y:S01]  /*66e0*/  PRMT R29, R29, 0x8880, RZ ;  /* 0x000088801d1d7816 */ /* 0x002fe200000000ff */
[----:B------:R-:W1:Y:S01]  /*66f0*/  F2I.S8.NTZ R4, R4 ;  /* 0x0000000400047305 */ /* 0x000e620000202100 */
[----:B------:R-:W-:Y:S02]  /*6700*/  LOP3.LUT R2, R2, 0xff, RZ, 0xc0, !PT ;  /* 0x000000ff02027812 */ /* 0x000fe400078ec0ff */
[----:B------:R-:W-:Y:S02]  /*6710*/  PRMT R0, R29, 0x7710, RZ ;  /* 0x000077101d007816 */ /* 0x000fe400000000ff */
[----:B------:R-:W-:Y:S02]  /*6720*/  LOP3.LUT R2, R2, 0xffffff00, R3, 0xf8, !PT ;  /* 0xffffff0002027812 */ /* 0x000fe400078ef803 */
[----:B0-----:R-:W-:-:S02]  /*6730*/  PRMT R13, R13, 0x8880, RZ ;  /* 0x000088800d0d7816 */ /* 0x001fc400000000ff */
[----:B------:R-:W-:Y:S02]  /*6740*/  PRMT R3, R0, 0x7604, RZ ;  /* 0x0000760400037816 */ /* 0x000fe400000000ff */
[----:B------:R-:W-:Y:S02]  /*6750*/  PRMT R0, R13, 0x7710, RZ ;  /* 0x000077100d007816 */ /* 0x000fe400000000ff */
[----:B------:R-:W-:Y:S02]  /*6760*/  LOP3.LUT R3, R3, 0xffff00ff, R2, 0xf8, !PT ;  /* 0xffff00ff03037812 */ /* 0x000fe400078ef802 */
[----:B------:R-:W-:Y:S02]  /*6770*/  PRMT R0, R0, 0x7054, RZ ;  /* 0x0000705400007816 */ /* 0x000fe400000000ff */
[----:B-1----:R-:W-:Y:S02]  /*6780*/  PRMT R2, R4, 0x8880, RZ ;  /* 0x0000888004027816 */ /* 0x002fe400000000ff */
        /* <DEDUP_REMOVED lines=9> */
.L_x_2389:
[----:B------:R-:W-:Y:S01]  /*6820*/  HFMA2.MMA R11, -RZ, RZ, 0, 1.847743988037109375e-06 ;  /* 0x0000001fff0b7435 */ /* 0x000fe200000001ff */
[----:B------:R-:W-:Y:S02]  /*6830*/  IMAD.MOV.U32 R12, RZ, RZ, 0x10 ;  /* 0x00000010ff0c7424 */ /* 0x000fe400078e00ff */
[----:B------:R-:W-:-:S08]  /*6840*/  IMAD.MOV.U32 R15, RZ, RZ, -0x1 ;  /* 0xffffffffff0f7424 */ /* 0x000fd000078e00ff */
[----:B012---:R-:W-:Y:S05]  /*6850*/  WARPSYNC.COLLECTIVE R15, `(.L_x_2437) ;  /* 0x000000000f087348 */ /* 0x007fea0003c00000 */
[----:B------:R3:W4:Y:S02]  /*6860*/  SHFL.BFLY P6, R14, R13, R12, R11 ;  /* 0x0c00000c0d0e7389 */ /* 0x00072400000c000b */
[----:B01234-:R-:W-:Y:S01]  /*6870*/  ENDCOLLECTIVE ;  /* 0x000000000000791b */ /* 0x01ffe20003800000 */
.L_x_2437:
[----:B------:R-:W-:Y:S02]  /*6880*/  IMAD.MOV.U32 R12, RZ, RZ, 0x8 ;  /* 0x00000008ff0c7424 */ /* 0x000fe400078e00ff */
[----:B------:R-:W-:-:S05]  /*6890*/  FADD.FTZ R0, R13, R14 ;  /* 0x0000000e0d007221 */ /* 0x000fca0000010000 */
[----:B------:R-:W-:-:S07]  /*68a0*/  MOV R13, R0 ;  /* 0x00000000000d7202 */ /* 0x000fce0000000f00 */
[----:B------:R-:W-:Y:S05]  /*68b0*/  WARPSYNC.COLLECTIVE R15, `(.L_x_2438) ;  /* 0x000000000f087348 */ /* 0x000fea0003c00000 */
[----:B------:R0:W1:Y:S02]  /*68c0*/  SHFL.BFLY P6, R14, R13, R12, R11 ;  /* 0x0c00000c0d0e7389 */ /* 0x00006400000c000b */
[----:B01----:R-:W-:Y:S01]  /*68d0*/  ENDCOLLECTIVE ;  /* 0x000000000000791b */ /* 0x003fe20003800000 */
.L_x_2438:
[----:B------:R-:W-:Y:S02]  /*68e0*/  IMAD.MOV.U32 R12, RZ, RZ, 0x4 ;  /* 0x00000004ff0c7424 */ /* 0x000fe400078e00ff */
[----:B------:R-:W-:-:S05]  /*68f0*/  FADD.FTZ R3, R0, R14 ;  /* 0x0000000e00037221 */ /* 0x000fca0000010000 */
[----:B------:R-:W-:-:S07]  /*6900*/  MOV R13, R3 ;  /* 0x00000003000d7202 */ /* 0x000fce0000000f00 */
[----:B------:R-:W-:Y:S05]  /*6910*/  WARPSYNC.COLLECTIVE R15, `(.L_x_2439) ;  /* 0x000000000f087348 */ /* 0x000fea0003c00000 */
[----:B------:R0:W1:Y:S02]  /*6920*/  SHFL.BFLY P6, R14, R13, R12, R11 ;  /* 0x0c00000c0d0e7389 */ /* 0x00006400000c000b */
[----:B01----:R-:W-:Y:S01]  /*6930*/  ENDCOLLECTIVE ;  /* 0x000000000000791b */ /* 0x003fe20003800000 */
.L_x_2439:
[----:B------:R-:W-:Y:S02]  /*6940*/  IMAD.MOV.U32 R12, RZ, RZ, 0x2 ;  /* 0x00000002ff0c7424 */ /* 0x000fe400078e00ff */
[----:B------:R-:W-:-:S05]  /*6950*/  FADD.FTZ R4, R3, R14 ;  /* 0x0000000e03047221 */ /* 0x000fca0000010000 */
[----:B------:R-:W-:-:S07]  /*6960*/  MOV R13, R4 ;  /* 0x00000004000d7202 */ /* 0x000fce0000000f00 */
[----:B------:R-:W-:Y:S05]  /*6970*/  WARPSYNC.COLLECTIVE R15, `(.L_x_2440) ;  /* 0x000000000f087348 */ /* 0x000fea0003c00000 */
[----:B------:R0:W1:Y:S02]  /*6980*/  SHFL.BFLY P6, R14, R13, R12, R11 ;  /* 0x0c00000c0d0e7389 */ /* 0x00006400000c000b */
[----:B01----:R-:W-:Y:S01]  /*6990*/  ENDCOLLECTIVE ;  /* 0x000000000000791b */ /* 0x003fe20003800000 */
.L_x_2440:
[----:B------:R-:W-:Y:S02]  /*69a0*/  IMAD.MOV.U32 R12, RZ, RZ, 0x1 ;  /* 0x00000001ff0c7424 */ /* 0x000fe400078e00ff */
[----:B------:R-:W-:-:S05]  /*69b0*/  FADD.FTZ R5, R4, R14 ;  /* 0x0000000e04057221 */ /* 0x000fca0000010000 */
[----:B------:R-:W-:-:S07]  /*69c0*/  MOV R13, R5 ;  /* 0x00000005000d7202 */ /* 0x000fce0000000f00 */
[----:B------:R-:W-:Y:S05]  /*69d0*/  WARPSYNC.COLLECTIVE R15, `(.L_x_2441) ;  /* 0x000000000f087348 */ /* 0x000fea0003c00000 */
[----:B------:R0:W1:Y:S02]  /*69e0*/  SHFL.BFLY P6, R14, R13, R12, R11 ;  /* 0x0c00000c0d0e7389 */ /* 0x00006400000c000b */
[----:B01----:R-:W-:Y:S01]  /*69f0*/  ENDCOLLECTIVE ;  /* 0x000000000000791b */ /* 0x003fe20003800000 */
.L_x_2441:
[----:B------:R-:W-:Y:S05]  /*6a00*/  BRA `(.L_x_2442) ;  /* 0xffffffb000d47947 */ /* 0x000fea000383ffff */
.L_x_2393:
[----:B------:R-:W-:Y:S01]  /*6a10*/  BSSY B1, `(.L_x_2443) ;  /* 0x0000007000017945 */ /* 0x000fe20003800000 */
[----:B------:R-:W-:Y:S01]  /*6a20*/  MOV R12, 0x2 ;  /* 0x00000002000c7802 */ /* 0x000fe20000000f00 */
[----:B------:R-:W-:Y:S01]  /*6a30*/  IMAD.MOV.U32 R11, RZ, RZ, 0x1f ;  /* 0x0000001fff0b7424 */ /* 0x000fe200078e00ff */
[----:B------:R-:W-:-:S07]  /*6a40*/  MOV R15, 0xffffffff ;  /* 0xffffffff000f7802 */ /* 0x000fce0000000f00 */
[----:B------:R-:W-:Y:S05]  /*6a50*/  WARPSYNC.COLLECTIVE R15, `(.L_x_2444) ;  /* 0x000000000f087348 */ /* 0x000fea0003c00000 */
[----:B------:R0:W1:Y:S02]  /*6a60*/  SHFL.BFLY P6, R14, R13, R12, R11 ;  /* 0x0c00000c0d0e7389 */ /* 0x00006400000c000b */
[----:B01----:R-:W-:Y:S01]  /*6a70*/  ENDCOLLECTIVE ;  /* 0x000000000000791b */ /* 0x003fe20003800000 */
.L_x_2444:
[----:B------:R-:W-:Y:S05]  /*6a80*/  BSYNC B1 ;  /* 0x0000000000017941 */ /* 0x000fea0003800000 */
.L_x_2443:
[----:B------:R-:W-:Y:S01]  /*6a90*/  HFMA2.MMA R11, -RZ, RZ, 0, 1.847743988037109375e-06 ;  /* 0x0000001fff0b7435 */ /* 0x000fe200000001ff */
[----:B------:R-:W-:Y:S01]  /*6aa0*/  FADD.FTZ R13, R13, R14 ;  /* 0x0000000e0d0d7221 */ /* 0x000fe20000010000 */
[----:B------:R-:W-:Y:S02]  /*6ab0*/  IMAD.MOV.U32 R12, RZ, RZ, 0x1 ;  /* 0x00000001ff0c7424 */ /* 0x000fe400078e00ff */
[----:B------:R-:W-:-:S07]  /*6ac0*/  IMAD.MOV.U32 R15, RZ, RZ, -0x1 ;  /* 0xffffffffff0f7424 */ /* 0x000fce00078e00ff */
[----:B------:R-:W-:Y:S05]  /*6ad0*/  WARPSYNC.COLLECTIVE R15, `(.L_x_2445) ;  /* 0x000000000f087348 */ /* 0x000fea0003c00000 */
[----:B------:R0:W1:Y:S02]  /*6ae0*/  SHFL.BFLY P6, R14, R13, R12, R11 ;  /* 0x0c00000c0d0e7389 */ /* 0x00006400000c000b */
[----:B01----:R-:W-:Y:S01]  /*6af0*/  ENDCOLLECTIVE ;  /* 0x000000000000791b */ /* 0x003fe20003800000 */
.L_x_2445:
[----:B------:R-:W-:Y:S05]  /*6b00*/  BRA `(.L_x_2446) ;  /* 0xffffffc800b07947 */ /* 0x000fea000383ffff */
.L_x_2397:
[----:B------:R-:W-:Y:S01]  /*6b10*/  HFMA2.MMA R11, -RZ, RZ, 0, 1.847743988037109375e-06 ;  /* 0x0000001fff0b7435 */ /* 0x000fe200000001ff */
[----:B------:R-:W-:Y:S01]  /*6b20*/  BSSY B0, `(.L_x_2447) ;  /* 0x0000007000007945 */ /* 0x000fe20003800000 */
[----:B0-----:R-:W-:Y:S01]  /*6b30*/  MOV R13, R51 ;  /* 0x00000033000d7202 */ /* 0x001fe20000000f00 */
[----:B------:R-:W-:Y:S02]  /*6b40*/  IMAD.MOV.U32 R12, RZ, RZ, 0x10 ;  /* 0x00000010ff0c7424 */ /* 0x000fe400078e00ff */
[----:B------:R-:W-:-:S07]  /*6b50*/  IMAD.MOV.U32 R15, RZ, RZ, -0x1 ;  /* 0xffffffffff0f7424 */ /* 0x000fce00078e00ff */
[----:B-1-34-:R-:W-:Y:S05]  /*6b60*/  WARPSYNC.COLLECTIVE R15, `(.L_x_2448) ;  /* 0x000000000f087348 */ /* 0x01afea0003c00000 */
[----:B-1----:R0:W1:Y:S02]  /*6b70*/  SHFL.BFLY P6, R14, R13, R12, R11 ;  /* 0x0c00000c0d0e7389 */ /* 0x00206400000c000b */
[----:B01-34-:R-:W-:Y:S01]  /*6b80*/  ENDCOLLECTIVE ;  /* 0x000000000000791b */ /* 0x01bfe20003800000 */
.L_x_2448:
[----:B------:R-:W-:Y:S05]  /*6b90*/  BSYNC B0 ;  /* 0x0000000000007941 */ /* 0x000fea0003800000 */
.L_x_2447:
[----:B------:R-:W-:Y:S01]  /*6ba0*/  FMNMX.FTZ R13, R14, R51, !PT ;  /* 0x000000330e0d7209 */ /* 0x000fe20007810000 */
[----:B------:R-:W-:Y:S01]  /*6bb0*/  IMAD.MOV.U32 R11, RZ, RZ, 0x1f ;  /* 0x0000001fff0b7424 */ /* 0x000fe200078e00ff */
[----:B------:R-:W-:Y:S02]  /*6bc0*/  MOV R12, 0x8 ;  /* 0x00000008000c7802 */ /* 0x000fe40000000f00 */
[----:B------:R-:W-:-:S07]  /*6bd0*/  MOV R15, 0xffffffff ;  /* 0xffffffff000f7802 */ /* 0x000fce0000000f00 */
[----:B------:R-:W-:Y:S05]  /*6be0*/  WARPSYNC.COLLECTIVE R15, `(.L_x_2449) ;  /* 0x000000000f087348 */ /* 0x000fea0003c00000 */
[----:B------:R0:W1:Y:S02]  /*6bf0*/  SHFL.BFLY P6, R14, R13, R12, R11 ;  /* 0x0c00000c0d0e7389 */ /* 0x00006400000c000b */
[----:B01----:R-:W-:Y:S01]  /*6c00*/  ENDCOLLECTIVE ;  /* 0x000000000000791b */ /* 0x003fe20003800000 */
.L_x_2449:
[----:B------:R-:W-:Y:S01]  /*6c10*/  HFMA2.MMA R12, -RZ, RZ, 0, 2.384185791015625e-07 ;  /* 0x00000004ff0c7435 */ /* 0x000fe200000001ff */
[----:B------:R-:W-:-:S05]  /*6c20*/  FMNMX.FTZ R3, R13, R14, !PT ;  /* 0x0000000e0d037209 */ /* 0x000fca0007810000 */
[----:B------:R-:W-:-:S07]  /*6c30*/  IMAD.MOV.U32 R13, RZ, RZ, R3 ;  /* 0x000000ffff0d7224 */ /* 0x000fce00078e0003 */
[----:B------:R-:W-:Y:S05]  /*6c40*/  WARPSYNC.COLLECTIVE R15, `(.L_x_2450) ;  /* 0x000000000f087348 */ /* 0x000fea0003c00000 */
[----:B------:R0:W1:Y:S02]  /*6c50*/  SHFL.BFLY P6, R14, R13, R12, R11 ;  /* 0x0c00000c0d0e7389 */ /* 0x00006400000c000b */
[----:B01----:R-:W-:Y:S01]  /*6c60*/  ENDCOLLECTIVE ;  /* 0x000000000000791b */ /* 0x003fe20003800000 */
.L_x_2450:
[----:B------:R-:W-:Y:S05]  /*6c70*/  BRA `(.L_x_2451) ;  /* 0xffffffcc000c7947 */ /* 0x000fea000383ffff */
.L_x_2452:
        /* <DEDUP_REMOVED lines=16> */
.L_x_3333:


//--------------------- .text._ZN4mmha33masked_multihead_attention_kernelItLi96ELi128ELi1ELi16ELi256ELb0ELb0EEEv26Multihead_attention_paramsIT_XT5_EE --------------------------
	.section	.text._ZN4mmha33masked_multihead_attention_kernelItLi96ELi128ELi1ELi16ELi256ELb0ELb0EEEv26Multihead_attention_paramsIT_XT5_EE,"ax",@progbits
	.align	128
        .global         _ZN4mmha33masked_multihead_attention_kernelItLi96ELi128ELi1ELi16ELi256ELb0ELb0EEEv26Multihead_attention_paramsIT_XT5_EE
        .type           _ZN4mmha33masked_multihead_attention_kernelItLi96ELi128ELi1ELi16ELi256ELb0ELb0EEEv26Multihead_attention_paramsIT_XT5_EE,@function
        .size           _ZN4mmha33masked_multihead_attention_kernelItLi96ELi128ELi1ELi16ELi256ELb0ELb0EEEv26Multihead_attention_paramsIT_XT5_EE,(.L_x_3334 - _ZN4mmha33masked_multihead_attention_kernelItLi96ELi128ELi1ELi16ELi256ELb0ELb0EEEv26Multihead_attention_paramsIT_XT5_EE)
        .other          _ZN4mmha33masked_multihead_attention_kernelItLi96ELi128ELi1ELi16ELi256ELb0ELb0EEEv26Multihead_attention_paramsIT_XT5_EE,@"STO_CUDA_ENTRY STV_DEFAULT"
_ZN4mmha33masked_multihead_attention_kernelItLi96ELi128ELi1ELi16ELi256ELb0ELb0EEEv26Multihead_attention_paramsIT_XT5_EE:
.text._ZN4mmha33masked_multihead_attention_kernelItLi96ELi128ELi1ELi16ELi256ELb0ELb0EEEv26Multihead_attention_paramsIT_XT5_EE:
        /* <DEDUP_REMOVED lines=12> */
.L_x_2453:
        /* <DEDUP_REMOVED lines=109> */
.L_x_2455:
[----:B------:R-:W-:Y:S05]  /*0790*/  BSYNC B0 ;  /* 0x0000000000007941 */ /* 0x000fea0003800000 */
.L_x_2454:
        /* <DEDUP_REMOVED lines=11> */
.L_x_2457:
        /* <DEDUP_REMOVED lines=20> */
.L_x_2458:
[----:B------:R-:W-:Y:S05]  /*0990*/  BSYNC B0 ;  /* 0x0000000000007941 */ /* 0x000fea0003800000 */
.L_x_2456:
        /* <DEDUP_REMOVED lines=95> */
.L_x_2461:
        /* <DEDUP_REMOVED lines=90> */
.L_x_2465:
[----:B------:R-:W-:Y:S05]  /*1530*/  BSYNC B1 ;  /* 0x0000000000017941 */ /* 0x000fea0003800000 */
.L_x_2464:
        /* <DEDUP_REMOVED lines=8> */
.L_x_2463:
[----:B------:R-:W-:Y:S05]  /*15c0*/  BSYNC B0 ;  /* 0x0000000000007941 */ /* 0x000fea0003800000 */
.L_x_2462:
[----:B------:R-:W-:Y:S06]  /*15d0*/  BAR.SYNC.DEFER_BLOCKING 0x0 ;  /* 0x0000000000007b1d */ /* 0x000fec0000010000 */
[----:B0-----:R0:W2:Y:S04]  /*15e0*/  @P6 LDS.64 R32, [R13] ;  /* 0x000000000d206984 */ /* 0x0010a80000000a00 */
[----:B------:R0:W3:Y:S01]  /*15f0*/  @P6 LDS.64 R30, [R14] ;  /* 0x000000000e1e6984 */ /* 0x0000e20000000a00 */
[----:B------:R-:W-:Y:S06]  /*1600*/  BAR.SYNC.DEFER_BLOCKING 0x0 ;  /* 0x0000000000007b1d */ /* 0x000fec0000010000 */
[----:B------:R-:W-:Y:S05]  /*1610*/  BRA `(.L_x_2460) ;  /* 0x0000000000d87947 */ /* 0x000fea0003800000 */
.L_x_2459:
        /* <DEDUP_REMOVED lines=53> */
.L_x_2466:
[----:B------:R-:W-:Y:S05]  /*1970*/  BSYNC B0 ;  /* 0x0000000000007941 */ /* 0x000fea0003800000 */
.L_x_2460:
        /* <DEDUP_REMOVED lines=30> */
.L_x_2470:
[----:B------:R-:W-:Y:S05]  /*1b60*/  BSYNC B1 ;  /* 0x0000000000017941 */ /* 0x000fea0003800000 */
.L_x_2469:
        /* <DEDUP_REMOVED lines=12> */
.L_x_2562:
[----:B-1----:R-:W-:-:S07]  /*1c30*/  FADD.FTZ R14, R5, R14 ;  /* 0x0000000e050e7221 */ /* 0x002fce0000010000 */
.L_x_2468:
[----:B------:R-:W-:Y:S05]  /*1c40*/  BSYNC B0 ;  /* 0x0000000000007941 */ /* 0x000fea0003800000 */
.L_x_2467:
        /* <DEDUP_REMOVED lines=24> */
.L_x_2472:
[----:B------:R-:W-:Y:S05]  /*1dd0*/  WARPSYNC.ALL ;  /* 0x0000000000007948 */ /* 0x000fea0003800000 */
[----:B------:R-:W-:Y:S01]  /*1de0*/  IADD3 R3, R17, 0x1f, -R24 ;  /* 0x0000001f11037810 */ /* 0x000fe20007ffe818 */
[----:B------:R-:W4:Y:S01]  /*1df0*/  LDC.64 R82, c[0x0][0x280] ;  /* 0x0000a000ff527b82 */ /* 0x000f220000000a00 */
[----:B------:R-:W-:Y:S01]  /*1e00*/  IADD3 R150, R24, R25, RZ ;  /* 0x0000001918967210 */ /* 0x000fe20007ffe0ff */
[----:B------:R-:W-:Y:S01]  /*1e10*/  ULDC UR10, c[0x0][0x2a0] ;  /* 0x0000a800000a7ab9 */ /* 0x000fe20000000800 */
[----:B------:R-:W-:Y:S01]  /*1e20*/  SHF.R.S32.HI R4, RZ, 0x1f, R3 ;  /* 0x0000001fff047819 */ /* 0x000fe20000011403 */
[----:B------:R-:W-:Y:S01]  /*1e30*/  ULDC.64 UR8, c[0x0][0x248] ;  /* 0x0000920000087ab9 */ /* 0x000fe20000000a00 */
[----:B------:R-:W-:Y:S01]  /*1e40*/  ULDC.64 UR6, c[0x0][0x2b0] ;  /* 0x0000ac0000067ab9 */ /* 0x000fe20000000a00 */
[----:B------:R-:W-:Y:S01]  /*1e50*/  ULDC.64 UR12, c[0x0][0x2c8] ;  /* 0x0000b200000c7ab9 */ /* 0x000fe20000000a00 */
[----:B------:R-:W-:Y:S01]  /*1e60*/  LEA.HI R4, R4, R3, RZ, 0x5 ;  /* 0x0000000304047211 */ /* 0x000fe200078f28ff */
[----:B------:R-:W-:Y:S03]  /*1e70*/  BSSY B0, `(.L_x_2473) ;  /* 0x000018d000007945 */ /* 0x000fe60003800000 */
[----:B------:R-:W-:-:S05]  /*1e80*/  LOP3.LUT R3, R4, 0xffffffe0, RZ, 0xc0, !PT ;  /* 0xffffffe004037812 */ /* 0x000fca00078ec0ff */
[----:B------:R-:W-:Y:S01]  /*1e90*/  IMAD.IADD R3, R24, 0x1, R3 ;  /* 0x0000000118037824 */ /* 0x000fe200078e0203 */
[----:B------:R-:W-:Y:S04]  /*1ea0*/  BAR.SYNC.DEFER_BLOCKING 0x0 ;  /* 0x0000000000007b1d */ /* 0x000fe80000010000 */
[----:B------:R-:W-:Y:S01]  /*1eb0*/  ISETP.GE.AND P0, PT, R150, R3, PT ;  /* 0x000000039600720c */ /* 0x000fe20003f06270 */
[----:B----4-:R-:W-:-:S04]  /*1ec0*/  IMAD R20, R28, R82, R19 ;  /* 0x000000521c147224 */ /* 0x010fc800078e0213 */
[----:B------:R-:W-:-:S08]  /*1ed0*/  IMAD R20, R20, 0x60, RZ ;  /* 0x0000006014147824 */ /* 0x000fd000078e02ff */
[----:B------:R-:W-:Y:S05]  /*1ee0*/  @P0 BRA `(.L_x_2474) ;  /* 0x0000001800140947 */ /* 0x000fea0003800000 */
[----:B------:R-:W-:Y:S01]  /*1ef0*/  IABS R21, R83 ;  /* 0x0000005300157213 */ /* 0x000fe20000000000 */
[----:B------:R-:W4:Y:S01]  /*1f00*/  S2UR UR5, SR_CgaCtaId ;  /* 0x00000000000579c3 */ /* 0x000f220000008800 */
[----:B------:R-:W-:Y:S01]  /*1f10*/  UMOV UR4, 0x400 ;  /* 0x0000040000047882 */ /* 0x000fe20000000000 */
[----:B------:R-:W-:Y:S01]  /*1f20*/  IMAD R144, R83, 0x60, RZ ;  /* 0x0000006053907824 */ /* 0x000fe200078e02ff */
[----:B------:R-:W0:Y:S05]  /*1f30*/  I2F.RP R25, R21 ;  /* 0x0000001500197306 */ /* 0x000e2a0000209400 */
[----:B------:R-:W2:Y:S03]  /*1f40*/  LDC R151, c[0x0][0x2c0] ;  /* 0x0000b000ff977b82 */ /* 0x000ea60000000800 */
[----:B0-----:R-:W0:Y:S01]  /*1f50*/  MUFU.RCP R25, R25 ;  /* 0x0000001900197308 */ /* 0x001e220000001000 */
[----:B----4-:R-:W-:-:S09]  /*1f60*/  ULEA UR4, UR5, UR4, 0x18 ;  /* 0x0000000405047291 */ /* 0x010fd2000f8ec03f */
[----:B-1----:R-:W1:Y:S01]  /*1f70*/  LDS.128 R4, [UR4+0x40] ;  /* 0x00004004ff047984 */ /* 0x002e620008000c00 */
[----:B0-----:R-:W-:Y:S01]  /*1f80*/  IADD3 R80, R25, 0xffffffe, RZ ;  /* 0x0ffffffe19507810 */ /* 0x001fe20007ffe0ff */
[----:B------:R-:W-:Y:S02]  /*1f90*/  IMAD R25, R20, R83, RZ ;  /* 0x0000005314197224 */ /* 0x000fe400078e02ff */
[----:B------:R-:W0:Y:S01]  /*1fa0*/  LDS.128 R8, [UR4+0x50] ;  /* 0x00005004ff087984 */ /* 0x000e220008000c00 */
[----:B------:R4:W2:Y:S03]  /*1fb0*/  F2I.FTZ.U32.TRUNC.NTZ R81, R80 ;  /* 0x0000005000517305 */ /* 0x0008a6000021f000 */
[----:B------:R-:W0:Y:S01]  /*1fc0*/  LDS.128 R12, [UR4+0x60] ;  /* 0x00006004ff0c7984 */ /* 0x000e220008000c00 */
[----:B------:R-:W-:-:S03]  /*1fd0*/  SHF.R.S32.HI R145, RZ, 0x1f, R25 ;  /* 0x0000001fff917819 */ /* 0x000fc60000011419 */
[----:B---3--:R-:W3:Y:S01]  /*1fe0*/  LDS.128 R28, [UR4+0x70] ;  /* 0x00007004ff1c7984 */ /* 0x008ee20008000c00 */
[----:B----4-:R-:W-:-:S03]  /*1ff0*/  HFMA2.MMA R80, -RZ, RZ, 0, 0 ;  /* 0x00000000ff507435 */ /* 0x010fc600000001ff */
[----:B--2---:R-:W2:Y:S04]  /*2000*/  LDS.128 R32, [UR4+0x80] ;  /* 0x00008004ff207984 */ /* 0x004ea80008000c00 */
[----:B------:R-:W4:Y:S01]  /*2010*/  LDS.128 R36, [UR4+0x90] ;  /* 0x00009004ff247984 */ /* 0x000f220008000c00 */
        /* <DEDUP_REMOVED lines=13> */
[----:B------:R-:W-:-:S02]  /*20f0*/  ULDC UR4, c[0x0][0x298] ;  /* 0x0000a60000047ab9 */ /* 0x000fc40000000800 */
[----:B-1234-:R-:W-:-:S07]  /*2100*/  VIADD R151, R151, UR4 ;  /* 0x0000000497977c36 */ /* 0x01efce0008000000 */
.L_x_2509:
[----:B-1----:R-:W1:Y:S01]  /*2110*/  LDC R149, c[0x0][0x284] ;  /* 0x0000a100ff957b82 */ /* 0x002e620000000800 */
[----:B------:R-:W-:-:S04]  /*2120*/  ISETP.NE.U32.AND P0, PT, RZ, UR6, PT ;  /* 0x00000006ff007c0c */ /* 0x000fc8000bf05070 */
[----:B------:R-:W-:-:S13]  /*2130*/  ISETP.NE.AND.EX P0, PT, RZ, UR7, PT, P0 ;  /* 0x00000007ff007c0c */ /* 0x000fda000bf05300 */
[----:B-1----:R-:W-:-:S05]  /*2140*/  @P0 IMAD R147, R2, R149, RZ ;  /* 0x0000009502930224 */ /* 0x002fca00078e02ff */
[--C-:B------:R-:W-:Y:S02]  /*2150*/  @P0 SHF.R.S32.HI R148, RZ, 0x1f, R147.reuse ;  /* 0x0000001fff940819 */ /* 0x100fe40000011493 */
[----:B------:R-:W-:Y:S02]  /*2160*/  @P0 IADD3 R146, P1, P2, R150, UR6, R147 ;  /* 0x0000000696920c10 */ /* 0x000fe4000fa3e093 */
[----:B------:R-:W-:-:S04]  /*2170*/  @P0 SHF.R.S32.HI R147, RZ, 0x1f, R150 ;  /* 0x0000001fff930819 */ /* 0x000fc80000011496 */
[----:B------:R-:W-:-:S05]  /*2180*/  @P0 IADD3.X R147, R147, UR7, R148, P1, P2 ;  /* 0x0000000793930c10 */ /* 0x000fca0008fe4494 */
[----:B------:R-:W2:Y:S01]  /*2190*/  @P0 LDG.E.U8 R146, desc[UR36][R146.64] ;  /* 0x0000002492920981 */ /* 0x000ea2000c1e1100 */
        /* <DEDUP_REMOVED lines=11> */
[----:B------:R-:W-:Y:S02]  /*2250*/  @!P1 IADD3 R148, R148, -R155, RZ ;  /* 0x8000009b94949210 */ /* 0x000fe40007ffe0ff */
[----:B------:R-:W-:Y:S02]  /*2260*/  ISETP.GE.AND P1, PT, R150, R17, PT ;  /* 0x000000119600720c */ /* 0x000fe40003f26270 */
[----:B--2---:R-:W-:Y:S01]  /*2270*/  ISETP.NE.AND P0, PT, R146, RZ, P0 ;  /* 0x000000ff9200720c */ /* 0x004fe20000705270 */
[----:B------:R-:W-:-:S05]  /*2280*/  IMAD.MOV.U32 R146, RZ, RZ, R148 ;  /* 0x000000ffff927224 */ /* 0x000fca00078e0094 */
[----:B------:R-:W-:Y:S02]  /*2290*/  @!P2 IADD3 R146, -R146, RZ, RZ ;  /* 0x000000ff9292a210 */ /* 0x000fe40007ffe1ff */
[----:B------:R-:W-:-:S03]  /*22a0*/  @!P3 LOP3.LUT R146, RZ, R149, RZ, 0x33, !PT ;  /* 0x00000095ff92b212 */ /* 0x000fc600078e33ff */
[----:B-----5:R-:W-:Y:S05]  /*22b0*/  @P1 BRA `(.L_x_2476) ;  /* 0x0000000000281947 */ /* 0x020fea0003800000 */
[----:B------:R-:W-:Y:S01]  /*22c0*/  IMAD.SHL.U32 R148, R146, 0x8, RZ ;  /* 0x0000000892947824 */ /* 0x000fe200078e00ff */
[----:B------:R-:W-:Y:S02]  /*22d0*/  CS2R R82, SRZ ;  /* 0x0000000000527805 */ /* 0x000fe4000001ff00 */
[----:B------:R-:W-:Y:S02]  /*22e0*/  CS2R R80, SRZ ;  /* 0x0000000000507805 */ /* 0x000fe4000001ff00 */
[----:B------:R-:W-:-:S13]  /*22f0*/  ISETP.GE.AND P2, PT, R148, R144, PT ;  /* 0x000000909400720c */ /* 0x000fda0003f46270 */
[----:B------:R-:W-:Y:S05]  /*2300*/  @P2 BRA `(.L_x_2476) ;  /* 0x0000000000142947 */ /* 0x000fea0003800000 */
[----:B------:R-:W-:-:S04]  /*2310*/  IADD3 R81, P2, R25, R148, RZ ;  /* 0x0000009419517210 */ /* 0x000fc80007f5e0ff */
[----:B------:R-:W-:Y:S02]  /*2320*/  LEA.HI.X.SX32 R82, R148, R145, 0x1, P2 ;  /* 0x0000009194527211 */ /* 0x000fe400010f0eff */
[----:B------:R-:W-:-:S04]  /*2330*/  LEA R80, P2, R81, UR8, 0x1 ;  /* 0x0000000851507c11 */ /* 0x000fc8000f8408ff */
[----:B------:R-:W-:-:S06]  /*2340*/  LEA.HI.X R81, R81, UR9, R82, 0x1, P2 ;  /* 0x0000000951517c11 */ /* 0x000fcc00090f0c52 */
[----:B------:R-:W5:Y:S03]  /*2350*/  LDG.E.128 R80, desc[UR36][R80.64] ;  /* 0x0000002450507981 */ /* 0x000f66000c1e1d00 */
.L_x_2476:
[----:B------:R-:W-:Y:S05]  /*2360*/  BSYNC B1 ;  /* 0x0000000000017941 */ /* 0x000fea0003800000 */
.L_x_2475:
[----:B------:R-:W-:Y:S01]  /*2370*/  BSSY B1, `(.L_x_2477) ;  /* 0x000000d000017945 */ /* 0x000fe20003800000 */
[----:B------:R-:W-:-:S03]  /*2380*/  IADD3 R148, R146, R149, RZ ;  /* 0x0000009592947210 */ /* 0x000fc60007ffe0ff */
[----:B------:R-:W-:Y:S05]  /*2390*/  @P1 BRA `(.L_x_2478) ;  /* 0x0000000000281947 */ /* 0x000fea0003800000 */
        /* <DEDUP_REMOVED lines=10> */
.L_x_2478:
[----:B------:R-:W-:Y:S05]  /*2440*/  BSYNC B1 ;  /* 0x0000000000017941 */ /* 0x000fea0003800000 */
.L_x_2477:
        /* <DEDUP_REMOVED lines=13> */
.L_x_2480:
[----:B------:R-:W-:Y:S05]  /*2520*/  BSYNC B1 ;  /* 0x0000000000017941 */ /* 0x000fea0003800000 */
.L_x_2479:
[----:B------:R-:W-:Y:S04]  /*2530*/  BSSY B1, `(.L_x_2481) ;  /* 0x000000d000017945 */ /* 0x000fe80003800000 */
[----:B------:R-:W-:Y:S05]  /*2540*/  @P1 BRA `(.L_x_2482) ;  /* 0x00000000002c1947 */ /* 0x000fea0003800000 */
[----:B------:R-:W-:Y:S02]  /*2550*/  IADD3 R92, R148, R149, RZ ;  /* 0x00000095945c7210 */ /* 0x000fe40007ffe0ff */
[----:B------:R-:W-:-:S03]  /*2560*/  CS2R R94, SRZ ;  /* 0x00000000005e7805 */ /* 0x000fc6000001ff00 */
[----:B------:R-:W-:Y:S01]  /*2570*/  IMAD.SHL.U32 R148, R92, 0x8, RZ ;  /* 0x000000085c947824 */ /* 0x000fe200078e00ff */
[----:B------:R-:W-:-:S04]  /*2580*/  CS2R R92, SRZ ;  /* 0x00000000005c7805 */ /* 0x000fc8000001ff00 */
[----:B------:R-:W-:-:S13]  /*2590*/  ISETP.GE.AND P2, PT, R148, R144, PT ;  /* 0x000000909400720c */ /* 0x000fda0003f46270 */
[----:B------:R-:W-:Y:S05]  /*25a0*/  @P2 BRA `(.L_x_2482) ;  /* 0x0000000000142947 */ /* 0x000fea0003800000 */
[----:B------:R-:W-:-:S04]  /*25b0*/  IADD3 R93, P2, R25, R148, RZ ;  /* 0x00000094195d7210 */ /* 0x000fc80007f5e0ff */
[----:B------:R-:W-:Y:S02]  /*25c0*/  LEA.HI.X.SX32 R94, R148, R145, 0x1, P2 ;  /* 0x00000091945e7211 */ /* 0x000fe400010f0eff */
[----:B------:R-:W-:-:S04]  /*25d0*/  LEA R92, P2, R93, UR8, 0x1 ;  /* 0x000000085d5c7c11 */ /* 0x000fc8000f8408ff */
[----:B------:R-:W-:-:S06]  /*25e0*/  LEA.HI.X R93, R93, UR9, R94, 0x1, P2 ;  /* 0x000000095d5d7c11 */ /* 0x000fcc00090f0c5e */
[----:B------:R-:W5:Y:S03]  /*25f0*/  LDG.E.128 R92, desc[UR36][R92.64] ;  /* 0x000000245c5c7981 */ /* 0x000f66000c1e1d00 */
.L_x_2482:
[----:B------:R-:W-:Y:S05]  /*2600*/  BSYNC B1 ;  /* 0x0000000000017941 */ /* 0x000fea0003800000 */
.L_x_2481:
[----:B------:R-:W-:Y:S01]  /*2610*/  BSSY B1, `(.L_x_2483) ;  /* 0x000000d000017945 */ /* 0x000fe20003800000 */
[----:B------:R-:W-:-:S03]  /*2620*/  LEA R148, R149, R146, 0x2 ;  /* 0x0000009295947211 */ /* 0x000fc600078e10ff */
        /* <DEDUP_REMOVED lines=11> */
.L_x_2484:
[----:B------:R-:W-:Y:S05]  /*26e0*/  BSYNC B1 ;  /* 0x0000000000017941 */ /* 0x000fea0003800000 */
.L_x_2483:
        /* <DEDUP_REMOVED lines=13> */
.L_x_2486:
[----:B------:R-:W-:Y:S05]  /*27c0*/  BSYNC B1 ;  /* 0x0000000000017941 */ /* 0x000fea0003800000 */
.L_x_2485:
        /* <DEDUP_REMOVED lines=13> */
.L_x_2488:
[----:B------:R-:W-:Y:S05]  /*28a0*/  BSYNC B1 ;  /* 0x0000000000017941 */ /* 0x000fea0003800000 */
.L_x_2487:
[----:B------:R-:W-:Y:S01]  /*28b0*/  BSSY B1, `(.L_x_2489) ;  /* 0x000000d000017945 */ /* 0x000fe20003800000 */
[----:B------:R-:W-:-:S03]  /*28c0*/  IMAD R148, R149, 0x7, R146 ;  /* 0x0000000795947824 */ /* 0x000fc600078e0292 */
[----:B------:R-:W-:Y:S05]  /*28d0*/  @P1 BRA `(.L_x_2490) ;  /* 0x0000000000281947 */ /* 0x000fea0003800000 */
[----:B------:R-:W-:Y:S02]  /*28e0*/  SHF.L.U32 R152, R148, 0x3, RZ ;  /* 0x0000000394987819 */ /* 0x000fe400000006ff */
        /* <DEDUP_REMOVED lines=9> */
.L_x_2490:
[----:B------:R-:W-:Y:S05]  /*2980*/  BSYNC B1 ;  /* 0x0000000000017941 */ /* 0x000fea0003800000 */
.L_x_2489:
[----:B------:R-:W-:Y:S01]  /*2990*/  BSSY B1, `(.L_x_2491) ;  /* 0x000000d000017945 */ /* 0x000fe20003800000 */
[----:B------:R-:W-:-:S03]  /*29a0*/  IMAD.IADD R148, R148, 0x1, R149 ;  /* 0x0000000194947824 */ /* 0x000fc600078e0295 */
        /* <DEDUP_REMOVED lines=11> */
.L_x_2492:
[----:B------:R-:W-:Y:S05]  /*2a60*/  BSYNC B1 ;  /* 0x0000000000017941 */ /* 0x000fea0003800000 */
.L_x_2491:
[----:B------:R-:W-:Y:S04]  /*2a70*/  BSSY B1, `(.L_x_2493) ;  /* 0x000000d000017945 */ /* 0x000fe80003800000 */
[----:B------:R-:W-:Y:S05]  /*2a80*/  @P1 BRA `(.L_x_2494) ;  /* 0x00000000002c1947 */ /* 0x000fea0003800000 */
[----:B------:R-:W-:Y:S01]  /*2a90*/  IMAD.IADD R116, R148, 0x1, R149 ;  /* 0x0000000194747824 */ /* 0x000fe200078e0295 */
[----:B------:R-:W-:-:S04]  /*2aa0*/  CS2R R118, SRZ ;  /* 0x0000000000767805 */ /* 0x000fc8000001ff00 */
[----:B------:R-:W-:Y:S02]  /*2ab0*/  SHF.L.U32 R148, R116, 0x3, RZ ;  /* 0x0000000374947819 */ /* 0x000fe400000006ff */
        /* <DEDUP_REMOVED lines=8> */
.L_x_2494:
[----:B------:R-:W-:Y:S05]  /*2b40*/  BSYNC B1 ;  /* 0x0000000000017941 */ /* 0x000fea0003800000 */
.L_x_2493:
[----:B------:R-:W-:Y:S01]  /*2b50*/  BSSY B1, `(.L_x_2495) ;  /* 0x000000e000017945 */ /* 0x000fe20003800000 */
[C-C-:B------:R-:W-:Y:S02]  /*2b60*/  IMAD R148, R149.reuse, 0xd, R146.reuse ;  /* 0x0000000d95947824 */ /* 0x140fe400078e0292 */
[----:B------:R-:W-:Y:S01]  /*2b70*/  IMAD R146, R149, 0xa, R146 ;  /* 0x0000000a95927824 */ /* 0x000fe200078e0292 */
[----:B------:R-:W-:Y:S06]  /*2b80*/  @P1 BRA `(.L_x_2496) ;  /* 0x0000000000281947 */ /* 0x000fec0003800000 */
        /* <DEDUP_REMOVED lines=10> */
.L_x_2496:
[----:B------:R-:W-:Y:S05]  /*2c30*/  BSYNC B1 ;  /* 0x0000000000017941 */ /* 0x000fea0003800000 */
.L_x_2495:
        /* <DEDUP_REMOVED lines=13> */
.L_x_2498:
[----:B------:R-:W-:Y:S05]  /*2d10*/  BSYNC B1 ;  /* 0x0000000000017941 */ /* 0x000fea0003800000 */
.L_x_2497:
        /* <DEDUP_REMOVED lines=13> */
.L_x_2500:
[----:B------:R-:W-:Y:S05]  /*2df0*/  BSYNC B1 ;  /* 0x0000000000017941 */ /* 0x000fea0003800000 */
.L_x_2499:
        /* <DEDUP_REMOVED lines=13> */
.L_x_2502:
[----:B------:R-:W-:Y:S05]  /*2ed0*/  BSYNC B1 ;  /* 0x0000000000017941 */ /* 0x000fea0003800000 */
.L_x_2501:
        /* <DEDUP_REMOVED lines=13> */
.L_x_2504:
[----:B------:R-:W-:Y:S05]  /*2fb0*/  BSYNC B1 ;  /* 0x0000000000017941 */ /* 0x000fea0003800000 */
.L_x_2503:
[----:B------:R-:W-:Y:S04]  /*2fc0*/  BSSY B1, `(.L_x_2505) ;  /* 0x000000c000017945 */ /* 0x000fe80003800000 */
        /* <DEDUP_REMOVED lines=11> */
.L_x_2506:
[----:B------:R-:W-:Y:S05]  /*3080*/  BSYNC B1 ;  /* 0x0000000000017941 */ /* 0x000fea0003800000 */
.L_x_2505:
[----:B------:R-:W-:Y:S04]  /*3090*/  BSSY B1, `(.L_x_2507) ;  /* 0x0000067000017945 */ /* 0x000fe80003800000 */
[----:B------:R-:W-:Y:S05]  /*30a0*/  @P1 BRA `(.L_x_2508) ;  /* 0x0000000400941947 */ /* 0x000fea0003800000 */
[----:B------:R-:W-:Y:S01]  /*30b0*/  ISETP.NE.U32.AND P1, PT, RZ, UR12, PT ;  /* 0x0000000cff007c0c */ /* 0x000fe2000bf25070 */
[----:B------:R-:W1:Y:S03]  /*30c0*/  LDC.64 R146, c[0x0][0x2d8] ;  /* 0x0000b600ff927b82 */ /* 0x000e660000000a00 */
[----:B------:R-:W-:-:S13]  /*30d0*/  ISETP.NE.AND.EX P2, PT, RZ, UR13, PT, P1 ;  /* 0x0000000dff007c0c */ /* 0x000fda000bf45310 */
[----:B------:R-:W2:Y:S01]  /*30e0*/  @P2 LDC R152, c[0x0][0x2d0] ;  /* 0x0000b400ff982b82 */ /* 0x000ea20000000800 */
[----:B-1----:R-:W-:-:S07]  /*30f0*/  ISETP.NE.U32.AND P1, PT, R146, RZ, PT ;  /* 0x000000ff9200720c */ /* 0x002fce0003f25070 */
[----:B------:R-:W1:Y:S01]  /*3100*/  @P2 LDC.64 R148, c[0x0][0x2c8] ;  /* 0x0000b200ff942b82 */ /* 0x000e620000000a00 */
[----:B------:R-:W-:Y:S01]  /*3110*/  ISETP.NE.AND.EX P1, PT, R147, RZ, PT, P1 ;  /* 0x000000ff9300720c */ /* 0x000fe20003f25310 */
[----:B--2---:R-:W-:-:S04]  /*3120*/  @P2 IMAD R147, R19, R152, R17 ;  /* 0x0000009813932224 */ /* 0x004fc800078e0211 */
[----:B------:R-:W-:-:S08]  /*3130*/  @P2 IMAD R153, R147, R152, R150 ;  /* 0x0000009893992224 */ /* 0x000fd000078e0296 */
[----:B------:R-:W2:Y:S01]  /*3140*/  @P1 LDC.64 R146, c[0x0][0x2d8] ;  /* 0x0000b600ff921b82 */ /* 0x000ea20000000a00 */
[----:B-1----:R-:W-:-:S06]  /*3150*/  @P2 IMAD.WIDE R148, R153, 0x2, R148 ;  /* 0x0000000299942825 */ /* 0x002fcc00078e0294 */
[----:B------:R1:W3:Y:S01]  /*3160*/  @P2 LDG.E.U16 R148, desc[UR36][R148.64] ;  /* 0x0000002494942981 */ /* 0x0002e2000c1e1500 */
[----:B--2---:R-:W-:-:S06]  /*3170*/  @P1 IMAD.WIDE R146, R19, 0x2, R146 ;  /* 0x0000000213921825 */ /* 0x004fcc00078e0292 */
[----:B------:R2:W4:Y:S01]  /*3180*/  @P1 LDG.E.U16 R146, desc[UR36][R146.64] ;  /* 0x0000002492921981 */ /* 0x000522000c1e1500 */
[----:B-1---5:R-:W-:Y:S01]  /*3190*/  HFMA2.MMA R149, R5, R81, -RZ ;  /* 0x0000005105957235 */ /* 0x022fe200001000ff */
[----:B------:R-:W1:Y:S01]  /*31a0*/  S2UR UR5, SR_CgaCtaId ;  /* 0x00000000000579c3 */ /* 0x000e620000008800 */
[----:B------:R-:W-:Y:S01]  /*31b0*/  @P1 ISETP.GE.AND P3, PT, R150, R151, PT ;  /* 0x000000979600120c */ /* 0x000fe20003f66270 */
[----:B------:R-:W-:Y:S02]  /*31c0*/  UMOV UR4, 0x400 ;  /* 0x0000040000047882 */ /* 0x000fe40000000000 */
[----:B------:R-:W-:Y:S01]  /*31d0*/  UIADD3 UR4, UR4, 0x140, URZ ;  /* 0x0000014004047890 */ /* 0x000fe2000fffe03f */
[----:B--2---:R-:W-:-:S04]  /*31e0*/  HMUL2 R147, R4, R80 ;  /* 0x0000005004937232 */ /* 0x004fc80000000000 */
[----:B0-----:R-:W-:Y:S02]  /*31f0*/  HFMA2 R149, R9, R85, R149 ;  /* 0x0000005509957231 */ /* 0x001fe40000000095 */
[----:B------:R-:W-:Y:S02]  /*3200*/  HFMA2.MMA R147, R8, R84, R147 ;  /* 0x0000005408937235 */ /* 0x000fe40000000093 */
[----:B------:R-:W-:-:S04]  /*3210*/  HFMA2 R149, R13, R89, R149 ;  /* 0x000000590d957231 */ /* 0x000fc80000000095 */
[----:B------:R-:W-:Y:S02]  /*3220*/  HFMA2 R149, R29, R93, R149 ;  /* 0x0000005d1d957231 */ /* 0x000fe40000000095 */
[----:B------:R-:W-:Y:S02]  /*3230*/  HFMA2.MMA R147, R12, R88, R147 ;  /* 0x000000580c937235 */ /* 0x000fe40000000093 */
[----:B------:R-:W-:Y:S01]  /*3240*/  HFMA2 R149, R33, R97, R149 ;  /* 0x0000006121957231 */ /* 0x000fe20000000095 */
[----:B-1----:R-:W-:-:S03]  /*3250*/  ULEA UR4, UR5, UR4, 0x18 ;  /* 0x0000000405047291 */ /* 0x002fc6000f8ec03f */
[----:B------:R-:W-:Y:S02]  /*3260*/  HFMA2 R149, R37, R101, R149 ;  /* 0x0000006525957231 */ /* 0x000fe40000000095 */
[----:B------:R-:W-:Y:S02]  /*3270*/  HFMA2.MMA R147, R28, R92, R147 ;  /* 0x0000005c1c937235 */ /* 0x000fe40000000093 */
[----:B------:R-:W-:-:S04]  /*3280*/  HFMA2 R149, R41, R105, R149 ;  /* 0x0000006929957231 */ /* 0x000fc80000000095 */
        /* <DEDUP_REMOVED lines=13> */
[----:B------:R-:W-:-:S08]  /*3360*/  HFMA2.MMA R147, R48, R112, R147 ;  /* 0x0000007030937235 */ /* 0x000fd00000000093 */
[----:B------:R-:W-:-:S08]  /*3370*/  HFMA2.MMA R147, R52, R116, R147 ;  /* 0x0000007434937235 */ /* 0x000fd00000000093 */
[----:B------:R-:W-:-:S08]  /*3380*/  HFMA2.MMA R147, R56, R120, R147 ;  /* 0x0000007838937235 */ /* 0x000fd00000000093 */
[----:B------:R-:W-:-:S08]  /*3390*/  HFMA2.MMA R147, R60, R124, R147 ;  /* 0x0000007c3c937235 */ /* 0x000fd00000000093 */
[----:B------:R-:W-:-:S08]  /*33a0*/  HFMA2.MMA R147, R64, R128, R147 ;  /* 0x0000008040937235 */ /* 0x000fd00000000093 */
[----:B------:R-:W-:-:S08]  /*33b0*/  HFMA2.MMA R147, R68, R132, R147 ;  /* 0x0000008444937235 */ /* 0x000fd00000000093 */
[----:B------:R-:W-:-:S08]  /*33c0*/  HFMA2.MMA R147, R72, R136, R147 ;  /* 0x0000008848937235 */ /* 0x000fd00000000093 */
[----:B------:R-:W-:-:S10]  /*33d0*/  HFMA2.MMA R147, R76, R140, R147 ;  /* 0x0000008c4c937235 */ /* 0x000fd40000000093 */
[----:B------:R-:W-:Y:S02]  /*33e0*/  HADD2 R147, R147, R149 ;  /* 0x0000009593937230 */ /* 0x000fe40000000000 */
[----:B------:R-:W-:-:S06]  /*33f0*/  HMUL2 R149, R6, R82 ;  /* 0x0000005206957232 */ /* 0x000fcc0000000000 */
        /* <DEDUP_REMOVED lines=32> */
[----:B------:R-:W-:Y:S01]  /*3600*/  HFMA2.MMA R147, R147, 1, 1, R149 ;  /* 0x3c003c0093937835 */ /* 0x000fe20000000095 */
[----:B---3--:R-:W-:-:S09]  /*3610*/  @P2 HADD2.F32 R148, -RZ, R148.H0_H0 ;  /* 0x20000094ff942230 */ /* 0x008fd20000004100 */
[--C-:B------:R-:W-:Y:S02]  /*3620*/  HADD2.F32 R149, -RZ, R147.reuse.H0_H0 ;  /* 0x20000093ff957230 */ /* 0x100fe40000004100 */
[----:B------:R-:W-:Y:S01]  /*3630*/  HADD2.F32 R152, -RZ, R147.H1_H1 ;  /* 0x30000093ff987230 */ /* 0x000fe20000004100 */
[----:B------:R-:W-:-:S04]  /*3640*/  @P1 SEL R147, R26, RZ, !P3 ;  /* 0x000000ff1a931207 */ /* 0x000fc80005800000 */
[----:B------:R-:W-:Y:S01]  /*3650*/  FADD.FTZ R149, R149, R152 ;  /* 0x0000009895957221 */ /* 0x000fe20000010000 */
[----:B------:R-:W-:-:S03]  /*3660*/  @P1 IADD3 R147, R147, R150, -R17 ;  /* 0x0000009693931210 */ /* 0x000fc60007ffe811 */
[----:B------:R-:W-:-:S04]  /*3670*/  FMUL.FTZ R149, R149, UR10 ;  /* 0x0000000a95957c20 */ /* 0x000fc80008410000 */
[----:B------:R-:W-:Y:S01]  /*3680*/  @P2 FADD.FTZ R149, R149, R148 ;  /* 0x0000009495952221 */ /* 0x000fe20000010000 */
[----:B------:R-:W-:Y:S01]  /*3690*/  @P1 I2FP.F32.S32 R148, R147 ;  /* 0x0000009300941245 */ /* 0x000fe20000201400 */
[----:B----4-:R-:W-:-:S05]  /*36a0*/  @P1 HADD2.F32 R146, -RZ, R146.H0_H0 ;  /* 0x20000092ff921230 */ /* 0x010fca0000004100 */
[----:B------:R-:W-:Y:S01]  /*36b0*/  @P1 FFMA.FTZ R149, R148, R146, R149 ;  /* 0x0000009294951223 */ /* 0x000fe20000010095 */
[----:B------:R-:W-:-:S04]  /*36c0*/  IMAD.IADD R146, R150, 0x1, -R24 ;  /* 0x0000000196927824 */ /* 0x000fc800078e0a18 */
[----:B------:R-:W-:Y:S02]  /*36d0*/  @!P0 FMNMX.FTZ R0, R0, R149, !PT ;  /* 0x0000009500008209 */ /* 0x000fe40007810000 */
[----:B------:R-:W-:-:S05]  /*36e0*/  LEA R146, R146, UR4, 0x2 ;  /* 0x0000000492927c11 */ /* 0x000fca000f8e10ff */
[----:B------:R1:W-:Y:S02]  /*36f0*/  STS [R146], R149 ;  /* 0x0000009592007388 */ /* 0x0003e40000000800 */
.L_x_2508:
[----:B------:R-:W-:Y:S05]  /*3700*/  BSYNC B1 ;  /* 0x0000000000017941 */ /* 0x000fea0003800000 */
.L_x_2507:
[----:B------:R-:W-:-:S04]  /*3710*/  IADD3 R150, R150, 0x100, RZ ;  /* 0x0000010096967810 */ /* 0x000fc80007ffe0ff */
[----:B------:R-:W-:-:S13]  /*3720*/  ISETP.GE.AND P0, PT, R150, R3, PT ;  /* 0x000000039600720c */ /* 0x000fda0003f06270 */
[----:B------:R-:W-:Y:S05]  /*3730*/  @!P0 BRA `(.L_x_2509) ;  /* 0xffffffe800748947 */ /* 0x000fea000383ffff */
.L_x_2474:
[----:B------:R-:W-:Y:S05]  /*3740*/  BSYNC B0 ;  /* 0x0000000000007941 */ /* 0x000fea0003800000 */
.L_x_2473:
[----:B------:R-:W4:Y:S01]  /*3750*/  SHFL.BFLY PT, R3, R0, 0x10, 0x1f ;  /* 0x0e001f0000037f89 */ /* 0x000f2200000e0000 */
[----:B------:R-:W-:Y:S01]  /*3760*/  ULDC UR6, c[0x0][0x284] ;  /* 0x0000a10000067ab9 */ /* 0x000fe20000000800 */
[----:B------:R-:W-:Y:S01]  /*3770*/  ULDC.64 UR8, c[0x0][0x2b0] ;  /* 0x0000ac0000087ab9 */ /* 0x000fe20000000a00 */
[----:B------:R-:W-:Y:S01]  /*3780*/  BSSY B0, `(.L_x_2510) ;  /* 0x0000048000007945 */ /* 0x000fe20003800000 */
[----:B----4-:R-:W-:Y:S02]  /*3790*/  FMNMX.FTZ R4, R3, R0, !PT ;  /* 0x0000000003047209 */ /* 0x010fe40007810000 */
[----:B------:R-:W4:Y:S03]  /*37a0*/  S2R R3, SR_TID.X ;  /* 0x0000000000037919 */ /* 0x000f260000002100 */
[----:B0-----:R-:W0:Y:S02]  /*37b0*/  SHFL.BFLY PT, R5, R4, 0x8, 0x1f ;  /* 0x0d001f0004057f89 */ /* 0x001e2400000e0000 */
[----:B0-----:R-:W-:-:S02]  /*37c0*/  FMNMX.FTZ R5, R4, R5, !PT ;  /* 0x0000000504057209 */ /* 0x001fc40007810000 */
[----:B----4-:R-:W-:-:S03]  /*37d0*/  SHF.R.S32.HI R8, RZ, 0x1f, R3 ;  /* 0x0000001fff087819 */ /* 0x010fc60000011403 */
[----:B------:R-:W0:Y:S01]  /*37e0*/  SHFL.BFLY PT, R6, R5, 0x4, 0x1f ;  /* 0x0c801f0005067f89 */ /* 0x000e2200000e0000 */
[----:B------:R-:W-:-:S04]  /*37f0*/  LEA.HI R9, R8, R3, RZ, 0x5 ;  /* 0x0000000308097211 */ /* 0x000fc800078f28ff */
[----:B------:R-:W-:-:S05]  /*3800*/  LOP3.LUT R10, R9, 0xffffffe0, RZ, 0xc0, !PT ;  /* 0xffffffe0090a7812 */ /* 0x000fca00078ec0ff */
[----:B------:R-:W-:-:S05]  /*3810*/  IMAD.IADD R10, R3, 0x1, -R10 ;  /* 0x00000001030a7824 */ /* 0x000fca00078e0a0a */
[C---:B------:R-:W-:Y:S02]  /*3820*/  ISETP.NE.AND P0, PT, R10.reuse, RZ, PT ;  /* 0x000000ff0a00720c */ /* 0x040fe40003f05270 */
[----:B------:R-:W-:Y:S02]  /*3830*/  ISETP.GT.AND P1, PT, R10, 0x7, PT ;  /* 0x000000070a00780c */ /* 0x000fe40003f24270 */
[----:B0-----:R-:W-:-:S05]  /*3840*/  FMNMX.FTZ R6, R5, R6, !PT ;  /* 0x0000000605067209 */ /* 0x001fca0007810000 */
[----:B-1----:R-:W0:Y:S04]  /*3850*/  SHFL.BFLY PT, R7, R6, 0x2, 0x1f ;  /* 0x0c401f0006077f89 */ /* 0x002e2800000e0000 */
[----:B------:R-:W-:Y:S02]  /*3860*/  @!P0 MOV R4, 0x400 ;  /* 0x0000040000048802 */ /* 0x000fe40000000f00 */
[----:B------:R-:W-:Y:S01]  /*3870*/  @!P0 SHF.R.S32.HI R9, RZ, 0x5, R9 ;  /* 0x00000005ff098819 */ /* 0x000fe20000011409 */
[----:B------:R-:W1:Y:S01]  /*3880*/  @!P0 S2R R11, SR_CgaCtaId ;  /* 0x00000000000b8919 */ /* 0x000e620000008800 */
[----:B------:R-:W-:Y:S01]  /*3890*/  @!P1 MOV R5, 0x400 ;  /* 0x0000040000059802 */ /* 0x000fe20000000f00 */
[----:B------:R-:W4:Y:S01]  /*38a0*/  @!P1 S2R R12, SR_CgaCtaId ;  /* 0x00000000000c9919 */ /* 0x000f220000008800 */
[----:B0-----:R-:W-:-:S05]  /*38b0*/  FMNMX.FTZ R7, R6, R7, !PT ;  /* 0x0000000706077209 */ /* 0x001fca0007810000 */
[----:B------:R-:W0:Y:S01]  /*38c0*/  SHFL.BFLY PT, R0, R7, 0x1, 0x1f ;  /* 0x0c201f0007007f89 */ /* 0x000e2200000e0000 */
[----:B-1----:R-:W-:-:S04]  /*38d0*/  @!P0 LEA R4, R11, R4, 0x18 ;  /* 0x000000040b048211 */ /* 0x002fc800078ec0ff */
[----:B------:R-:W-:Y:S02]  /*38e0*/  @!P0 LEA R9, R9, R4, 0x2 ;  /* 0x0000000409098211 */ /* 0x000fe400078e10ff */
[----:B----4-:R-:W-:Y:S02]  /*38f0*/  @!P1 LEA R5, R12, R5, 0x18 ;  /* 0x000000050c059211 */ /* 0x010fe400078ec0ff */
[----:B------:R-:W-:-:S03]  /*3900*/  MOV R4, 0xff7fffff ;  /* 0xff7fffff00047802 */ /* 0x000fc60000000f00 */
[----:B------:R-:W-:Y:S01]  /*3910*/  @!P1 IMAD R10, R10, 0x4, R5 ;  /* 0x000000040a0a9824 */ /* 0x000fe200078e0205 */
[----:B0-----:R-:W-:-:S05]  /*3920*/  @!P0 FMNMX.FTZ R0, R7, R0, !PT ;  /* 0x0000000007008209 */ /* 0x001fca0007810000 */
[----:B------:R0:W-:Y:S01]  /*3930*/  @!P0 STS [R9], R0 ;  /* 0x0000000009008388 */ /* 0x0001e20000000800 */
[----:B------:R-:W-:Y:S01]  /*3940*/  BAR.SYNC.DEFER_BLOCKING 0x0 ;  /* 0x0000000000007b1d */ /* 0x000fe20000010000 */
[----:B0-----:R-:W-:-:S05]  /*3950*/  HFMA2.MMA R0, -RZ, RZ, 0, 0 ;  /* 0x00000000ff007435 */ /* 0x001fca00000001ff */
[----:B------:R-:W0:Y:S04]  /*3960*/  @!P1 LDS R4, [R10] ;  /* 0x000000000a049984 */ /* 0x000e280000000800 */
[----:B0-----:R-:W0:Y:S02]  /*3970*/  SHFL.BFLY PT, R5, R4, 0x4, 0x1f ;  /* 0x0c801f0004057f89 */ /* 0x001e2400000e0000 */
[----:B0-----:R-:W-:-:S05]  /*3980*/  FMNMX.FTZ R5, R5, R4, !PT ;  /* 0x0000000405057209 */ /* 0x001fca0007810000 */
[----:B------:R-:W0:Y:S02]  /*3990*/  SHFL.BFLY PT, R6, R5, 0x2, 0x1f ;  /* 0x0c401f0005067f89 */ /* 0x000e2400000e0000 */
[----:B0-----:R-:W-:-:S05]  /*39a0*/  FMNMX.FTZ R6, R5, R6, !PT ;  /* 0x0000000605067209 */ /* 0x001fca0007810000 */
[----:B------:R-:W0:Y:S02]  /*39b0*/  SHFL.BFLY PT, R7, R6, 0x1, 0x1f ;  /* 0x0c201f0006077f89 */ /* 0x000e2400000e0000 */
[----:B0-----:R-:W-:Y:S01]  /*39c0*/  FMNMX.FTZ R7, R6, R7, !PT ;  /* 0x0000000706077209 */ /* 0x001fe20007810000 */
[----:B------:R-:W-:-:S04]  /*39d0*/  IMAD.IADD R6, R24, 0x1, R3 ;  /* 0x0000000118067824 */ /* 0x000fc800078e0203 */
[----:B------:R0:W1:Y:S01]  /*39e0*/  SHFL.IDX PT, R11, R7, RZ, 0x1f ;  /* 0x00001fff070b7589 */ /* 0x00006200000e0000 */
[----:B------:R-:W-:-:S13]  /*39f0*/  ISETP.GT.AND P1, PT, R6, R17, PT ;  /* 0x000000110600720c */ /* 0x000fda0003f24270 */
[----:B0-----:R-:W-:Y:S05]  /*3a00*/  @P1 BRA `(.L_x_2511) ;  /* 0x00000000007c1947 */ /* 0x001fea0003800000 */
[----:B------:R-:W0:Y:S01]  /*3a10*/  S2R R5, SR_CgaCtaId ;  /* 0x0000000000057919 */ /* 0x000e220000008800 */
[----:B------:R-:W-:Y:S01]  /*3a20*/  MOV R0, 0x400 ;  /* 0x0000040000007802 */ /* 0x000fe20000000f00 */
[----:B------:R-:W-:Y:S02]  /*3a30*/  ULDC.64 UR4, c[0x0][0x2b0] ;  /* 0x0000ac0000047ab9 */ /* 0x000fe40000000a00 */
[----:B------:R-:W-:Y:S02]  /*3a40*/  ISETP.NE.U32.AND P0, PT, RZ, UR4, PT ;  /* 0x00000004ff007c0c */ /* 0x000fe4000bf05070 */
[----:B------:R-:W-:Y:S02]  /*3a50*/  VIADD R0, R0, 0x140 ;  /* 0x0000014000007836 */ /* 0x000fe40000000000 */
[----:B------:R-:W-:-:S03]  /*3a60*/  ISETP.NE.AND.EX P0, PT, RZ, UR5, PT, P0 ;  /* 0x00000005ff007c0c */ /* 0x000fc6000bf05300 */
[----:B0-----:R-:W-:Y:S02]  /*3a70*/  LEA R9, R5, R0, 0x18 ;  /* 0x0000000005097211 */ /* 0x001fe400078ec0ff */
[----:B------:R-:W-:-:S08]  /*3a80*/  MOV R0, RZ ;  /* 0x000000ff00007202 */ /* 0x000fd00000000f00 */
.L_x_2515:
[----:B0-----:R-:W-:Y:S01]  /*3a90*/  IMAD.IADD R4, R6, 0x1, -R24 ;  /* 0x0000000106047824 */ /* 0x001fe200078e0a18 */
        /* <DEDUP_REMOVED lines=8> */
[----:B------:R-:W4:Y:S02]  /*3b20*/  LDG.E.U8 R4, desc[UR36][R4.64] ;  /* 0x0000002404047981 */ /* 0x000f24000c1e1100 */
[----:B----4-:R-:W-:-:S13]  /*3b30*/  ISETP.NE.AND P2, PT, R4, RZ, PT ;  /* 0x000000ff0400720c */ /* 0x010fda0003f45270 */
[----:B------:R-:W-:Y:S01]  /*3b40*/  @P2 IMAD.MOV.U32 R7, RZ, RZ, RZ ;  /* 0x000000ffff072224 */ /* 0x000fe200078e00ff */
[----:B------:R-:W-:Y:S06]  /*3b50*/  @P2 BRA `(.L_x_2514) ;  /* 0x0000000000102947 */ /* 0x000fec0003800000 */
.L_x_2513:
[----:B------:R-:W1:Y:S02]  /*3b60*/  LDS R4, [R10] ;  /* 0x000000000a047984 */ /* 0x000e640000000800 */
[----:B-1----:R-:W-:-:S04]  /*3b70*/  FADD.FTZ R4, -R11, R4 ;  /* 0x000000040b047221 */ /* 0x002fc80000010100 */
[----:B------:R-:W-:-:S04]  /*3b80*/  FMUL.FTZ R4, R4, 1.4426950216293334961 ;  /* 0x3fb8aa3b04047820 */ /* 0x000fc80000410000 */
[----:B------:R0:W4:Y:S03]  /*3b90*/  MUFU.EX2 R7, R4 ;  /* 0x0000000400077308 */ /* 0x0001260000000800 */
.L_x_2514:
[----:B------:R-:W-:Y:S05]  /*3ba0*/  BSYNC B1 ;  /* 0x0000000000017941 */ /* 0x000fea0003800000 */
.L_x_2512:
[----:B----4-:R4:W-:Y:S01]  /*3bb0*/  STS [R10], R7 ;  /* 0x000000070a007388 */ /* 0x0109e20000000800 */
[----:B------:R-:W-:Y:S01]  /*3bc0*/  IADD3 R6, R6, 0x100, RZ ;  /* 0x0000010006067810 */ /* 0x000fe20007ffe0ff */
[----:B------:R-:W-:-:S03]  /*3bd0*/  FADD.FTZ R0, R7, R0 ;  /* 0x0000000007007221 */ /* 0x000fc60000010000 */
[----:B------:R-:W-:-:S13]  /*3be0*/  ISETP.GT.AND P2, PT, R6, R17, PT ;  /* 0x000000110600720c */ /* 0x000fda0003f44270 */
[----:B----4-:R-:W-:Y:S05]  /*3bf0*/  @!P2 BRA `(.L_x_2515) ;  /* 0xfffffffc00a4a947 */ /* 0x010fea000383ffff */
.L_x_2511:
[----:B------:R-:W-:Y:S05]  /*3c00*/  BSYNC B0 ;  /* 0x0000000000007941 */ /* 0x000fea0003800000 */
.L_x_2510:
[----:B------:R-:W4:Y:S01]  /*3c10*/  SHFL.BFLY PT, R5, R0, 0x10, 0x1f ;  /* 0x0e001f0000057f89 */ /* 0x000f2200000e0000 */
[----:B------:R-:W-:Y:S01]  /*3c20*/  LOP3.LUT P0, R6, R3, 0x1f, RZ, 0xc0, !PT ;  /* 0x0000001f03067812 */ /* 0x000fe2000780c0ff */
[----:B------:R-:W0:Y:S01]  /*3c30*/  S2UR UR5, SR_CgaCtaId ;  /* 0x00000000000579c3 */ /* 0x000e220000008800 */
[----:B------:R-:W-:Y:S01]  /*3c40*/  UMOV UR4, 0x400 ;  /* 0x0000040000047882 */ /* 0x000fe20000000000 */
[----:B------:R-:W-:Y:S01]  /*3c50*/  BSSY B0, `(.L_x_2516) ;  /* 0x0000045000007945 */ /* 0x000fe20003800000 */
[----:B------:R-:W-:-:S05]  /*3c60*/  ISETP.GT.U32.AND P2, PT, R6, 0x7, PT ;  /* 0x000000070600780c */ /* 0x000fca0003f44070 */
[----:B------:R-:W2:Y:S04]  /*3c70*/  LDC R10, c[0x0][0x29c] ;  /* 0x0000a700ff0a7b82 */ /* 0x000ea80000000800 */
[----:B------:R-:W-:-:S04]  /*3c80*/  VOTEU.ALL UP0, P0 ;  /* 0x00000000003f7886 */ /* 0x000fc80000000000 */
[----:B-1----:R-:W1:Y:S01]  /*3c90*/  @!P2 S2R R11, SR_CgaCtaId ;  /* 0x00000000000ba919 */ /* 0x002e620000008800 */
[----:B------:R-:W2:Y:S01]  /*3ca0*/  LDC R13, c[0x0][0x284] ;  /* 0x0000a100ff0d7b82 */ /* 0x000ea20000000800 */
[----:B----4-:R-:W-:Y:S01]  /*3cb0*/  FADD.FTZ R5, R5, R0 ;  /* 0x0000000005057221 */ /* 0x010fe20000010000 */
[----:B------:R-:W-:Y:S01]  /*3cc0*/  @!P0 SHF.R.U32.HI R0, RZ, 0x3, R3 ;  /* 0x00000003ff008819 */ /* 0x000fe20000011603 */
[----:B0-----:R-:W-:Y:S02]  /*3cd0*/  @!UP0 ULEA UR6, UR5, UR4, 0x18 ;  /* 0x0000000405068291 */ /* 0x001fe4000f8ec03f */
[----:B------:R-:W-:Y:S01]  /*3ce0*/  UIADD3 UR4, UR4, 0x140, URZ ;  /* 0x0000014004047890 */ /* 0x000fe2000fffe03f */
[----:B------:R-:W0:Y:S01]  /*3cf0*/  SHFL.BFLY PT, R2, R5, 0x8, 0x1f ;  /* 0x0d001f0005027f89 */ /* 0x000e2200000e0000 */
[----:B------:R-:W-:Y:S02]  /*3d00*/  @!P0 LOP3.LUT R0, R0, 0x1ffffffc, RZ, 0xc0, !PT ;  /* 0x1ffffffc00008812 */ /* 0x000fe400078ec0ff */
[----:B------:R-:W-:Y:S01]  /*3d10*/  ULEA UR4, UR5, UR4, 0x18 ;  /* 0x0000000405047291 */ /* 0x000fe2000f8ec03f */
[----:B0-----:R-:W-:-:S05]  /*3d20*/  FADD.FTZ R2, R5, R2 ;  /* 0x0000000205027221 */ /* 0x001fca0000010000 */
[----:B------:R-:W0:Y:S02]  /*3d30*/  SHFL.BFLY PT, R7, R2, 0x4, 0x1f ;  /* 0x0c801f0002077f89 */ /* 0x000e2400000e0000 */
[----:B0-----:R-:W-:Y:S01]  /*3d40*/  FADD.FTZ R7, R2, R7 ;  /* 0x0000000702077221 */ /* 0x001fe20000010000 */
[----:B------:R-:W-:-:S04]  /*3d50*/  @!P2 MOV R2, 0x400 ;  /* 0x000004000002a802 */ /* 0x000fc80000000f00 */
[----:B------:R-:W0:Y:S01]  /*3d60*/  SHFL.BFLY PT, R4, R7, 0x2, 0x1f ;  /* 0x0c401f0007047f89 */ /* 0x000e2200000e0000 */
[----:B-1----:R-:W-:-:S05]  /*3d70*/  @!P2 LEA R11, R11, R2, 0x18 ;  /* 0x000000020b0ba211 */ /* 0x002fca00078ec0ff */
[----:B------:R-:W-:Y:S02]  /*3d80*/  @!P2 IMAD R6, R6, 0x4, R11 ;  /* 0x000000040606a824 */ /* 0x000fe400078e020b */
[----:B0-----:R-:W-:-:S05]  /*3d90*/  FADD.FTZ R4, R7, R4 ;  /* 0x0000000407047221 */ /* 0x001fca0000010000 */
[----:B------:R-:W0:Y:S02]  /*3da0*/  SHFL.BFLY PT, R9, R4, 0x1, 0x1f ;  /* 0x0c201f0004097f89 */ /* 0x000e2400000e0000 */
[----:B0-----:R-:W-:Y:S01]  /*3db0*/  FADD.FTZ R9, R4, R9 ;  /* 0x0000000904097221 */ /* 0x001fe20000010000 */
[----:B--2---:R-:W-:-:S04]  /*3dc0*/  VIMNMX R4, R13, R10, PT ;  /* 0x0000000a0d047248 */ /* 0x004fc80003fe0100 */
[----:B------:R-:W-:Y:S01]  /*3dd0*/  @!P0 STS [R0+UR6+0x20], R9 ;  /* 0x0000200900008988 */ /* 0x000fe20008000806 */
[----:B------:R-:W-:Y:S01]  /*3de0*/  ULDC.U8 UR6, c[0x0][0x31c] ;  /* 0x0000c70000067ab9 */ /* 0x000fe20000000000 */
[----:B------:R-:W-:Y:S01]  /*3df0*/  IADD3 R4, R4, 0x4, RZ ;  /* 0x0000000404047810 */ /* 0x000fe20007ffe0ff */
[----:B------:R-:W-:Y:S01]  /*3e00*/  BAR.SYNC.DEFER_BLOCKING 0x0 ;  /* 0x0000000000007b1d */ /* 0x000fe20000010000 */
[----:B------:R-:W-:Y:S02]  /*3e10*/  ISETP.NE.AND P0, PT, RZ, UR6, PT ;  /* 0x00000006ff007c0c */ /* 0x000fe4000bf05270 */
[----:B------:R-:W-:-:S03]  /*3e20*/  SHF.R.S32.HI R7, RZ, 0x1f, R4 ;  /* 0x0000001fff077819 */ /* 0x000fc60000011404 */
[----:B------:R-:W-:Y:S01]  /*3e30*/  ULDC.64 UR6, c[0x0][0x310] ;  /* 0x0000c40000067ab9 */ /* 0x000fe20000000a00 */
[----:B------:R-:W-:-:S07]  /*3e40*/  LEA.HI R4, R7, R4, RZ, 0x2 ;  /* 0x0000000407047211 */ /* 0x000fce00078f10ff */
[----:B------:R-:W0:Y:S01]  /*3e50*/  @P0 LDC R11, c[0x0][0x318] ;  /* 0x0000c600ff0b0b82 */ /* 0x000e220000000800 */
[----:B------:R-:W1:Y:S04]  /*3e60*/  @!P2 LDS R9, [R6+0x20] ;  /* 0x000020000609a984 */ /* 0x000e680000000800 */
[----:B-1----:R-:W1:Y:S02]  /*3e70*/  SHFL.BFLY PT, R2, R9, 0x4, 0x1f ;  /* 0x0c801f0009027f89 */ /* 0x002e6400000e0000 */
[----:B-1----:R-:W-:-:S05]  /*3e80*/  FADD.FTZ R2, R2, R9 ;  /* 0x0000000902027221 */ /* 0x002fca0000010000 */
[----:B------:R-:W1:Y:S02]  /*3e90*/  SHFL.BFLY PT, R5, R2, 0x2, 0x1f ;  /* 0x0c401f0002057f89 */ /* 0x000e6400000e0000 */
[----:B-1----:R-:W-:Y:S01]  /*3ea0*/  FADD.FTZ R5, R2, R5 ;  /* 0x0000000502057221 */ /* 0x002fe20000010000 */
[----:B0-----:R-:W-:-:S04]  /*3eb0*/  @P0 IMAD R2, R18, R11, R10 ;  /* 0x0000000b12020224 */ /* 0x001fc800078e020a */
[----:B------:R-:W0:Y:S01]  /*3ec0*/  SHFL.BFLY PT, R0, R5, 0x1, 0x1f ;  /* 0x0c201f0005007f89 */ /* 0x000e2200000e0000 */
[----:B------:R-:W-:Y:S02]  /*3ed0*/  @P0 IMAD R7, R2, R13, RZ ;  /* 0x0000000d02070224 */ /* 0x000fe400078e02ff */
[----:B------:R-:W-:-:S05]  /*3ee0*/  IMAD.SHL.U32 R2, R4, 0x4, RZ ;  /* 0x0000000404027824 */ /* 0x000fca00078e00ff */
[----:B------:R-:W-:Y:S01]  /*3ef0*/  LOP3.LUT R2, R2, 0xfffffff0, RZ, 0xc0, !PT ;  /* 0xfffffff002027812 */ /* 0x000fe200078ec0ff */
[----:B0-----:R-:W-:Y:S01]  /*3f00*/  FADD.FTZ R0, R5, R0 ;  /* 0x0000000005007221 */ /* 0x001fe20000010000 */
[----:B------:R-:W-:Y:S02]  /*3f10*/  CS2R R4, SRZ ;  /* 0x0000000000047805 */ /* 0x000fe4000001ff00 */
[--C-:B------:R-:W-:Y:S01]  /*3f20*/  @P0 SHF.R.S32.HI R5, RZ, 0x1f, R7.reuse ;  /* 0x0000001fff050819 */ /* 0x100fe20000011407 */
[----:B------:R-:W-:Y:S01]  /*3f30*/  @P0 IMAD.MOV.U32 R4, RZ, RZ, R7 ;  /* 0x000000ffff040224 */ /* 0x000fe200078e0007 */
[----:B------:R0:W1:Y:S02]  /*3f40*/  SHFL.IDX PT, R6, R0, RZ, 0x1f ;  /* 0x00001fff00067589 */ /* 0x00006400000e0000 */
[----:B0-----:R-:W-:Y:S01]  /*3f50*/  IADD3 R0, R2, UR4, RZ ;  /* 0x0000000402007c10 */ /* 0x001fe2000fffe0ff */
[----:B------:R-:W-:Y:S06]  /*3f60*/  @P1 BRA `(.L_x_2517) ;  /* 0x00000000004c1947 */ /* 0x000fec0003800000 */
[----:B-1----:R-:W-:Y:S01]  /*3f70*/  FADD.FTZ R6, R6, 9.9999999747524270788e-07 ;  /* 0x358637bd06067421 */ /* 0x002fe20000010000 */
[----:B------:R-:W-:-:S03]  /*3f80*/  IADD3 R9, R24, R3, RZ ;  /* 0x0000000318097210 */ /* 0x000fc60007ffe0ff */
[----:B------:R0:W1:Y:S04]  /*3f90*/  MUFU.RCP R11, R6 ;  /* 0x00000006000b7308 */ /* 0x0000680000001000 */
.L_x_2519:
[----:B01----:R-:W-:-:S05]  /*3fa0*/  IMAD.IADD R7, R9, 0x1, -R24 ;  /* 0x0000000109077824 */ /* 0x003fca00078e0a18 */
[C---:B0-----:R-:W-:Y:S02]  /*3fb0*/  LEA R6, R7.reuse, UR4, 0x2 ;  /* 0x0000000407067c11 */ /* 0x041fe4000f8e10ff */
[----:B------:R-:W-:-:S04]  /*3fc0*/  LEA R7, R7, R0, 0x1 ;  /* 0x0000000007077211 */ /* 0x000fc800078e08ff */
        /* <DEDUP_REMOVED lines=10> */
.L_x_2518:
[----:B------:R-:W-:-:S05]  /*4070*/  VIADD R9, R9, 0x100 ;  /* 0x0000010009097836 */ /* 0x000fca0000000000 */
[----:B------:R-:W-:-:S13]  /*4080*/  ISETP.GT.AND P1, PT, R9, R17, PT ;  /* 0x000000110900720c */ /* 0x000fda0003f24270 */
[----:B------:R-:W-:Y:S05]  /*4090*/  @!P1 BRA `(.L_x_2519) ;  /* 0xfffffffc00c09947 */ /* 0x000fea000383ffff */
.L_x_2517:
[----:B------:R-:W-:Y:S05]  /*40a0*/  BSYNC B0 ;  /* 0x0000000000007941 */ /* 0x000fea0003800000 */
.L_x_2516:
[----:B-1----:R-:W-:Y:S01]  /*40b0*/  SHF.R.S32.HI R6, RZ, 0x1f, R17 ;  /* 0x0000001fff067819 */ /* 0x002fe20000011411 */
[----:B------:R-:W-:Y:S01]  /*40c0*/  ULDC.64 UR6, c[0x0][0x240] ;  /* 0x0000900000067ab9 */ /* 0x000fe20000000a00 */
[----:B------:R-:W-:Y:S01]  /*40d0*/  LEA.HI R8, R8, R3, RZ, 0x4 ;  /* 0x0000000308087211 */ /* 0x000fe200078f20ff */
[----:B------:R-:W1:Y:S01]  /*40e0*/  LDC R45, c[0x0][0x284] ;  /* 0x0000a100ff2d7b82 */ /* 0x000e620000000800 */
[----:B------:R-:W-:Y:S02]  /*40f0*/  LEA.HI R6, R6, R17, RZ, 0x4 ;  /* 0x0000001106067211 */ /* 0x000fe400078f20ff */
[----:B------:R-:W-:Y:S02]  /*4100*/  LOP3.LUT R4, R8, 0xfffffff0, RZ, 0xc0, !PT ;  /* 0xfffffff008047812 */ /* 0x000fe400078ec0ff */
[----:B------:R-:W-:Y:S02]  /*4110*/  LOP3.LUT R6, R6, 0xfffffff0, RZ, 0xc0, !PT ;  /* 0xfffffff006067812 */ /* 0x000fe400078ec0ff */
[----:B------:R-:W-:-:S02]  /*4120*/  IADD3 R4, -R4, R3, RZ ;  /* 0x0000000304047210 */ /* 0x000fc40007ffe1ff */
[----:B------:R-:W-:Y:S01]  /*4130*/  SHF.R.S32.HI R25, RZ, 0x4, R8 ;  /* 0x00000004ff197819 */ /* 0x000fe20000011408 */
[----:B------:R-:W-:Y:S01]  /*4140*/  IMAD.IADD R6, R17, 0x1, -R6 ;  /* 0x0000000111067824 */ /* 0x000fe200078e0a06 */
[C---:B------:R-:W-:Y:S02]  /*4150*/  ISETP.GT.AND P5, PT, R4.reuse, 0xb, PT ;  /* 0x0000000b0400780c */ /* 0x040fe40003fa4270 */
[----:B------:R-:W-:Y:S02]  /*4160*/  ISETP.EQ.U32.AND P0, PT, RZ, UR6, PT ;  /* 0x00000006ff007c0c */ /* 0x000fe4000bf02070 */
[----:B------:R-:W-:Y:S02]  /*4170*/  ISETP.NE.OR P1, PT, R25, R6, P5 ;  /* 0x000000061900720c */ /* 0x000fe40002f25670 */
[----:B0-----:R-:W-:Y:S02]  /*4180*/  CS2R R6, SRZ ;  /* 0x0000000000067805 */ /* 0x001fe4000001ff00 */
[----:B------:R-:W-:-:S02]  /*4190*/  SHF.L.U32 R21, R4, 0x3, RZ ;  /* 0x0000000304157819 */ /* 0x000fc400000006ff */
[----:B------:R-:W-:-:S13]  /*41a0*/  ISETP.EQ.OR.EX P0, PT, RZ, UR7, P1, P0 ;  /* 0x00000007ff007c0c */ /* 0x000fda0008f02700 */
[----:B------:R-:W0:Y:S01]  /*41b0*/  @!P0 LDC.64 R8, c[0x0][0x240] ;  /* 0x00009000ff088b82 */ /* 0x000e220000000a00 */
[----:B------:R-:W-:Y:S01]  /*41c0*/  @!P0 IMAD R5, R19, 0x60, R21 ;  /* 0x0000006013058824 */ /* 0x000fe200078e0215 */
[----:B------:R-:W-:Y:S01]  /*41d0*/  BSSY B0, `(.L_x_2520) ;  /* 0x000015a000007945 */ /* 0x000fe20003800000 */
[----:B------:R-:W-:Y:S01]  /*41e0*/  IMAD.MOV.U32 R44, RZ, RZ, RZ ;  /* 0x000000ffff2c7224 */ /* 0x000fe200078e00ff */
[----:B------:R-:W-:Y:S02]  /*41f0*/  CS2R R42, SRZ ;  /* 0x00000000002a7805 */ /* 0x000fe4000001ff00 */
[----:B------:R-:W-:Y:S02]  /*4200*/  CS2R R40, SRZ ;  /* 0x0000000000287805 */ /* 0x000fe4000001ff00 */
[----:B------:R-:W-:Y:S02]  /*4210*/  MOV R37, RZ ;  /* 0x000000ff00257202 */ /* 0x000fe40000000f00 */
[----:B------:R-:W-:Y:S01]  /*4220*/  CS2R R38, SRZ ;  /* 0x0000000000267805 */ /* 0x000fe2000001ff00 */
[----:B-1---5:R-:W-:-:S02]  /*4230*/  IMAD R26, R18, R45, RZ ;  /* 0x0000002d121a7224 */ /* 0x022fc400078e02ff */
[----:B0-----:R-:W-:Y:S01]  /*4240*/  @!P0 IMAD.WIDE R8, R5, 0x2, R8 ;  /* 0x0000000205088825 */ /* 0x001fe200078e0208 */
[----:B------:R-:W-:-:S06]  /*4250*/  CS2R R4, SRZ ;  /* 0x0000000000047805 */ /* 0x000fcc000001ff00 */
[----:B------:R0:W5:Y:S01]  /*4260*/  @!P0 LDG.E.128 R4, desc[UR36][R8.64] ;  /* 0x0000002408048981 */ /* 0x000162000c1e1d00 */
[----:B------:R-:W-:Y:S06]  /*4270*/  BAR.SYNC.DEFER_BLOCKING 0x0 ;  /* 0x0000000000007b1d */ /* 0x000fec0000010000 */
[----:B------:R-:W-:Y:S05]  /*4280*/  @P5 BRA `(.L_x_2521) ;  /* 0x0000001400385947 */ /* 0x000fea0003800000 */
[----:B------:R-:W-:Y:S01]  /*4290*/  IMAD.IADD R36, R24, 0x1, R25 ;  /* 0x0000000118247824 */ /* 0x000fe200078e0219 */
[-C--:B------:R-:W-:Y:S01]  /*42a0*/  VIMNMX R58, R17, R45.reuse, PT ;  /* 0x0000002d113a7248 */ /* 0x080fe20003fe0100 */
[----:B------:R-:W-:Y:S01]  /*42b0*/  IMAD R20, R20, R45, R21 ;  /* 0x0000002d14147224 */ /* 0x000fe200078e0215 */
[----:B------:R-:W-:Y:S01]  /*42c0*/  BSSY B1, `(.L_x_2522) ;  /* 0x000009a000017945 */ /* 0x000fe20003800000 */
[----:B------:R-:W-:Y:S01]  /*42d0*/  HFMA2.MMA R44, -RZ, RZ, 0, 0 ;  /* 0x00000000ff2c7435 */ /* 0x000fe200000001ff */
[----:B------:R-:W-:Y:S02]  /*42e0*/  ISETP.GE.AND P0, PT, R36, R58, PT ;  /* 0x0000003a2400720c */ /* 0x000fe40003f06270 */
[----:B------:R-:W-:-:S11]  /*42f0*/  SHF.R.S32.HI R27, RZ, 0x1f, R20 ;  /* 0x0000001fff1b7819 */ /* 0x000fd60000011414 */
[----:B------:R-:W-:Y:S05]  /*4300*/  @P0 BRA `(.L_x_2523) ;  /* 0x0000000800540947 */ /* 0x000fea0003800000 */
[----:B0-----:R-:W-:Y:S01]  /*4310*/  IADD3 R8, -R24, -0x2, -R25 ;  /* 0xfffffffe18087810 */ /* 0x001fe20007ffe919 */
[----:B------:R-:W-:Y:S01]  /*4320*/  BSSY B2, `(.L_x_2524) ;  /* 0x0000034000027945 */ /* 0x000fe20003800000 */
[----:B------:R-:W-:Y:S02]  /*4330*/  LOP3.LUT R9, RZ, R58, RZ, 0x33, !PT ;  /* 0x0000003aff097212 */ /* 0x000fe400078e33ff */
[----:B------:R-:W-:Y:S02]  /*4340*/  CS2R R38, SRZ ;  /* 0x0000000000267805 */ /* 0x000fe4000001ff00 */
[----:B------:R-:W-:Y:S02]  /*4350*/  MOV R49, R36 ;  /* 0x0000002400317202 */ /* 0x000fe40000000f00 */
[----:B------:R-:W-:Y:S01]  /*4360*/  CS2R R42, SRZ ;  /* 0x00000000002a7805 */ /* 0x000fe2000001ff00 */
[----:B------:R-:W-:Y:S01]  /*4370*/  IMAD.MOV.U32 R37, RZ, RZ, RZ ;  /* 0x000000ffff257224 */ /* 0x000fe200078e00ff */
[----:B------:R-:W-:Y:S01]  /*4380*/  CS2R R40, SRZ ;  /* 0x0000000000287805 */ /* 0x000fe2000001ff00 */
[----:B------:R-:W-:Y:S01]  /*4390*/  IMAD.IADD R9, R8, 0x1, -R9 ;  /* 0x0000000108097824 */ /* 0x000fe200078e0a09 */
[----:B------:R-:W-:-:S04]  /*43a0*/  MOV R44, RZ ;  /* 0x000000ff002c7202 */ /* 0x000fc80000000f00 */
[C---:B------:R-:W-:Y:S02]  /*43b0*/  LEA.HI R8, R9.reuse, 0x1, RZ, 0x1c ;  /* 0x0000000109087811 */ /* 0x040fe400078fe0ff */
[----:B------:R-:W-:Y:S02]  /*43c0*/  ISETP.GE.U32.AND P0, PT, R9, 0x30, PT ;  /* 0x000000300900780c */ /* 0x000fe40003f06070 */
[----:B------:R-:W-:-:S13]  /*43d0*/  LOP3.LUT P2, R8, R8, 0x3, RZ, 0xc0, !PT ;  /* 0x0000000308087812 */ /* 0x000fda000784c0ff */
[----:B------:R-:W-:Y:S05]  /*43e0*/  @!P2 BRA `(.L_x_2525) ;  /* 0x00000000009ca947 */ /* 0x000fea0003800000 */
[----:B------:R-:W-:Y:S01]  /*43f0*/  IMAD R9, R36, 0x60, RZ ;  /* 0x0000006024097824 */ /* 0x000fe200078e02ff */
[----:B------:R-:W-:Y:S01]  /*4400*/  ULDC.64 UR6, c[0x0][0x250] ;  /* 0x0000940000067ab9 */ /* 0x000fe20000000a00 */
[----:B------:R-:W-:Y:S01]  /*4410*/  IMAD.MOV.U32 R12, RZ, RZ, R8 ;  /* 0x000000ffff0c7224 */ /* 0x000fe200078e0008 */
[----:B------:R-:W-:Y:S01]  /*4420*/  LEA R8, R25, R2, 0x1 ;  /* 0x0000000219087211 */ /* 0x000fe200078e08ff */
[----:B------:R-:W-:Y:S01]  /*4430*/  IMAD.MOV.U32 R39, RZ, RZ, RZ ;  /* 0x000000ffff277224 */ /* 0x000fe200078e00ff */
[----:B------:R-:W-:Y:S02]  /*4440*/  IADD3 R35, P2, R20, R9, RZ ;  /* 0x0000000914237210 */ /* 0x000fe40007f5e0ff */
[----:B------:R-:W-:Y:S01]  /*4450*/  MOV R49, R36 ;  /* 0x0000002400317202 */ /* 0x000fe20000000f00 */
[----:B------:R-:W-:Y:S01]  /*4460*/  VIADD R13, R8, UR4 ;  /* 0x00000004080d7c36 */ /* 0x000fe20008000000 */
[----:B------:R-:W-:Y:S02]  /*4470*/  LEA.HI.X.SX32 R10, R9, R27, 0x1, P2 ;  /* 0x0000001b090a7211 */ /* 0x000fe400010f0eff */
[----:B------:R-:W-:-:S04]  /*4480*/  LEA R32, P2, R35, UR6, 0x1 ;  /* 0x0000000623207c11 */ /* 0x000fc8000f8408ff */
[----:B------:R-:W-:-:S09]  /*4490*/  LEA.HI.X R35, R35, UR7, R10, 0x1, P2 ;  /* 0x0000000723237c11 */ /* 0x000fd200090f0c0a */
.L_x_2526:
[----:B------:R-:W-:Y:S01]  /*44a0*/  MOV R8, R32 ;  /* 0x0000002000087202 */ /* 0x000fe20000000f00 */
[----:B------:R-:W-:Y:S01]  /*44b0*/  IMAD.MOV.U32 R9, RZ, RZ, R35 ;  /* 0x000000ffff097224 */ /* 0x000fe200078e0023 */
[----:B------:R0:W1:Y:S05]  /*44c0*/  LDS.U16 R14, [R13] ;  /* 0x000000000d0e7984 */ /* 0x00006a0000000400 */
[----:B------:R-:W2:Y:S01]  /*44d0*/  LDG.E.128 R8, desc[UR36][R8.64] ;  /* 0x0000002408087981 */ /* 0x000ea2000c1e1d00 */
[----:B------:R-:W-:Y:S01]  /*44e0*/  IADD3 R12, R12, -0x1, RZ ;  /* 0xffffffff0c0c7810 */ /* 0x000fe20007ffe0ff */
[----:B------:R-:W-:Y:S01]  /*44f0*/  VIADD R49, R49, 0x10 ;  /* 0x0000001031317836 */ /* 0x000fe20000000000 */
[----:B------:R-:W-:-:S02]  /*4500*/  IADD3 R32, P3, R32, 0xc00, RZ ;  /* 0x00000c0020207810 */ /* 0x000fc40007f7e0ff */
[----:B------:R-:W-:Y:S02]  /*4510*/  ISETP.NE.AND P2, PT, R12, RZ, PT ;  /* 0x000000ff0c00720c */ /* 0x000fe40003f45270 */
[----:B0-----:R-:W-:Y:S01]  /*4520*/  IADD3 R13, R13, 0x20, RZ ;  /* 0x000000200d0d7810 */ /* 0x001fe20007ffe0ff */
[----:B------:R-:W-:Y:S02]  /*4530*/  IMAD.X R35, RZ, RZ, R35, P3 ;  /* 0x000000ffff237224 */ /* 0x000fe400018e0623 */
[----:B-1----:R-:W-:Y:S02]  /*4540*/  HADD2.F32 R14, -RZ, R14.H0_H0 ;  /* 0x2000000eff0e7230 */ /* 0x002fe40000004100 */
[----:B--2---:R-:W-:Y:S02]  /*4550*/  HADD2.F32 R33, -RZ, R10.H0_H0 ;  /* 0x2000000aff217230 */ /* 0x004fe40000004100 */
[----:B---3--:R-:W-:Y:S02]  /*4560*/  HADD2.F32 R30, -RZ, R11.H0_H0 ;  /* 0x2000000bff1e7230 */ /* 0x008fe40000004100 */
        /* <DEDUP_REMOVED lines=10> */
[----:B------:R-:W-:Y:S02]  /*4610*/  HADD2.F32 R11, -RZ, R11.H1_H1 ;  /* 0x3000000bff0b7230 */ /* 0x000fe40000004100 */
[C---:B------:R-:W-:Y:S01]  /*4620*/  FFMA.FTZ R37, R14.reuse, R28, R37 ;  /* 0x0000001c0e257223 */ /* 0x040fe20000010025 */
[C---:B------:R-:W-:Y:S02]  /*4630*/  FFMA.FTZ R41, R14.reuse, R10, R41 ;  /* 0x0000000a0e297223 */ /* 0x040fe40000010029 */
[----:B------:R-:W-:Y:S01]  /*4640*/  FFMA.FTZ R44, R14, R11, R44 ;  /* 0x0000000b0e2c7223 */ /* 0x000fe2000001002c */
[----:B------:R-:W-:Y:S06]  /*4650*/  @P2 BRA `(.L_x_2526) ;  /* 0xfffffffc00902947 */ /* 0x000fec000383ffff */
.L_x_2525:
[----:B------:R-:W-:Y:S05]  /*4660*/  BSYNC B2 ;  /* 0x0000000000027941 */ /* 0x000fea0003800000 */
.L_x_2524:
[----:B------:R-:W-:Y:S05]  /*4670*/  @!P0 BRA `(.L_x_2523) ;  /* 0x0000000400788947 */ /* 0x000fea0003800000 */
[C---:B------:R-:W-:Y:S01]  /*4680*/  IMAD R8, R49.reuse, 0x60, RZ ;  /* 0x0000006031087824 */ /* 0x040fe200078e02ff */
[----:B------:R-:W-:Y:S01]  /*4690*/  LEA R9, R49, R2, 0x1 ;  /* 0x0000000231097211 */ /* 0x000fe200078e08ff */
[----:B------:R-:W-:-:S03]  /*46a0*/  ULDC.64 UR6, c[0x0][0x250] ;  /* 0x0000940000067ab9 */ /* 0x000fc60000000a00 */
[----:B------:R-:W-:Y:S01]  /*46b0*/  IADD3 R57, P0, R20, R8, RZ ;  /* 0x0000000814397210 */ /* 0x000fe20007f1e0ff */
[----:B------:R-:W-:-:S03]  /*46c0*/  VIADD R9, R9, 0x40 ;  /* 0x0000004009097836 */ /* 0x000fc60000000000 */
[----:B------:R-:W-:Y:S01]  /*46d0*/  LEA.HI.X.SX32 R8, R8, R27, 0x1, P0 ;  /* 0x0000001b08087211 */ /* 0x000fe200000f0eff */
[----:B------:R-:W-:Y:S01]  /*46e0*/  IMAD R9, R24, -0x2, R9 ;  /* 0xfffffffe18097824 */ /* 0x000fe200078e0209 */
[----:B------:R-:W-:-:S04]  /*46f0*/  LEA R56, P0, R57, UR6, 0x1 ;  /* 0x0000000639387c11 */ /* 0x000fc8000f8008ff */
[----:B------:R-:W-:Y:S02]  /*4700*/  LEA.HI.X R57, R57, UR7, R8, 0x1, P0 ;  /* 0x0000000739397c11 */ /* 0x000fe400080f0c08 */
[----:B------:R-:W-:-:S07]  /*4710*/  IADD3 R48, R9, UR4, RZ ;  /* 0x0000000409307c10 */ /* 0x000fce000fffe0ff */
.L_x_2527:
[----:B------:R-:W-:Y:S01]  /*4720*/  IMAD.MOV.U32 R46, RZ, RZ, R56 ;  /* 0x000000ffff2e7224 */ /* 0x000fe200078e0038 */
[----:B------:R-:W-:Y:S01]  /*4730*/  MOV R47, R57 ;  /* 0x00000039002f7202 */ /* 0x000fe20000000f00 */
[----:B------:R-:W0:Y:S04]  /*4740*/  LDS.U16 R50, [R48+-0x40] ;  /* 0xffffc00030327984 */ /* 0x000e280000000400 */
[----:B------:R-:W2:Y:S04]  /*4750*/  LDG.E.128 R32, desc[UR36][R46.64] ;  /* 0x000000242e207981 */ /* 0x000ea8000c1e1d00 */
[----:B---3--:R-:W3:Y:S04]  /*4760*/  LDG.E.128 R28, desc[UR36][R46.64+0xc00] ;  /* 0x000c00242e1c7981 */ /* 0x008ee8000c1e1d00 */
[----:B------:R-:W4:Y:S04]  /*4770*/  LDG.E.128 R12, desc[UR36][R46.64+0x1800] ;  /* 0x001800242e0c7981 */ /* 0x000f28000c1e1d00 */
[----:B------:R1:W4:Y:S01]  /*4780*/  LDG.E.128 R8, desc[UR36][R46.64+0x2400] ;  /* 0x002400242e087981 */ /* 0x000322000c1e1d00 */
[----:B------:R-:W-:-:S02]  /*4790*/  IADD3 R56, P0, R46, 0x3000, RZ ;  /* 0x000030002e387810 */ /* 0x000fc40007f1e0ff */
[----:B------:R-:W-:Y:S01]  /*47a0*/  IADD3 R49, R49, 0x40, RZ ;  /* 0x0000004031317810 */ /* 0x000fe20007ffe0ff */
[----:B------:R-:W1:Y:S02]  /*47b0*/  LDS.U16 R52, [R48+-0x20] ;  /* 0xffffe00030347984 */ /* 0x000e640000000400 */
[----:B------:R-:W-:Y:S01]  /*47c0*/  IMAD.X R57, RZ, RZ, R47, P0 ;  /* 0x000000ffff397224 */ /* 0x000fe200000e062f */
[----:B------:R-:W-:Y:S01]  /*47d0*/  ISETP.GE.AND P0, PT, R49, R58, PT ;  /* 0x0000003a3100720c */ /* 0x000fe20003f06270 */
[----:B------:R-:W1:Y:S01]  /*47e0*/  LDS.U16 R54, [R48] ;  /* 0x0000000030367984 */ /* 0x000e620000000400 */
[----:B0-----:R-:W-:Y:S02]  /*47f0*/  HADD2.F32 R50, -RZ, R50.H0_H0 ;  /* 0x20000032ff327230 */ /* 0x001fe40000004100 */
[----:B-1----:R-:W-:Y:S02]  /*4800*/  HADD2.F32 R52, -RZ, R52.H0_H0 ;  /* 0x20000034ff347230 */ /* 0x002fe40000004100 */
[----:B------:R-:W-:-:S02]  /*4810*/  HADD2.F32 R54, -RZ, R54.H0_H0 ;  /* 0x20000036ff367230 */ /* 0x000fc40000004100 */
[--C-:B--2---:R-:W-:Y:S02]  /*4820*/  HADD2.F32 R53, -RZ, R32.reuse.H1_H1 ;  /* 0x30000020ff357230 */ /* 0x104fe40000004100 */
[----:B------:R-:W-:Y:S02]  /*4830*/  HADD2.F32 R51, -RZ, R32.H0_H0 ;  /* 0x20000020ff337230 */ /* 0x000fe40000004100 */
[--C-:B------:R-:W-:Y:S02]  /*4840*/  HADD2.F32 R55, -RZ, R33.reuse.H0_H0 ;  /* 0x20000021ff377230 */ /* 0x100fe40000004100 */
[C---:B------:R-:W-:Y:S01]  /*4850*/  FFMA.FTZ R53, R50.reuse, R53, R42 ;  /* 0x0000003532357223 */ /* 0x040fe2000001002a */
[----:B------:R-:W-:Y:S01]  /*4860*/  HADD2.F32 R32, -RZ, R33.H1_H1 ;  /* 0x30000021ff207230 */ /* 0x000fe20000004100 */
[----:B------:R-:W0:Y:S01]  /*4870*/  LDS.U16 R42, [R48+0x20] ;  /* 0x00002000302a7984 */ /* 0x000e220000000400 */
        /* <DEDUP_REMOVED lines=8> */
[----:B---3--:R-:W-:Y:S02]  /*4900*/  HADD2.F32 R38, -RZ, R29.H0_H0 ;  /* 0x2000001dff267230 */ /* 0x008fe40000004100 */
[----:B------:R-:W-:Y:S01]  /*4910*/  FFMA.FTZ R35, R50, R35, R44 ;  /* 0x0000002332237223 */ /* 0x000fe2000001002c */
[----:B------:R-:W-:-:S02]  /*4920*/  HADD2.F32 R40, -RZ, R30.H0_H0 ;  /* 0x2000001eff287230 */ /* 0x000fc40000004100 */
[C---:B------:R-:W-:Y:S01]  /*4930*/  FFMA.FTZ R34, R50.reuse, R34, R41 ;  /* 0x0000002232227223 */ /* 0x040fe20000010029 */
[----:B------:R-:W-:Y:S02]  /*4940*/  HADD2.F32 R39, -RZ, R30.H1_H1 ;  /* 0x3000001eff277230 */ /* 0x000fe40000004100 */
[----:B------:R-:W-:Y:S01]  /*4950*/  FFMA.FTZ R46, R50, R46, R43 ;  /* 0x0000002e322e7223 */ /* 0x000fe2000001002b */
[----:B------:R-:W-:Y:S02]  /*4960*/  HADD2.F32 R29, -RZ, R29.H1_H1 ;  /* 0x3000001dff1d7230 */ /* 0x000fe40000004100 */
[C---:B------:R-:W-:Y:S01]  /*4970*/  FFMA.FTZ R33, R52.reuse, R40, R33 ;  /* 0x0000002834217223 */ /* 0x040fe20000010021 */
[----:B------:R-:W-:Y:S02]  /*4980*/  HADD2.F32 R30, -RZ, R31.H1_H1 ;  /* 0x3000001fff1e7230 */ /* 0x000fe40000004100 */
[----:B------:R-:W-:Y:S01]  /*4990*/  FFMA.FTZ R34, R52, R39, R34 ;  /* 0x0000002734227223 */ /* 0x000fe20000010022 */
[----:B------:R-:W-:-:S02]  /*49a0*/  HADD2.F32 R37, -RZ, R28.H0_H0 ;  /* 0x2000001cff257230 */ /* 0x000fc40000004100 */
[C---:B------:R-:W-:Y:S01]  /*49b0*/  FFMA.FTZ R29, R52.reuse, R29, R32 ;  /* 0x0000001d341d7223 */ /* 0x040fe20000010020 */
[----:B------:R-:W-:Y:S02]  /*49c0*/  HADD2.F32 R28, -RZ, R28.H1_H1 ;  /* 0x3000001cff1c7230 */ /* 0x000fe40000004100 */
[C---:B------:R-:W-:Y:S01]  /*49d0*/  FFMA.FTZ R30, R52.reuse, R30, R35 ;  /* 0x0000001e341e7223 */ /* 0x040fe20000010023 */
[----:B------:R-:W-:Y:S02]  /*49e0*/  HADD2.F32 R41, -RZ, R31.H0_H0 ;  /* 0x2000001fff297230 */ /* 0x000fe40000004100 */
[C---:B------:R-:W-:Y:S01]  /*49f0*/  FFMA.FTZ R38, R52.reuse, R38, R55 ;  /* 0x0000002634267223 */ /* 0x040fe20000010037 */
[--C-:B----4-:R-:W-:Y:S02]  /*4a00*/  HADD2.F32 R31, -RZ, R12.reuse.H0_H0 ;  /* 0x2000000cff1f7230 */ /* 0x110fe40000004100 */
[----:B------:R-:W-:Y:S01]  /*4a10*/  FFMA.FTZ R28, R52, R28, R53 ;  /* 0x0000001c341c7223 */ /* 0x000fe20000010035 */
[----:B------:R-:W-:-:S02]  /*4a20*/  HADD2.F32 R35, -RZ, R12.H1_H1 ;  /* 0x3000000cff237230 */ /* 0x000fc40000004100 */
[C---:B------:R-:W-:Y:S01]  /*4a30*/  FFMA.FTZ R37, R52.reuse, R37, R51 ;  /* 0x0000002534257223 */ /* 0x040fe20000010033 */
[--C-:B------:R-:W-:Y:S02]  /*4a40*/  HADD2.F32 R32, -RZ, R14.reuse.H0_H0 ;  /* 0x2000000eff207230 */ /* 0x100fe40000004100 */
[----:B------:R-:W-:Y:S01]  /*4a50*/  FFMA.FTZ R41, R52, R41, R46 ;  /* 0x0000002934297223 */ /* 0x000fe2000001002e */
        /* <DEDUP_REMOVED lines=10> */
[----:B------:R-:W-:Y:S02]  /*4b00*/  HADD2.F32 R33, -RZ, R9.H0_H0 ;  /* 0x20000009ff217230 */ /* 0x000fe40000004100 */
[----:B------:R-:W-:Y:S01]  /*4b10*/  FFMA.FTZ R13, R54, R13, R34 ;  /* 0x0000000d360d7223 */ /* 0x000fe20000010022 */
[----:B------:R-:W-:-:S02]  /*4b20*/  HADD2.F32 R35, -RZ, R10.H0_H0 ;  /* 0x2000000aff237230 */ /* 0x000fc40000004100 */
[C---:B------:R-:W-:Y:S01]  /*4b30*/  FFMA.FTZ R14, R54.reuse, R14, R41 ;  /* 0x0000000e360e7223 */ /* 0x040fe20000010029 */
[----:B0-----:R-:W-:Y:S02]  /*4b40*/  HADD2.F32 R44, -RZ, R42.H0_H0 ;  /* 0x2000002aff2c7230 */ /* 0x001fe40000004100 */
[----:B------:R-:W-:Y:S01]  /*4b50*/  FFMA.FTZ R15, R54, R15, R30 ;  /* 0x0000000f360f7223 */ /* 0x000fe2000001001e */
[--C-:B------:R-:W-:Y:S02]  /*4b60*/  HADD2.F32 R39, -RZ, R8.reuse.H0_H0 ;  /* 0x20000008ff277230 */ /* 0x100fe40000004100 */
[----:B------:R-:W-:Y:S02]  /*4b70*/  HADD2.F32 R29, -RZ, R8.H1_H1 ;  /* 0x30000008ff1d7230 */ /* 0x000fe40000004100 */
        /* <DEDUP_REMOVED lines=9> */
[C---:B------:R-:W-:Y:S01]  /*4c10*/  FFMA.FTZ R41, R44.reuse, R10, R13 ;  /* 0x0000000a2c297223 */ /* 0x040fe2000001000d */
[----:B------:R-:W-:Y:S01]  /*4c20*/  FFMA.FTZ R43, R44, R43, R14 ;  /* 0x0000002b2c2b7223 */ /* 0x000fe2000001000e */
[----:B------:R-:W-:Y:S02]  /*4c30*/  VIADD R48, R48, 0x80 ;  /* 0x0000008030307836 */ /* 0x000fe40000000000 */
[----:B------:R-:W-:Y:S01]  /*4c40*/  FFMA.FTZ R44, R44, R8, R15 ;  /* 0x000000082c2c7223 */ /* 0x000fe2000001000f */
[----:B------:R-:W-:Y:S06]  /*4c50*/  @!P0 BRA `(.L_x_2527) ;  /* 0xfffffff800b08947 */ /* 0x000fec000383ffff */
.L_x_2523:
[----:B------:R-:W-:Y:S05]  /*4c60*/  BSYNC B1 ;  /* 0x0000000000017941 */ /* 0x000fea0003800000 */
.L_x_2522:
        /* <DEDUP_REMOVED lines=36> */
[----:B------:R-:W-:-:S04]  /*4eb0*/  LEA R8, P0, R9, UR6, 0x1 ;  /* 0x0000000609087c11 */ /* 0x000fc8000f8008ff */
[----:B------:R-:W-:-:S06]  /*4ec0*/  LEA.HI.X R9, R9, UR7, R10, 0x1, P0 ;  /* 0x0000000709097c11 */ /* 0x000fcc00080f0c0a */
[----:B------:R-:W3:Y:S01]  /*4ed0*/  LDG.E.128 R8, desc[UR36][R8.64] ;  /* 0x0000002408087981 */ /* 0x000ee2000c1e1d00 */
[----:B------:R-:W-:-:S06]  /*4ee0*/  LEA R12, R25, R0, 0x1 ;  /* 0x00000000190c7211 */ /* 0x000fcc00078e08ff */
[----:B------:R-:W0:Y:S02]  /*4ef0*/  LDS.U16 R12, [R12] ;  /* 0x000000000c0c7984 */ /* 0x000e240000000400 */
[----:B0-----:R-:W-:Y:S02]  /*4f00*/  HADD2.F32 R14, -RZ, R12.H0_H0 ;  /* 0x2000000cff0e7230 */ /* 0x001fe40000004100 */
[----:B---3--:R-:W-:Y:S02]  /*4f10*/  HADD2.F32 R31, -RZ, R10.H0_H0 ;  /* 0x2000000aff1f7230 */ /* 0x008fe40000004100 */
        /* <DEDUP_REMOVED lines=15> */
.L_x_2531:
[----:B------:R-:W-:Y:S05]  /*5010*/  BSYNC B2 ;  /* 0x0000000000027941 */ /* 0x000fea0003800000 */
.L_x_2530:
[----:B------:R-:W-:-:S07]  /*5020*/  VIADD R36, R36, 0x10 ;  /* 0x0000001024247836 */ /* 0x000fce0000000000 */
.L_x_2529:
[----:B------:R-:W-:Y:S05]  /*5030*/  BSYNC B1 ;  /* 0x0000000000017941 */ /* 0x000fea0003800000 */
.L_x_2528:
[----:B------:R-:W-:-:S13]  /*5040*/  LOP3.LUT P0, RZ, R32, 0xfffffff0, RZ, 0xc0, !PT ;  /* 0xfffffff020ff7812 */ /* 0x000fda000780c0ff */
[----:B------:R-:W-:Y:S05]  /*5050*/  @!P0 BRA `(.L_x_2521) ;  /* 0x0000000400c48947 */ /* 0x000fea0003800000 */
[----:B------:R-:W-:Y:S01]  /*5060*/  LEA R9, R36, R2, 0x1 ;  /* 0x0000000224097211 */ /* 0x000fe200078e08ff */
[----:B------:R-:W-:-:S04]  /*5070*/  IMAD.MOV.U32 R2, RZ, RZ, RZ ;  /* 0x000000ffff027224 */ /* 0x000fc800078e00ff */
[----:B------:R-:W-:-:S05]  /*5080*/  IMAD R9, R24, -0x2, R9 ;  /* 0xfffffffe18097824 */ /* 0x000fca00078e0209 */
[----:B------:R-:W-:-:S07]  /*5090*/  IADD3 R33, R9, UR4, RZ ;  /* 0x0000000409217c10 */ /* 0x000fce000fffe0ff */
.L_x_2536:
[----:B------:R-:W0:Y:S01]  /*50a0*/  LDC R35, c[0x0][0x284] ;  /* 0x0000a100ff237b82 */ /* 0x000e220000000800 */
[C---:B------:R-:W-:Y:S01]  /*50b0*/  VIADD R32, R36.reuse, 0x10 ;  /* 0x0000001024207836 */ /* 0x040fe20000000000 */
[----:B------:R-:W-:Y:S01]  /*50c0*/  BSSY B1, `(.L_x_2532) ;  /* 0x0000034000017945 */ /* 0x000fe20003800000 */
[----:B---3--:R-:W-:Y:S02]  /*50d0*/  IADD3 R30, R33, R2, RZ ;  /* 0x00000002211e7210 */ /* 0x008fe40007ffe0ff */
[-C--:B0-----:R-:W-:Y:S02]  /*50e0*/  ISETP.GE.AND P2, PT, R36, R35.reuse, PT ;  /* 0x000000232400720c */ /* 0x081fe40003f46270 */
[----:B------:R-:W-:-:S11]  /*50f0*/  ISETP.GE.AND P0, PT, R32, R35, PT ;  /* 0x000000232000720c */ /* 0x000fd60003f06270 */
        /* <DEDUP_REMOVED lines=48> */
.L_x_2533:
[----:B------:R-:W-:Y:S05]  /*5400*/  BSYNC B1 ;  /* 0x0000000000017941 */ /* 0x000fea0003800000 */
.L_x_2532:
[----:B------:R-:W-:Y:S04]  /*5410*/  BSSY B1, `(.L_x_2534) ;  /* 0x0000031000017945 */ /* 0x000fe80003800000 */
        /* <DEDUP_REMOVED lines=10> */
[----:B0-----:R-:W0:Y:S01]  /*54c0*/  LDS.U16 R12, [R30+0x20] ;  /* 0x000020001e0c7984 */ /* 0x001e220000000400 */
[----:B-1----:R-:W-:-:S05]  /*54d0*/  IADD3 R8, RZ, -R9, RZ ;  /* 0x80000009ff087210 */ /* 0x002fca0007ffe0ff */
[----:B------:R-:W-:Y:S02]  /*54e0*/  IMAD R13, R8, R11, RZ ;  /* 0x0000000b080d7224 */ /* 0x000fe400078e02ff */
[----:B------:R-:W-:-:S04]  /*54f0*/  IMAD.MOV.U32 R8, RZ, RZ, RZ ;  /* 0x000000ffff087224 */ /* 0x000fc800078e00ff */
[----:B------:R-:W-:Y:S01]  /*5500*/  IMAD.HI.U32 R8, R9, R13, R8 ;  /* 0x0000000d09087227 */ /* 0x000fe200078e0008 */
[----:B------:R-:W-:-:S05]  /*5510*/  MOV R9, R14 ;  /* 0x0000000e00097202 */ /* 0x000fca0000000f00 */
        /* <DEDUP_REMOVED lines=32> */
.L_x_2535:
[----:B------:R-:W-:Y:S05]  /*5720*/  BSYNC B1 ;  /* 0x0000000000017941 */ /* 0x000fea0003800000 */
.L_x_2534:
[----:B------:R-:W-:Y:S01]  /*5730*/  VIADD R36, R36, 0x20 ;  /* 0x0000002024247836 */ /* 0x000fe20000000000 */
[----:B------:R-:W-:-:S04]  /*5740*/  IADD3 R2, R2, 0x40, RZ ;  /* 0x0000004002027810 */ /* 0x000fc80007ffe0ff */
[----:B------:R-:W-:-:S13]  /*5750*/  ISETP.GE.AND P0, PT, R36, R17, PT ;  /* 0x000000112400720c */ /* 0x000fda0003f06270 */
[----:B------:R-:W-:Y:S05]  /*5760*/  @!P0 BRA `(.L_x_2536) ;  /* 0xfffffff8004c8947 */ /* 0x000fea000383ffff */
.L_x_2521:
[----:B------:R-:W-:Y:S05]  /*5770*/  BSYNC B0 ;  /* 0x0000000000007941 */ /* 0x000fea0003800000 */
.L_x_2520:
        /* <DEDUP_REMOVED lines=18> */
[----:B---3--:R0:W5:Y:S01]  /*58a0*/  @P2 LDG.E.128 R28, desc[UR36][R12.64] ;  /* 0x000000240c1c2981 */ /* 0x008162000c1e1d00 */
        /* <DEDUP_REMOVED lines=30> */
[----:B------:R-:W0:Y:S01]  /*5a90*/  I2F.S16 R0, R0 ;  /* 0x0000000000007306 */ /* 0x000e220000101400 */
[----:B--2---:R-:W-:-:S07]  /*5aa0*/  FMUL.FTZ R24, R20, R17 ;  /* 0x0000001114187220 */ /* 0x004fce0000410000 */
[----:B------:R-:W2:Y:S01]  /*5ab0*/  I2F.S8 R2, R26 ;  /* 0x0000001a00027306 */ /* 0x000ea20000001400 */
[----:B0-----:R-:W-:-:S07]  /*5ac0*/  FMUL.FTZ R13, R0, R17 ;  /* 0x00000011000d7220 */ /* 0x001fce0000410000 */
[----:B------:R-:W0:Y:S01]  /*5ad0*/  I2F.S16 R22, R22 ;  /* 0x0000001600167306 */ /* 0x000e220000101400 */
[----:B--2---:R-:W-:-:S07]  /*5ae0*/  FMUL.FTZ R2, R2, R17 ;  /* 0x0000001102027220 */ /* 0x004fce0000410000 */
        /* <DEDUP_REMOVED lines=9> */
.L_x_2539:
[----:B-----5:R-:W-:Y:S01]  /*5b80*/  HFMA2.MMA R4, R28, 1, 1, R4 ;  /* 0x3c003c001c047835 */ /* 0x020fe20000000004 */
[----:B------:R-:W-:Y:S01]  /*5b90*/  HADD2 R5, R29, R5 ;  /* 0x000000051d057230 */ /* 0x000fe20000000000 */
[----:B------:R-:W-:Y:S01]  /*5ba0*/  HFMA2.MMA R6, R30, 1, 1, R6 ;  /* 0x3c003c001e067835 */ /* 0x000fe20000000006 */
[----:B------:R-:W-:Y:S02]  /*5bb0*/  HADD2 R7, R31, R7 ;  /* 0x000000071f077230 */ /* 0x000fe40000000000 */
[----:B-1----:R-:W-:Y:S02]  /*5bc0*/  HADD2.F32 R32, -RZ, R32.H0_H0 ;  /* 0x20000020ff207230 */ /* 0x002fe40000004100 */
        /* <DEDUP_REMOVED lines=21> */
.L_x_2538:
[----:B------:R-:W-:Y:S05]  /*5d20*/  BSYNC B0 ;  /* 0x0000000000007941 */ /* 0x000fea0003800000 */
.L_x_2537:
        /* <DEDUP_REMOVED lines=8> */
[----:B-----5:R-:W-:-:S02]  /*5db0*/  LOP3.LUT R4, R3, 0xffffffe0, RZ, 0xc0, !PT ;  /* 0xffffffe003047812 */ /* 0x020fc400078ec0ff */
        /* <DEDUP_REMOVED lines=13> */
.L_x_2541:
[----:B------:R-:W-:Y:S05]  /*5e90*/  WARPSYNC.ALL ;  /* 0x0000000000007948 */ /* 0x000fea0003800000 */
[----:B------:R-:W-:Y:S01]  /*5ea0*/  BAR.SYNC.DEFER_BLOCKING 0x0 ;  /* 0x0000000000007b1d */ /* 0x000fe20000010000 */
[----:B------:R-:W-:-:S05]  /*5eb0*/  ISETP.GT.AND P6, PT, R3, 0xf, PT ;  /* 0x0000000f0300780c */ /* 0x000fca0003fc4270 */
[----:B------:R-:W-:Y:S04]  /*5ec0*/  BSSY B0, `(.L_x_2542) ;  /* 0x0000013000007945 */ /* 0x000fe80003800000 */
[----:B------:R-:W-:Y:S05]  /*5ed0*/  @P1 BRA `(.L_x_2543) ;  /* 0x0000000000441947 */ /* 0x000fea0003800000 */
[----:B-1----:R-:W1:Y:S02]  /*5ee0*/  LDS.128 R4, [R25] ;  /* 0x0000000019047984 */ /* 0x002e640000000c00 */
[--C-:B-1----:R-:W-:Y:S02]  /*5ef0*/  HADD2.F32 R0, -RZ, R4.reuse.H0_H0 ;  /* 0x20000004ff007230 */ /* 0x102fe40000004100 */
[----:B0-----:R-:W-:Y:S02]  /*5f00*/  HADD2.F32 R9, -RZ, R4.H1_H1 ;  /* 0x30000004ff097230 */ /* 0x001fe40000004100 */
[--C-:B------:R-:W-:Y:S02]  /*5f10*/  HADD2.F32 R11, -RZ, R5.reuse.H0_H0 ;  /* 0x20000005ff0b7230 */ /* 0x100fe40000004100 */
[----:B------:R-:W-:Y:S01]  /*5f20*/  FADD.FTZ R39, R39, R0 ;  /* 0x0000000027277221 */ /* 0x000fe20000010000 */
[----:B------:R-:W-:Y:S02]  /*5f30*/  HADD2.F32 R2, -RZ, R5.H1_H1 ;  /* 0x30000005ff027230 */ /* 0x000fe40000004100 */
[----:B------:R-:W-:Y:S01]  /*5f40*/  FADD.FTZ R42, R42, R9 ;  /* 0x000000092a2a7221 */ /* 0x000fe20000010000 */
[----:B------:R-:W-:-:S02]  /*5f50*/  HADD2.F32 R5, -RZ, R6.H0_H0 ;  /* 0x20000006ff057230 */ /* 0x000fc40000004100 */
        /* <DEDUP_REMOVED lines=9> */
.L_x_2543:
[----:B------:R-:W-:Y:S05]  /*5ff0*/  BSYNC B0 ;  /* 0x0000000000007941 */ /* 0x000fea0003800000 */
.L_x_2542:
        /* <DEDUP_REMOVED lines=8> */
.L_x_2545:
[----:B------:R-:W-:Y:S05]  /*6080*/  BSYNC B0 ;  /* 0x0000000000007941 */ /* 0x000fea0003800000 */
.L_x_2544:
[----:B------:R-:W-:Y:S01]  /*6090*/  BAR.SYNC.DEFER_BLOCKING 0x0 ;  /* 0x0000000000007b1d */ /* 0x000fe20000010000 */
[----:B------:R-:W-:-:S05]  /*60a0*/  ISETP.GT.AND P1, PT, R3, 0x3f, PT ;  /* 0x0000003f0300780c */ /* 0x000fca0003f24270 */
[----:B------:R-:W-:Y:S08]  /*60b0*/  BSSY B0, `(.L_x_2546) ;  /* 0x0000013000007945 */ /* 0x000ff00003800000 */
[----:B------:R-:W-:Y:S05]  /*60c0*/  @P1 BRA `(.L_x_2547) ;  /* 0x0000000000441947 */ /* 0x000fea0003800000 */
[----:B-12---:R-:W1:Y:S02]  /*60d0*/  LDS.128 R4, [R25] ;  /* 0x0000000019047984 */ /* 0x006e640000000c00 */
        /* <DEDUP_REMOVED lines=16> */
.L_x_2547:
[----:B------:R-:W-:Y:S05]  /*61e0*/  BSYNC B0 ;  /* 0x0000000000007941 */ /* 0x000fea0003800000 */
.L_x_2546:
        /* <DEDUP_REMOVED lines=8> */
.L_x_2549:
[----:B------:R-:W-:Y:S05]  /*6270*/  BSYNC B0 ;  /* 0x0000000000007941 */ /* 0x000fea0003800000 */
.L_x_2548:
[----:B------:R-:W-:Y:S06]  /*6280*/  BAR.SYNC.DEFER_BLOCKING 0x0 ;  /* 0x0000000000007b1d */ /* 0x000fec0000010000 */
[----:B------:R-:W-:Y:S04]  /*6290*/  BSSY B0, `(.L_x_2550) ;  /* 0x0000013000007945 */ /* 0x000fe80003800000 */
[----:B------:R-:W-:Y:S05]  /*62a0*/  @P0 BRA `(.L_x_2551) ;  /* 0x0000000000440947 */ /* 0x000fea0003800000 */
[----:B-12-4-:R-:W1:Y:S02]  /*62b0*/  LDS.128 R4, [R25] ;  /* 0x0000000019047984 */ /* 0x016e640000000c00 */
        /* <DEDUP_REMOVED lines=16> */
.L_x_2551:
[----:B------:R-:W-:Y:S05]  /*63c0*/  BSYNC B0 ;  /* 0x0000000000007941 */ /* 0x000fea0003800000 */
.L_x_2550:
[----:B------:R-:W-:Y:S06]  /*63d0*/  BAR.SYNC.DEFER_BLOCKING 0x0 ;  /* 0x0000000000007b1d */ /* 0x000fec0000010000 */
[----:B------:R-:W-:Y:S04]  /*63e0*/  BSSY B0, `(.L_x_2552) ;  /* 0x0000007000007945 */ /* 0x000fe80003800000 */
[----:B------:R-:W-:Y:S05]  /*63f0*/  @P2 BRA `(.L_x_2553) ;  /* 0x0000000000142947 */ /* 0x000fea0003800000 */
[----:B-12-4-:R-:W-:Y:S02]  /*6400*/  F2FP.F16.F32.PACK_AB R4, R42, R39 ;  /* 0x000000272a04723e */ /* 0x016fe400000000ff */
[----:B------:R-:W-:Y:S02]  /*6410*/  F2FP.F16.F32.PACK_AB R5, R37, R38 ;  /* 0x000000262505723e */ /* 0x000fe400000000ff */
[----:B------:R-:W-:Y:S02]  /*6420*/  F2FP.F16.F32.PACK_AB R6, R41, R40 ;  /* 0x000000282906723e */ /* 0x000fe400000000ff */
[----:B------:R-:W-:-:S05]  /*6430*/  F2FP.F16.F32.PACK_AB R7, R44, R43 ;  /* 0x0000002b2c07723e */ /* 0x000fca00000000ff */
[----:B------:R1:W-:Y:S02]  /*6440*/  STS.128 [R25+-0xc0], R4 ;  /* 0xffff400419007388 */ /* 0x0003e40000000c00 */
.L_x_2553:
[----:B------:R-:W-:Y:S05]  /*6450*/  BSYNC B0 ;  /* 0x0000000000007941 */ /* 0x000fea0003800000 */
.L_x_2552:
[----:B------:R-:W-:Y:S06]  /*6460*/  BAR.SYNC.DEFER_BLOCKING 0x0 ;  /* 0x0000000000007b1d */ /* 0x000fec0000010000 */
[----:B------:R-:W-:Y:S04]  /*6470*/  BSSY B0, `(.L_x_2554) ;  /* 0x0000013000007945 */ /* 0x000fe80003800000 */
[----:B------:R-:W-:Y:S05]  /*6480*/  @P6 BRA `(.L_x_2555) ;  /* 0x0000000000446947 */ /* 0x000fea0003800000 */
[----:B-12-4-:R-:W0:Y:S02]  /*6490*/  LDS.128 R24, [R25] ;  /* 0x0000000019187984 */ /* 0x016e240000000c00 */
[----:B0-----:R-:W-:Y:S02]  /*64a0*/  HADD2.F32 R9, -RZ, R26.H0_H0 ;  /* 0x2000001aff097230 */ /* 0x001fe40000004100 */
[----:B------:R-:W-:Y:S02]  /*64b0*/  HADD2.F32 R4, -RZ, R27.H0_H0 ;  /* 0x2000001bff047230 */ /* 0x000fe40000004100 */
        /* <DEDUP_REMOVED lines=14> */
.L_x_2555:
[----:B------:R-:W-:Y:S05]  /*65a0*/  BSYNC B0 ;  /* 0x0000000000007941 */ /* 0x000fea0003800000 */
.L_x_2554:
[----:B------:R-:W-:Y:S06]  /*65b0*/  BAR.SYNC.DEFER_BLOCKING 0x0 ;  /* 0x0000000000007b1d */ /* 0x000fec0000010000 */
.L_x_2540:
[----:B------:R-:W-:-:S04]  /*65c0*/  IADD3 R3, R3, 0xf, RZ ;  /* 0x0000000f03037810 */ /* 0x000fc80007ffe0ff */
[----:B------:R-:W-:-:S13]  /*65d0*/  ISETP.GT.U32.OR P5, PT, R3, 0x1e, P5 ;  /* 0x0000001e0300780c */ /* 0x000fda0002fa4470 */
[----:B------:R-:W-:Y:S05]  /*65e0*/  @P5 EXIT ;  /* 0x000000000000594d */ /* 0x000fea0003800000 */
[----:B------:R-:W0:Y:S02]  /*65f0*/  LDC R0, c[0x0][0x308] ;  /* 0x0000c200ff007b82 */ /* 0x000e240000000800 */
[----:B0-----:R-:W-:-:S13]  /*6600*/  ISETP.NE.AND P0, PT, R0, 0x2, PT ;  /* 0x000000020000780c */ /* 0x001fda0003f05270 */
[----:B------:R-:W-:Y:S05]  /*6610*/  @!P0 BRA `(.L_x_2556) ;  /* 0x0000000000308947 */ /* 0x000fea0003800000 */
[----:B------:R-:W0:Y:S01]  /*6620*/  LDC.64 R2, c[0x0][0x210] ;  /* 0x00008400ff027b82 */ /* 0x000e220000000a00 */
        /* <DEDUP_REMOVED lines=11> */
.L_x_2556:
[----:B------:R-:W0:Y:S01]  /*66e0*/  LDC.64 R2, c[0x0][0x300] ;  /* 0x0000c000ff027b82 */ /* 0x000e220000000a00 */
        /* <DEDUP_REMOVED lines=12> */
[----:B------:R-:W2:Y:S01]  /*67b0*/  F2I.S8.NTZ R38, R38 ;  /* 0x0000002600267305 */ /* 0x000ea20000202100 */
[----:B0-----:R-:W-:-:S07]  /*67c0*/  PRMT R0, R42, 0x8880, RZ ;  /* 0x000088802a007816 */ /* 0x001fce00000000ff */
[----:B------:R-:W1:Y:S01]  /*67d0*/  F2I.S8.NTZ R37, R37 ;  /* 0x0000002500257305 */ /* 0x000e620000202100 */
[----:B------:R-:W-:Y:S02]  /*67e0*/  PRMT R0, R0, 0x7710, RZ ;  /* 0x0000771000007816 */ /* 0x000fe400000000ff */
[----:B--2---:R-:W-:-:S05]  /*67f0*/  PRMT R3, R38, 0x8880, RZ ;  /* 0x0000888026037816 */ /* 0x004fca00000000ff */
[----:B------:R-:W0:Y:S01]  /*6800*/  F2I.S8.NTZ R40, R40 ;  /* 0x0000002800287305 */ /* 0x000e220000202100 */
[----:B------:R-:W-:Y:S02]  /*6810*/  LOP3.LUT R9, R0, 0xff, RZ, 0xc0, !PT ;  /* 0x000000ff00097812 */ /* 0x000fe400078ec0ff */
[----:B------:R-:W-:Y:S02]  /*6820*/  PRMT R3, R3, 0x7710, RZ ;  /* 0x0000771003037816 */ /* 0x000fe400000000ff */
[----:B------:R-:W-:Y:S02]  /*6830*/  SHF.L.U64.HI R0, R9, 0x8, RZ ;  /* 0x0000000809007819 */ /* 0x000fe400000102ff */
[----:B-1--45:R-:W-:Y:S01]  /*6840*/  PRMT R4, R37, 0x8880, RZ ;  /* 0x0000888025047816 */ /* 0x032fe200000000ff */
[----:B------:R-:W1:Y:S01]  /*6850*/  F2I.S8.NTZ R39, R39 ;  /* 0x0000002700277305 */ /* 0x000e620000202100 */
[----:B------:R-:W-:Y:S02]  /*6860*/  LOP3.LUT R8, R3, 0xff, RZ, 0xc0, !PT ;  /* 0x000000ff03087812 */ /* 0x000fe400078ec0ff */
[----:B------:R-:W-:-:S02]  /*6870*/  PRMT R4, R4, 0x7710, RZ ;  /* 0x0000771004047816 */ /* 0x000fc400000000ff */
[----:B------:R-:W-:Y:S02]  /*6880*/  SHF.L.U64.HI R7, R8, 0x10, RZ ;  /* 0x0000001008077819 */ /* 0x000fe400000102ff */
[----:B------:R-:W-:Y:S01]  /*6890*/  LOP3.LUT R6, R4, 0xff, RZ, 0xc0, !PT ;  /* 0x000000ff04067812 */ /* 0x000fe200078ec0ff */
[----:B------:R-:W2:Y:S01]  /*68a0*/  F2I.S8.NTZ R41, R41 ;  /* 0x0000002900297305 */ /* 0x000ea20000202100 */
[----:B0-----:R-:W-:Y:S02]  /*68b0*/  PRMT R3, R40, 0x8880, RZ ;  /* 0x0000888028037816 */ /* 0x001fe400000000ff */
[----:B------:R-:W-:Y:S02]  /*68c0*/  SHF.L.U64.HI R4, R6, 0x18, RZ ;  /* 0x0000001806047819 */ /* 0x000fe400000102ff */
[----:B------:R-:W-:Y:S02]  /*68d0*/  PRMT R3, R3, 0x7710, RZ ;  /* 0x0000771003037816 */ /* 0x000fe400000000ff */
[----:B-1----:R-:W-:Y:S01]  /*68e0*/  PRMT R39, R39, 0x8880, RZ ;  /* 0x0000888027277816 */ /* 0x002fe200000000ff */
[----:B------:R-:W0:Y:S01]  /*68f0*/  F2I.S8.NTZ R43, R43 ;  /* 0x0000002b002b7305 */ /* 0x000e220000202100 */
[----:B------:R-:W-:Y:S01]  /*6900*/  LOP3.LUT R4, R4, R7, R0, 0xfe, !PT ;  /* 0x0000000704047212 */ /* 0x000fe200078efe00 */
[----:B------:R-:W-:Y:S01]  /*6910*/  IMAD.U32 R7, R8, 0x10000, RZ ;  /* 0x0001000008077824 */ /* 0x000fe200078e00ff */
[----:B------:R-:W-:-:S02]  /*6920*/  PRMT R0, R39, 0x7710, RZ ;  /* 0x0000771027007816 */ /* 0x000fc400000000ff */
[----:B------:R-:W-:Y:S02]  /*6930*/  LOP3.LUT R3, R3, 0xff, RZ, 0xc0, !PT ;  /* 0x000000ff03037812 */ /* 0x000fe400078ec0ff */
[----:B--2---:R-:W-:Y:S01]  /*6940*/  PRMT R41, R41, 0x8880, RZ ;  /* 0x0000888029297816 */ /* 0x004fe200000000ff */
[----:B------:R1:W2:Y:S01]  /*6950*/  F2I.S8.NTZ R5, R2 ;  /* 0x0000000200057305 */ /* 0x0002a20000202100 */
[----:B------:R-:W-:Y:S02]  /*6960*/  PRMT R10, R0, 0x6540, R9 ;  /* 0x00006540000a7816 */ /* 0x000fe40000000009 */
[----:B------:R-:W-:Y:S02]  /*6970*/  LOP3.LUT R3, R3, 0xffffff00, R4, 0xf8, !PT ;  /* 0xffffff0003037812 */ /* 0x000fe400078ef804 */
[----:B------:R-:W-:Y:S02]  /*6980*/  LOP3.LUT R7, R7, 0xff00ffff, R10, 0xf8, !PT ;  /* 0xff00ffff07077812 */ /* 0x000fe400078ef80a */
[----:B0-----:R-:W-:-:S02]  /*6990*/  PRMT R43, R43, 0x8880, RZ ;  /* 0x000088802b2b7816 */ /* 0x001fc400000000ff */
[----:B-1----:R-:W-:Y:S02]  /*69a0*/  PRMT R2, R41, 0x7710, RZ ;  /* 0x0000771029027816 */ /* 0x002fe400000000ff */
[----:B------:R-:W-:Y:S02]  /*69b0*/  PRMT R0, R43, 0x7710, RZ ;  /* 0x000077102b007816 */ /* 0x000fe400000000ff */
[----:B------:R-:W-:Y:S02]  /*69c0*/  PRMT R2, R2, 0x7604, RZ ;  /* 0x0000760402027816 */ /* 0x000fe400000000ff */
[----:B------:R-:W-:Y:S02]  /*69d0*/  PRMT R0, R0, 0x7054, RZ ;  /* 0x0000705400007816 */ /* 0x000fe400000000ff */
[----:B------:R-:W-:Y:S02]  /*69e0*/  LOP3.LUT R3, R2, 0xffff00ff, R3, 0xf8, !PT ;  /* 0xffff00ff02037812 */ /* 0x000fe400078ef803 */
[----:B--2---:R-:W-:-:S02]  /*69f0*/  PRMT R5, R5, 0x8880, RZ ;  /* 0x0000888005057816 */ /* 0x004fc400000000ff */
        /* <DEDUP_REMOVED lines=8> */
.L_x_2471:
[----:B------:R-:W-:Y:S01]  /*6a80*/  HFMA2.MMA R12, -RZ, RZ, 0, 9.5367431640625e-07 ;  /* 0x00000010ff0c7435 */ /* 0x000fe200000001ff */
[----:B------:R-:W-:Y:S01]  /*6a90*/  MOV R11, 0x1f ;  /* 0x0000001f000b7802 */ /* 0x000fe20000000f00 */
[----:B------:R-:W-:-:S09]  /*6aa0*/  IMAD.MOV.U32 R15, RZ, RZ, -0x1 ;  /* 0xffffffffff0f7424 */ /* 0x000fd200078e00ff */
[----:B01---5:R-:W-:Y:S05]  /*6ab0*/  WARPSYNC.COLLECTIVE R15, `(.L_x_2557) ;  /* 0x000000000f087348 */ /* 0x023fea0003c00000 */
[----:B------:R2:W3:Y:S02]  /*6ac0*/  SHFL.BFLY P6, R14, R13, R12, R11 ;  /* 0x0c00000c0d0e7389 */ /* 0x0004e400000c000b */
[----:B0123-5:R-:W-:Y:S01]  /*6ad0*/  ENDCOLLECTIVE ;  /* 0x000000000000791b */ /* 0x02ffe20003800000 */
.L_x_2557:
[----:B------:R-:W-:Y:S01]  /*6ae0*/  HFMA2.MMA R12, -RZ, RZ, 0, 4.76837158203125e-07 ;  /* 0x00000008ff0c7435 */ /* 0x000fe200000001ff */
[----:B------:R-:W-:-:S05]  /*6af0*/  FADD.FTZ R0, R13, R14 ;  /* 0x0000000e0d007221 */ /* 0x000fca0000010000 */
[----:B------:R-:W-:-:S07]  /*6b00*/  MOV R13, R0 ;  /* 0x00000000000d7202 */ /* 0x000fce0000000f00 */
[----:B------:R-:W-:Y:S05]  /*6b10*/  WARPSYNC.COLLECTIVE R15, `(.L_x_2558) ;  /* 0x000000000f087348 */ /* 0x000fea0003c00000 */
[----:B------:R0:W1:Y:S02]  /*6b20*/  SHFL.BFLY P6, R14, R13, R12, R11 ;  /* 0x0c00000c0d0e7389 */ /* 0x00006400000c000b */
[----:B01----:R-:W-:Y:S01]  /*6b30*/  ENDCOLLECTIVE ;  /* 0x000000000000791b */ /* 0x003fe20003800000 */
.L_x_2558:
[----:B------:R-:W-:Y:S01]  /*6b40*/  MOV R12, 0x4 ;  /* 0x00000004000c7802 */ /* 0x000fe20000000f00 */
[----:B------:R-:W-:-:S04]  /*6b50*/  FADD.FTZ R3, R0, R14 ;  /* 0x0000000e00037221 */ /* 0x000fc80000010000 */
[----:B------:R-:W-:-:S07]  /*6b60*/  IMAD.MOV.U32 R13, RZ, RZ, R3 ;  /* 0x000000ffff0d7224 */ /* 0x000fce00078e0003 */
[----:B------:R-:W-:Y:S05]  /*6b70*/  WARPSYNC.COLLECTIVE R15, `(.L_x_2559) ;  /* 0x000000000f087348 */ /* 0x000fea0003c00000 */
[----:B------:R0:W1:Y:S02]  /*6b80*/  SHFL.BFLY P6, R14, R13, R12, R11 ;  /* 0x0c00000c0d0e7389 */ /* 0x00006400000c000b */
[----:B01----:R-:W-:Y:S01]  /*6b90*/  ENDCOLLECTIVE ;  /* 0x000000000000791b */ /* 0x003fe20003800000 */
.L_x_2559:
[----:B------:R-:W-:Y:S02]  /*6ba0*/  IMAD.MOV.U32 R12, RZ, RZ, 0x2 ;  /* 0x00000002ff0c7424 */ /* 0x000fe400078e00ff */
[----:B------:R-:W-:-:S05]  /*6bb0*/  FADD.FTZ R4, R3, R14 ;  /* 0x0000000e03047221 */ /* 0x000fca0000010000 */
[----:B------:R-:W-:-:S07]  /*6bc0*/  MOV R13, R4 ;  /* 0x00000004000d7202 */ /* 0x000fce0000000f00 */
[----:B------:R-:W-:Y:S05]  /*6bd0*/  WARPSYNC.COLLECTIVE R15, `(.L_x_2560) ;  /* 0x000000000f087348 */ /* 0x000fea0003c00000 */
[----:B------:R0:W1:Y:S02]  /*6be0*/  SHFL.BFLY P6, R14, R13, R12, R11 ;  /* 0x0c00000c0d0e7389 */ /* 0x00006400000c000b */
[----:B01----:R-:W-:Y:S01]  /*6bf0*/  ENDCOLLECTIVE ;  /* 0x000000000000791b */ /* 0x003fe20003800000 */
.L_x_2560:
[----:B------:R-:W-:Y:S01]  /*6c00*/  HFMA2.MMA R12, -RZ, RZ, 0, 5.9604644775390625e-08 ;  /* 0x00000001ff0c7435 */ /* 0x000fe200000001ff */
[----:B------:R-:W-:-:S05]  /*6c10*/  FADD.FTZ R5, R4, R14 ;  /* 0x0000000e04057221 */ /* 0x000fca0000010000 */
[----:B------:R-:W-:-:S07]  /*6c20*/  MOV R13, R5 ;  /* 0x00000005000d7202 */ /* 0x000fce0000000f00 */
[----:B------:R-:W-:Y:S05]  /*6c30*/  WARPSYNC.COLLECTIVE R15, `(.L_x_2561) ;  /* 0x000000000f087348 */ /* 0x000fea0003c00000 */
[----:B------:R0:W1:Y:S02]  /*6c40*/  SHFL.BFLY P6, R14, R13, R12, R11 ;  /* 0x0c00000c0d0e7389 */ /* 0x00006400000c000b */
[----:B01----:R-:W-:Y:S01]  /*6c50*/  ENDCOLLECTIVE ;  /* 0x000000000000791b */ /* 0x003fe20003800000 */
.L_x_2561:
[----:B------:R-:W-:Y:S05]  /*6c60*/  BRA `(.L_x_2562) ;  /* 0xffffffac00f07947 */ /* 0x000fea000383ffff */
.L_x_2563:
        /* <DEDUP_REMOVED lines=9> */
.L_x_3334:


//--------------------- .text._ZN4mmha33masked_multihead_attention_kernelItLi96ELi128ELi2ELi16ELi128ELb0ELb0EEEv26Multihead_attention_paramsIT_XT5_EE --------------------------
	.section	.text._ZN4mmha33masked_multihead_attention_kernelItLi96ELi128ELi2ELi16ELi128ELb0ELb0EEEv26Multihead_attention_paramsIT_XT5_EE,"ax",@progbits
	.align	128
        .global         _ZN4mmha33masked_multihead_attention_kernelItLi96ELi128ELi2ELi16ELi128ELb0ELb0EEEv26Multihead_attention_paramsIT_XT5_EE
        .type           _ZN4mmha33masked_multihead_attention_kernelItLi96ELi128ELi2ELi16ELi128ELb0ELb0EEEv26Multihead_attention_paramsIT_XT5_EE,@function
        .size           _ZN4mmha33masked_multihead_attention_kernelItLi96ELi128ELi2ELi16ELi128ELb0ELb0EEEv26Multihead_attention_paramsIT_XT5_EE,(.L_x_3335 - _ZN4mmha33masked_multihead_attention_kernelItLi96ELi128ELi2ELi16ELi128ELb0ELb0EEEv26Multihead_attention_paramsIT_XT5_EE)
        .other          _ZN4mmha33masked_multihead_attention_kernelItLi96ELi128ELi2ELi16ELi128ELb0ELb0EEEv26Multihead_attention_paramsIT_XT5_EE,@"STO_CUDA_ENTRY STV_DEFAULT"
_ZN4mmha33masked_multihead_attention_kernelItLi96ELi128ELi2ELi16ELi128ELb0ELb0EEEv26Multihead_attention_paramsIT_XT5_EE:
.text._ZN4mmha33masked_multihead_attention_kernelItLi96ELi128ELi2ELi16ELi128ELb0ELb0EEEv26Multihead_attention_paramsIT_XT5_EE:
        /* <DEDUP_REMOVED lines=14> */
.L_x_2564:
        /* <DEDUP_REMOVED lines=120> */
.L_x_2566:
[----:B------:R-:W-:Y:S05]  /*0860*/  BSYNC B0 ;  /* 0x0000000000007941 */ /* 0x000fea0003800000 */
.L_x_2565:
        /* <DEDUP_REMOVED lines=10> */
.L_x_2568:
        /* <DEDUP_REMOVED lines=20> */
.L_x_2569:
[----:B------:R-:W-:Y:S05]  /*0a50*/  BSYNC B0 ;  /* 0x0000000000007941 */ /* 0x000fea0003800000 */
.L_x_2567:
        /* <DEDUP_REMOVED lines=101> */
.L_x_2572:
        /* <DEDUP_REMOVED lines=90> */
.L_x_2576:
[----:B------:R-:W-:Y:S05]  /*1650*/  BSYNC B1 ;  /* 0x0000000000017941 */ /* 0x000fea0003800000 */
.L_x_2575:
        /* <DEDUP_REMOVED lines=8> */
.L_x_2574:
[----:B------:R-:W-:Y:S05]  /*16e0*/  BSYNC B0 ;  /* 0x0000000000007941 */ /* 0x000fea0003800000 */
.L_x_2573:
[----:B------:R-:W-:Y:S06]  /*16f0*/  BAR.SYNC.DEFER_BLOCKING 0x0 ;  /* 0x0000000000007b1d */ /* 0x000fec0000010000 */
[----:B0-----:R0:W2:Y:S04]  /*1700*/  @P6 LDS.64 R22, [R12] ;  /* 0x000000000c166984 */ /* 0x0010a80000000a00 */
[----:B------:R0:W3:Y:S01]  /*1710*/  @P6 LDS.64 R18, [R13] ;  /* 0x000000000d126984 */ /* 0x0000e20000000a00 */
[----:B------:R-:W-:Y:S06]  /*1720*/  BAR.SYNC.DEFER_BLOCKING 0x0 ;  /* 0x0000000000007b1d */ /* 0x000fec0000010000 */
[----:B------:R-:W-:Y:S05]  /*1730*/  BRA `(.L_x_2571) ;  /* 0x0000000000d87947 */ /* 0x000fea0003800000 */
.L_x_2570:
        /* <DEDUP_REMOVED lines=53> */
.L_x_2577:
[----:B------:R-:W-:Y:S05]  /*1a90*/  BSYNC B0 ;  /* 0x0000000000007941 */ /* 0x000fea0003800000 */
.L_x_2571:
        /* <DEDUP_REMOVED lines=30> */
.L_x_2581:
[----:B------:R-:W-:Y:S05]  /*1c80*/  BSYNC B1 ;  /* 0x0000000000017941 */ /* 0x000fea0003800000 */
.L_x_2580:
        /* <DEDUP_REMOVED lines=12> */
.L_x_2639:
[----:B-1----:R-:W-:-:S07]  /*1d50*/  FADD.FTZ R14, R5, R14 ;  /* 0x0000000e050e7221 */ /* 0x002fce0000010000 */
.L_x_2579:
[----:B------:R-:W-:Y:S05]  /*1d60*/  BSYNC B0 ;  /* 0x0000000000007941 */ /* 0x000fea0003800000 */
.L_x_2578:
        /* <DEDUP_REMOVED lines=27> */
.L_x_2583:
        /* <DEDUP_REMOVED lines=13> */
[----:B------:R-:W-:-:S03]  /*1ff0*/  ULDC.64 UR10, c[0x0][0x2d8] ;  /* 0x0000b600000a7ab9 */ /* 0x000fc60000000a00 */
        /* <DEDUP_REMOVED lines=13> */
[----:B---3--:R-:W4:Y:S01]  /*20d0*/  LDC.64 R18, c[0x0][0x2d8] ;  /* 0x0000b600ff127b82 */ /* 0x008f220000000a00 */
[----:B------:R-:W-:-:S05]  /*20e0*/  IADD3 R5, -R5, R16, RZ ;  /* 0x0000001005057210 */ /* 0x000fca0007ffe1ff */
[----:B------:R-:W-:Y:S02]  /*20f0*/  IMAD.SHL.U32 R8, R5, 0x4, RZ ;  /* 0x0000000405087824 */ /* 0x000fe400078e00ff */
[----:B------:R-:W3:Y:S01]  /*2100*/  LDC R12, c[0x0][0x2c0] ;  /* 0x0000b000ff0c7b82 */ /* 0x000ee20000000800 */
        /* <DEDUP_REMOVED lines=30> */
[----:B------:R-:W0:Y:S04]  /*22f0*/  LDS.64 R24, [R10+0xd0] ;  /* 0x0000d0000a187984 */ /* 0x000e280000000a00 */
[----:B--2---:R-:W2:Y:S04]  /*2300*/  LDS.64 R22, [R10+0xe0] ;  /* 0x0000e0000a167984 */ /* 0x004ea80000000a00 */
[----:B------:R3:W0:Y:S02]  /*2310*/  LDS.64 R20, [R10+0xf0] ;  /* 0x0000f0000a147984 */ /* 0x0006240000000a00 */
[----:B---34-:R-:W-:-:S07]  /*2320*/  IADD3 R10, R12, UR4, RZ ;  /* 0x000000040c0a7c10 */ /* 0x018fce000fffe0ff */
.L_x_2589:
[----:B------:R-:W-:Y:S02]  /*2330*/  IABS R12, R9 ;  /* 0x00000009000c7213 */ /* 0x000fe40000000000 */
[----:B0-----:R-:W-:Y:S02]  /*2340*/  IABS R13, UR7 ;  /* 0x00000007000d7c13 */ /* 0x001fe40008000000 */
        /* <DEDUP_REMOVED lines=11> */
[----:B------:R-:W-:Y:S02]  /*2400*/  @!P2 LOP3.LUT R12, RZ, UR7, RZ, 0x33, !PT ;  /* 0x00000007ff0cac12 */ /* 0x000fe4000f8e33ff */
[----:B------:R-:W-:Y:S02]  /*2410*/  ISETP.GE.AND P2, PT, R9, UR40, PT ;  /* 0x0000002809007c0c */ /* 0x000fe4000bf46270 */
[C---:B------:R-:W-:Y:S01]  /*2420*/  IADD3 R11, R12.reuse, UR7, RZ ;  /* 0x000000070c0b7c10 */ /* 0x040fe2000fffe0ff */
[----:B------:R-:W-:Y:S01]  /*2430*/  IMAD.SHL.U32 R90, R12, 0x8, RZ ;  /* 0x000000080c5a7824 */ /* 0x000fe200078e00ff */
[----:B------:R-:W-:Y:S02]  /*2440*/  SEL R53, R53, RZ, P2 ;  /* 0x000000ff35357207 */ /* 0x000fe40001000000 */
[----:B------:R-:W-:Y:S01]  /*2450*/  SEL R52, R52, RZ, P2 ;  /* 0x000000ff34347207 */ /* 0x000fe20001000000 */
[C---:B------:R-:W-:Y:S01]  /*2460*/  IMAD.SHL.U32 R88, R11.reuse, 0x8, RZ ;  /* 0x000000080b587824 */ /* 0x040fe200078e00ff */
[----:B------:R-:W-:Y:S01]  /*2470*/  ISETP.GE.OR P5, PT, R90, R8, P0 ;  /* 0x000000085a00720c */ /* 0x000fe200007a6670 */
[----:B------:R-:W-:-:S03]  /*2480*/  VIADD R11, R11, UR7 ;  /* 0x000000070b0b7c36 */ /* 0x000fc60008000000 */
[----:B------:R-:W-:Y:S02]  /*2490*/  ISETP.GE.OR P3, PT, R88, R8, P0 ;  /* 0x000000085800720c */ /* 0x000fe40000766670 */
[C---:B------:R-:W-:Y:S01]  /*24a0*/  SHF.L.U32 R86, R11.reuse, 0x3, RZ ;  /* 0x000000030b567819 */ /* 0x040fe200000006ff */
[----:B------:R-:W-:-:S03]  /*24b0*/  VIADD R11, R11, UR7 ;  /* 0x000000070b0b7c36 */ /* 0x000fc60008000000 */
[----:B------:R-:W-:-:S03]  /*24c0*/  ISETP.GE.OR P4, PT, R86, R8, P0 ;  /* 0x000000085600720c */ /* 0x000fc60000786670 */
[----:B-1----:R-:W3:Y:S01]  /*24d0*/  @!P5 LDC.64 R14, c[0x0][0x248] ;  /* 0x00009200ff0edb82 */ /* 0x002ee20000000a00 */
[----:B------:R-:W-:-:S04]  /*24e0*/  @!P5 IADD3 R85, P1, R7, R90, RZ ;  /* 0x0000005a0755d210 */ /* 0x000fc80007f3e0ff */
[----:B------:R-:W-:-:S03]  /*24f0*/  @!P5 LEA.HI.X.SX32 R90, R90, R17, 0x1, P1 ;  /* 0x000000115a5ad211 */ /* 0x000fc600008f0eff */
[----:B------:R-:W4:Y:S01]  /*2500*/  @!P3 LDC.64 R12, c[0x0][0x248] ;  /* 0x00009200ff0cbb82 */ /* 0x000f220000000a00 */
[----:B---3--:R-:W-:-:S04]  /*2510*/  @!P5 LEA R84, P1, R85, R14, 0x1 ;  /* 0x0000000e5554d211 */ /* 0x008fc800078208ff */
[----:B------:R-:W-:-:S03]  /*2520*/  @!P5 LEA.HI.X R85, R85, R15, R90, 0x1, P1 ;  /* 0x0000000f5555d211 */ /* 0x000fc600008f0c5a */
[----:B------:R-:W3:Y:S01]  /*2530*/  @!P4 LDC.64 R14, c[0x0][0x248] ;  /* 0x00009200ff0ecb82 */ /* 0x000ee20000000a00 */
[----:B------:R-:W-:Y:S02]  /*2540*/  @!P3 IADD3 R87, P1, R7, R88, RZ ;  /* 0x000000580757b210 */ /* 0x000fe40007f3e0ff */
[----:B------:R-:W-:Y:S01]  /*2550*/  IADD3 R91, R11, UR7, RZ ;  /* 0x000000070b5b7c10 */ /* 0x000fe2000fffe0ff */
[----:B------:R5:W0:Y:S01]  /*2560*/  @!P5 LDG.E.64 R52, desc[UR36][R84.64] ;  /* 0x000000245434d981 */ /* 0x000a22000c1e1b00 */
[----:B------:R-:W-:Y:S02]  /*2570*/  @!P3 LEA.HI.X.SX32 R90, R88, R17, 0x1, P1 ;  /* 0x00000011585ab211 */ /* 0x000fe400008f0eff */
[----:B----4-:R-:W-:-:S04]  /*2580*/  @!P3 LEA R88, P1, R87, R12, 0x1 ;  /* 0x0000000c5758b211 */ /* 0x010fc800078208ff */
[----:B------:R-:W-:Y:S01]  /*2590*/  @!P3 LEA.HI.X R89, R87, R13, R90, 0x1, P1 ;  /* 0x0000000d5759b211 */ /* 0x000fe200008f0c5a */
[----:B------:R-:W-:Y:S01]  /*25a0*/  IMAD.SHL.U32 R90, R11, 0x8, RZ ;  /* 0x000000080b5a7824 */ /* 0x000fe200078e00ff */
[----:B------:R-:W-:-:S04]  /*25b0*/  @!P4 IADD3 R12, P1, R7, R86, RZ ;  /* 0x00000056070cc210 */ /* 0x000fc80007f3e0ff */
[----:B------:R-:W-:Y:S02]  /*25c0*/  @!P4 LEA.HI.X.SX32 R13, R86, R17, 0x1, P1 ;  /* 0x00000011560dc211 */ /* 0x000fe400008f0eff */
[----:B---3--:R-:W-:-:S04]  /*25d0*/  @!P4 LEA R86, P1, R12, R14, 0x1 ;  /* 0x0000000e0c56c211 */ /* 0x008fc800078208ff */
[----:B------:R-:W-:Y:S02]  /*25e0*/  @!P4 LEA.HI.X R87, R12, R15, R13, 0x1, P1 ;  /* 0x0000000f0c57c211 */ /* 0x000fe400008f0c0d */
[----:B------:R-:W-:Y:S01]  /*25f0*/  ISETP.GE.OR P1, PT, R90, R8, P0 ;  /* 0x000000085a00720c */ /* 0x000fe20000726670 */
[----:B------:R-:W-:-:S12]  /*2600*/  IMAD.SHL.U32 R92, R91, 0x8, RZ ;  /* 0x000000085b5c7824 */ /* 0x000fd800078e00ff */
[----:B------:R-:W3:Y:S01]  /*2610*/  @!P1 LDC.64 R12, c[0x0][0x248] ;  /* 0x00009200ff0c9b82 */ /* 0x000ee20000000a00 */
[----:B------:R-:W-:Y:S02]  /*2620*/  ISETP.GE.OR P5, PT, R92, R8, P0 ;  /* 0x000000085c00720c */ /* 0x000fe400007a6670 */
[----:B------:R-:W-:-:S04]  /*2630*/  @!P1 IADD3 R11, P6, R7, R90, RZ ;  /* 0x0000005a070b9210 */ /* 0x000fc80007fde0ff */
[----:B------:R-:W-:Y:S01]  /*2640*/  @!P1 LEA.HI.X.SX32 R90, R90, R17, 0x1, P6 ;  /* 0x000000115a5a9211 */ /* 0x000fe200030f0eff */
[----:B------:R-:W-:Y:S01]  /*2650*/  VIADD R91, R91, UR7 ;  /* 0x000000075b5b7c36 */ /* 0x000fe20008000000 */
[----:B------:R-:W-:Y:S02]  /*2660*/  SEL R55, R55, RZ, P2 ;  /* 0x000000ff37377207 */ /* 0x000fe40001000000 */
[----:B---3--:R-:W-:-:S04]  /*2670*/  @!P1 LEA R14, P6, R11, R12, 0x1 ;  /* 0x0000000c0b0e9211 */ /* 0x008fc800078c08ff */
[----:B------:R-:W-:Y:S02]  /*2680*/  @!P1 LEA.HI.X R15, R11, R13, R90, 0x1, P6 ;  /* 0x0000000d0b0f9211 */ /* 0x000fe400030f0c5a */
[----:B------:R-:W5:Y:S01]  /*2690*/  @!P5 LDC.64 R12, c[0x0][0x248] ;  /* 0x00009200ff0cdb82 */ /* 0x000f620000000a00 */
[----:B------:R-:W-:Y:S02]  /*26a0*/  SEL R54, R54, RZ, P2 ;  /* 0x000000ff36367207 */ /* 0x000fe40001000000 */
[----:B------:R-:W-:-:S04]  /*26b0*/  SHF.L.U32 R90, R91, 0x3, RZ ;  /* 0x000000035b5a7819 */ /* 0x000fc800000006ff */
[----:B------:R3:W4:Y:S01]  /*26c0*/  @!P3 LDG.E.64 R54, desc[UR36][R88.64] ;  /* 0x000000245836b981 */ /* 0x000722000c1e1b00 */
[----:B------:R-:W-:Y:S02]  /*26d0*/  ISETP.GE.OR P3, PT, R90, R8, P0 ;  /* 0x000000085a00720c */ /* 0x000fe40000766670 */
[----:B------:R-:W-:-:S04]  /*26e0*/  @!P5 IADD3 R11, P6, R7, R92, RZ ;  /* 0x0000005c070bd210 */ /* 0x000fc80007fde0ff */
[----:B------:R-:W-:Y:S02]  /*26f0*/  @!P5 LEA.HI.X.SX32 R92, R92, R17, 0x1, P6 ;  /* 0x000000115c5cd211 */ /* 0x000fe400030f0eff */
[----:B-----5:R-:W-:-:S04]  /*2700*/  @!P5 LEA R84, P6, R11, R12, 0x1 ;  /* 0x0000000c0b54d211 */ /* 0x020fc800078c08ff */
[----:B------:R-:W-:Y:S02]  /*2710*/  @!P5 LEA.HI.X R85, R11, R13, R92, 0x1, P6 ;  /* 0x0000000d0b55d211 */ /* 0x000fe400030f0c5c */
[----:B------:R-:W3:Y:S01]  /*2720*/  @!P3 LDC.64 R12, c[0x0][0x248] ;  /* 0x00009200ff0cbb82 */ /* 0x000ee20000000a00 */
[----:B------:R-:W-:Y:S01]  /*2730*/  VIADD R91, R91, UR7 ;  /* 0x000000075b5b7c36 */ /* 0x000fe20008000000 */
[----:B------:R-:W-:Y:S02]  /*2740*/  SEL R57, R57, RZ, P2 ;  /* 0x000000ff39397207 */ /* 0x000fe40001000000 */
[----:B------:R-:W-:Y:S01]  /*2750*/  SEL R56, R56, RZ, P2 ;  /* 0x000000ff38387207 */ /* 0x000fe20001000000 */
[----:B------:R-:W-:Y:S01]  /*2760*/  IMAD.SHL.U32 R92, R91, 0x8, RZ ;  /* 0x000000085b5c7824 */ /* 0x000fe200078e00ff */
[----:B------:R-:W-:-:S04]  /*2770*/  @!P3 IADD3 R11, P6, R7, R90, RZ ;  /* 0x0000005a070bb210 */ /* 0x000fc80007fde0ff */
[----:B------:R5:W2:Y:S01]  /*2780*/  @!P4 LDG.E.64 R56, desc[UR36][R86.64] ;  /* 0x000000245638c981 */ /* 0x000aa2000c1e1b00 */
[----:B------:R-:W-:Y:S02]  /*2790*/  ISETP.GE.OR P4, PT, R92, R8, P0 ;  /* 0x000000085c00720c */ /* 0x000fe40000786670 */
[----:B------:R-:W-:Y:S02]  /*27a0*/  @!P3 LEA.HI.X.SX32 R90, R90, R17, 0x1, P6 ;  /* 0x000000115a5ab211 */ /* 0x000fe400030f0eff */
[----:B---3--:R-:W-:-:S04]  /*27b0*/  @!P3 LEA R88, P6, R11, R12, 0x1 ;  /* 0x0000000c0b58b211 */ /* 0x008fc800078c08ff */
[----:B------:R-:W-:-:S05]  /*27c0*/  @!P3 LEA.HI.X R89, R11, R13, R90, 0x1, P6 ;  /* 0x0000000d0b59b211 */ /* 0x000fca00030f0c5a */
[----:B------:R-:W5:Y:S01]  /*27d0*/  @!P4 LDC.64 R12, c[0x0][0x248] ;  /* 0x00009200ff0ccb82 */ /* 0x000f620000000a00 */
[----:B------:R-:W-:Y:S02]  /*27e0*/  IADD3 R91, R91, UR7, RZ ;  /* 0x000000075b5b7c10 */ /* 0x000fe4000fffe0ff */
[----:B------:R-:W-:Y:S02]  /*27f0*/  SEL R59, R59, RZ, P2 ;  /* 0x000000ff3b3b7207 */ /* 0x000fe40001000000 */
[----:B------:R-:W-:Y:S01]  /*2800*/  SEL R58, R58, RZ, P2 ;  /* 0x000000ff3a3a7207 */ /* 0x000fe20001000000 */
[----:B------:R-:W-:Y:S01]  /*2810*/  IMAD.SHL.U32 R90, R91, 0x8, RZ ;  /* 0x000000085b5a7824 */ /* 0x000fe200078e00ff */
[----:B------:R-:W-:-:S04]  /*2820*/  @!P4 IADD3 R11, P6, R7, R92, RZ ;  /* 0x0000005c070bc210 */ /* 0x000fc80007fde0ff */
[----:B------:R3:W2:Y:S01]  /*2830*/  @!P1 LDG.E.64 R58, desc[UR36][R14.64] ;  /* 0x000000240e3a9981 */ /* 0x0006a2000c1e1b00 */
[----:B------:R-:W-:Y:S02]  /*2840*/  ISETP.GE.OR P1, PT, R90, R8, P0 ;  /* 0x000000085a00720c */ /* 0x000fe40000726670 */
[----:B------:R-:W-:Y:S02]  /*2850*/  @!P4 LEA.HI.X.SX32 R92, R92, R17, 0x1, P6 ;  /* 0x000000115c5cc211 */ /* 0x000fe400030f0eff */
[----:B-----5:R-:W-:-:S04]  /*2860*/  @!P4 LEA R86, P6, R11, R12, 0x1 ;  /* 0x0000000c0b56c211 */ /* 0x020fc800078c08ff */
[----:B------:R-:W-:-:S05]  /*2870*/  @!P4 LEA.HI.X R87, R11, R13, R92, 0x1, P6 ;  /* 0x0000000d0b57c211 */ /* 0x000fca00030f0c5c */
[----:B------:R-:W3:Y:S01]  /*2880*/  @!P1 LDC.64 R12, c[0x0][0x248] ;  /* 0x00009200ff0c9b82 */ /* 0x000ee20000000a00 */
[----:B------:R-:W-:Y:S01]  /*2890*/  VIADD R91, R91, UR7 ;  /* 0x000000075b5b7c36 */ /* 0x000fe20008000000 */
[----:B------:R-:W-:Y:S02]  /*28a0*/  SEL R61, R61, RZ, P2 ;  /* 0x000000ff3d3d7207 */ /* 0x000fe40001000000 */
[----:B------:R-:W-:Y:S02]  /*28b0*/  SEL R60, R60, RZ, P2 ;  /* 0x000000ff3c3c7207 */ /* 0x000fe40001000000 */
[----:B------:R-:W-:-:S04]  /*28c0*/  SHF.L.U32 R92, R91, 0x3, RZ ;  /* 0x000000035b5c7819 */ /* 0x000fc800000006ff */
[----:B------:R5:W2:Y:S01]  /*28d0*/  @!P5 LDG.E.64 R60, desc[UR36][R84.64] ;  /* 0x00000024543cd981 */ /* 0x000aa2000c1e1b00 */
[----:B------:R-:W-:Y:S02]  /*28e0*/  ISETP.GE.OR P5, PT, R92, R8, P0 ;  /* 0x000000085c00720c */ /* 0x000fe400007a6670 */
[----:B------:R-:W-:-:S04]  /*28f0*/  @!P1 IADD3 R11, P6, R7, R90, RZ ;  /* 0x0000005a070b9210 */ /* 0x000fc80007fde0ff */
[----:B------:R-:W-:Y:S02]  /*2900*/  @!P1 LEA.HI.X.SX32 R90, R90, R17, 0x1, P6 ;  /* 0x000000115a5a9211 */ /* 0x000fe400030f0eff */
[----:B---3--:R-:W-:-:S04]  /*2910*/  @!P1 LEA R14, P6, R11, R12, 0x1 ;  /* 0x0000000c0b0e9211 */ /* 0x008fc800078c08ff */
[----:B------:R-:W-:Y:S02]  /*2920*/  @!P1 LEA.HI.X R15, R11, R13, R90, 0x1, P6 ;  /* 0x0000000d0b0f9211 */ /* 0x000fe400030f0c5a */
[----:B------:R-:W5:Y:S01]  /*2930*/  @!P5 LDC.64 R12, c[0x0][0x248] ;  /* 0x00009200ff0cdb82 */ /* 0x000f620000000a00 */
        /* <DEDUP_REMOVED lines=66> */
[----:B------:R-:W-:-:S05]  /*2d60*/  VIADD R90, R91, UR7 ;  /* 0x000000075b5a7c36 */ /* 0x000fca0008000000 */
[----:B------:R-:W-:-:S04]  /*2d70*/  SHF.L.U32 R90, R90, 0x3, RZ ;  /* 0x000000035a5a7819 */ /* 0x000fc800000006ff */
[----:B------:R-:W-:Y:S02]  /*2d80*/  ISETP.GE.OR P0, PT, R90, R8, P0 ;  /* 0x000000085a00720c */ /* 0x000fe40000706670 */
[----:B------:R-:W-:-:S04]  /*2d90*/  @!P4 IADD3 R11, P6, R7, R92, RZ ;  /* 0x0000005c070bc210 */ /* 0x000fc80007fde0ff */
[----:B------:R-:W-:Y:S02]  /*2da0*/  @!P4 LEA.HI.X.SX32 R92, R92, R17, 0x1, P6 ;  /* 0x000000115c5cc211 */ /* 0x000fe400030f0eff */
[----:B------:R-:W-:Y:S02]  /*2db0*/  SEL R75, R75, RZ, P2 ;  /* 0x000000ff4b4b7207 */ /* 0x000fe40001000000 */
[----:B------:R-:W-:Y:S02]  /*2dc0*/  SEL R74, R74, RZ, P2 ;  /* 0x000000ff4a4a7207 */ /* 0x000fe40001000000 */
[----:B-----5:R-:W-:-:S04]  /*2dd0*/  @!P4 LEA R86, P6, R11, R12, 0x1 ;  /* 0x0000000c0b56c211 */ /* 0x020fc800078c08ff */
[----:B------:R3:W5:Y:S01]  /*2de0*/  @!P1 LDG.E.64 R74, desc[UR36][R14.64] ;  /* 0x000000240e4a9981 */ /* 0x000762000c1e1b00 */
[----:B------:R-:W-:Y:S02]  /*2df0*/  @!P4 LEA.HI.X R87, R11, R13, R92, 0x1, P6 ;  /* 0x0000000d0b57c211 */ /* 0x000fe400030f0c5c */
[----:B------:R-:W1:Y:S01]  /*2e00*/  @!P0 LDC.64 R12, c[0x0][0x248] ;  /* 0x00009200ff0c8b82 */ /* 0x000e620000000a00 */
[----:B------:R-:W-:Y:S02]  /*2e10*/  SEL R77, R77, RZ, P2 ;  /* 0x000000ff4d4d7207 */ /* 0x000fe40001000000 */
[----:B------:R-:W-:Y:S02]  /*2e20*/  SEL R76, R76, RZ, P2 ;  /* 0x000000ff4c4c7207 */ /* 0x000fe40001000000 */
[----:B------:R-:W-:Y:S02]  /*2e30*/  SEL R79, R79, RZ, P2 ;  /* 0x000000ff4f4f7207 */ /* 0x000fe40001000000 */
[----:B------:R-:W-:-:S02]  /*2e40*/  SEL R78, R78, RZ, P2 ;  /* 0x000000ff4e4e7207 */ /* 0x000fc40001000000 */
[----:B------:R0:W5:Y:S01]  /*2e50*/  @!P5 LDG.E.64 R76, desc[UR36][R84.64] ;  /* 0x00000024544cd981 */ /* 0x000162000c1e1b00 */
[----:B------:R-:W-:-:S03]  /*2e60*/  @!P0 IADD3 R11, P1, R7, R90, RZ ;  /* 0x0000005a070b8210 */ /* 0x000fc60007f3e0ff */
[----:B------:R-:W5:Y:S01]  /*2e70*/  @!P3 LDG.E.64 R78, desc[UR36][R88.64] ;  /* 0x00000024584eb981 */ /* 0x000f62000c1e1b00 */
[----:B------:R-:W-:Y:S02]  /*2e80*/  SEL R81, R81, RZ, P2 ;  /* 0x000000ff51517207 */ /* 0x000fe40001000000 */
[----:B------:R-:W-:Y:S02]  /*2e90*/  SEL R80, R80, RZ, P2 ;  /* 0x000000ff50507207 */ /* 0x000fe40001000000 */
[----:B------:R-:W-:Y:S02]  /*2ea0*/  @!P0 LEA.HI.X.SX32 R90, R90, R17, 0x1, P1 ;  /* 0x000000115a5a8211 */ /* 0x000fe400008f0eff */
[----:B------:R-:W-:Y:S02]  /*2eb0*/  SEL R83, R83, RZ, P2 ;  /* 0x000000ff53537207 */ /* 0x000fe40001000000 */
[----:B------:R-:W5:Y:S01]  /*2ec0*/  @!P4 LDG.E.64 R80, desc[UR36][R86.64] ;  /* 0x000000245650c981 */ /* 0x000f62000c1e1b00 */
[----:B-1----:R-:W-:-:S02]  /*2ed0*/  @!P0 LEA R12, P1, R11, R12, 0x1 ;  /* 0x0000000c0b0c8211 */ /* 0x002fc400078208ff */
[----:B------:R-:W-:Y:S02]  /*2ee0*/  SEL R82, R82, RZ, P2 ;  /* 0x000000ff52527207 */ /* 0x000fe40001000000 */
[----:B------:R-:W-:Y:S02]  /*2ef0*/  @!P0 LEA.HI.X R13, R11, R13, R90, 0x1, P1 ;  /* 0x0000000d0b0d8211 */ /* 0x000fe400008f0c5a */
[----:B------:R-:W-:-:S03]  /*2f00*/  ISETP.NE.U32.AND P1, PT, RZ, UR8, PT ;  /* 0x00000008ff007c0c */ /* 0x000fc6000bf25070 */
[----:B------:R1:W5:Y:S01]  /*2f10*/  @!P0 LDG.E.64 R82, desc[UR36][R12.64] ;  /* 0x000000240c528981 */ /* 0x000362000c1e1b00 */
[----:B------:R-:W-:Y:S01]  /*2f20*/  ISETP.NE.AND.EX P1, PT, RZ, UR9, PT, P1 ;  /* 0x00000009ff007c0c */ /* 0x000fe2000bf25310 */
[----:B---3--:R-:W-:Y:S01]  /*2f30*/  IMAD.U32 R14, RZ, RZ, UR8 ;  /* 0x00000008ff0e7e24 */ /* 0x008fe2000f8e00ff */
[----:B0-----:R-:W-:-:S11]  /*2f40*/  MOV R84, UR9 ;  /* 0x0000000900547c02 */ /* 0x001fd60008000f00 */
[----:B------:R-:W-:Y:S02]  /*2f50*/  @P1 IADD3 R14, P2, P3, R9, UR45, R14 ;  /* 0x0000002d090e1c10 */ /* 0x000fe4000fb5e00e */
[----:B------:R-:W-:-:S04]  /*2f60*/  @P1 SHF.R.S32.HI R11, RZ, 0x1f, R9 ;  /* 0x0000001fff0b1819 */ /* 0x000fc80000011409 */
[----:B------:R-:W-:-:S05]  /*2f70*/  @P1 IADD3.X R15, R11, UR47, R84, P2, P3 ;  /* 0x0000002f0b0f1c10 */ /* 0x000fca00097e6454 */
[----:B------:R0:W3:Y:S01]  /*2f80*/  @P1 LDG.E.U8 R14, desc[UR36][R14.64] ;  /* 0x000000240e0e1981 */ /* 0x0000e2000c1e1100 */
[----:B------:R-:W-:-:S06]  /*2f90*/  HMUL2 R11, R50, R52 ;  /* 0x00000034320b7232 */ /* 0x000fcc0000000000 */
[----:B----4-:R-:W-:-:S08]  /*2fa0*/  HFMA2.MMA R11, R48, R54, R11 ;  /* 0x00000036300b7235 */ /* 0x010fd0000000000b */
[----:B--2---:R-:W-:-:S08]  /*2fb0*/  HFMA2.MMA R11, R46, R56, R11 ;  /* 0x000000382e0b7235 */ /* 0x004fd0000000000b */
[----:B------:R-:W-:-:S08]  /*2fc0*/  HFMA2.MMA R11, R44, R58, R11 ;  /* 0x0000003a2c0b7235 */ /* 0x000fd0000000000b */
[----:B------:R-:W-:-:S08]  /*2fd0*/  HFMA2.MMA R11, R42, R60, R11 ;  /* 0x0000003c2a0b7235 */ /* 0x000fd0000000000b */
[----:B------:R-:W-:Y:S02]  /*2fe0*/  HFMA2.MMA R11, R40, R62, R11 ;  /* 0x0000003e280b7235 */ /* 0x000fe4000000000b */
[----:B-1----:R-:W-:-:S06]  /*2ff0*/  HFMA2.MMA R13, R51, R53, -RZ ;  /* 0x00000035330d7235 */ /* 0x002fcc00001000ff */
[----:B------:R-:W-:-:S04]  /*3000*/  HFMA2.MMA R11, R38, R64, R11 ;  /* 0x00000040260b7235 */ /* 0x000fc8000000000b */
        /* <DEDUP_REMOVED lines=8> */
[----:B0-----:R-:W-:-:S03]  /*3090*/  HFMA2.MMA R15, R32, R70, R11 ;  /* 0x00000046200f7235 */ /* 0x001fc6000000000b */
[----:B------:R-:W-:-:S04]  /*30a0*/  HFMA2 R13, R37, R67, R13 ;  /* 0x00000043250d7231 */ /* 0x000fc8000000000d */
[----:B------:R-:W-:Y:S01]  /*30b0*/  HFMA2 R13, R35, R69, R13 ;  /* 0x00000045230d7231 */ /* 0x000fe2000000000d */
[----:B------:R-:W-:-:S03]  /*30c0*/  HFMA2.MMA R15, R30, R72, R15 ;  /* 0x000000481e0f7235 */ /* 0x000fc6000000000f */
[----:B------:R-:W-:-:S04]  /*30d0*/  HFMA2 R13, R33, R71, R13 ;  /* 0x00000047210d7231 */ /* 0x000fc8000000000d */
[----:B------:R-:W-:Y:S01]  /*30e0*/  HFMA2 R13, R31, R73, R13 ;  /* 0x000000491f0d7231 */ /* 0x000fe2000000000d */
[----:B-----5:R-:W-:-:S08]  /*30f0*/  HFMA2.MMA R15, R28, R74, R15 ;  /* 0x0000004a1c0f7235 */ /* 0x020fd0000000000f */
[----:B------:R-:W-:Y:S01]  /*3100*/  HFMA2.MMA R12, R26, R76, R15 ;  /* 0x0000004c1a0c7235 */ /* 0x000fe2000000000f */
[----:B------:R-:W-:-:S07]  /*3110*/  HFMA2 R13, R29, R75, R13 ;  /* 0x0000004b1d0d7231 */ /* 0x000fce000000000d */
[----:B------:R-:W-:Y:S01]  /*3120*/  HFMA2.MMA R11, R24, R78, R12 ;  /* 0x0000004e180b7235 */ /* 0x000fe2000000000c */
[----:B------:R-:W-:-:S07]  /*3130*/  HFMA2 R13, R27, R77, R13 ;  /* 0x0000004d1b0d7231 */ /* 0x000fce000000000d */
[----:B------:R-:W-:Y:S01]  /*3140*/  HFMA2.MMA R11, R22, R80, R11 ;  /* 0x00000050160b7235 */ /* 0x000fe2000000000b */
[----:B------:R-:W-:-:S04]  /*3150*/  HFMA2 R13, R25, R79, R13 ;  /* 0x0000004f190d7231 */ /* 0x000fc8000000000d */
[----:B------:R-:W-:-:S03]  /*3160*/  HFMA2 R13, R23, R81, R13 ;  /* 0x00000051170d7231 */ /* 0x000fc6000000000d */
[----:B------:R-:W-:Y:S01]  /*3170*/  HFMA2.MMA R11, R20, R82, R11 ;  /* 0x00000052140b7235 */ /* 0x000fe2000000000b */
[----:B------:R-:W-:Y:S01]  /*3180*/  HFMA2 R13, R21, R83, R13 ;  /* 0x00000053150d7231 */ /* 0x000fe2000000000d */
[----:B------:R-:W-:-:S08]  /*3190*/  UMOV UR4, 0xffffffff ;  /* 0xffffffff00047882 */ /* 0x000fd00000000000 */
[----:B------:R-:W-:-:S05]  /*31a0*/  HADD2 R11, R11, R13 ;  /* 0x0000000d0b0b7230 */ /* 0x000fca0000000000 */
[--C-:B------:R-:W-:Y:S02]  /*31b0*/  HADD2.F32 R13, -RZ, R11.reuse.H0_H0 ;  /* 0x2000000bff0d7230 */ /* 0x100fe40000004100 */
[----:B------:R-:W-:-:S05]  /*31c0*/  HADD2.F32 R12, -RZ, R11.H1_H1 ;  /* 0x3000000bff0c7230 */ /* 0x000fca0000004100 */
[----:B------:R-:W-:Y:S01]  /*31d0*/  FADD.FTZ R13, R13, R12 ;  /* 0x0000000c0d0d7221 */ /* 0x000fe20000010000 */
[----:B---3--:R-:W-:Y:S01]  /*31e0*/  ISETP.NE.AND P0, PT, R14, RZ, P1 ;  /* 0x000000ff0e00720c */ /* 0x008fe20000f05270 */
[----:B------:R-:W-:-:S12]  /*31f0*/  BRA.DIV UR4, `(.L_x_2586) ;  /* 0x0000003604787947 */ /* 0x000fd8000b800000 */
[----:B------:R0:W1:Y:S02]  /*3200*/  SHFL.BFLY PT, R14, R13, 0x1, 0x1f ;  /* 0x0c201f000d0e7f89 */ /* 0x00006400000e0000 */
.L_x_2642:
        /* <DEDUP_REMOVED lines=32> */
.L_x_2588:
[----:B------:R-:W-:Y:S05]  /*3410*/  BSYNC B1 ;  /* 0x0000000000017941 */ /* 0x000fea0003800000 */
.L_x_2587:
[----:B------:R-:W-:-:S04]  /*3420*/  IADD3 R9, R9, 0x40, RZ ;  /* 0x0000004009097810 */ /* 0x000fc80007ffe0ff */
[----:B------:R-:W-:-:S13]  /*3430*/  ISETP.GE.AND P0, PT, R9, UR5, PT ;  /* 0x0000000509007c0c */ /* 0x000fda000bf06270 */
[----:B------:R-:W-:Y:S05]  /*3440*/  @!P0 BRA `(.L_x_2589) ;  /* 0xffffffec00b88947 */ /* 0x000fea000383ffff */
.L_x_2585:
[----:B------:R-:W-:Y:S05]  /*3450*/  BSYNC B0 ;  /* 0x0000000000007941 */ /* 0x000fea0003800000 */
.L_x_2584:
        /* <DEDUP_REMOVED lines=9> */
.L_x_2648:
        /* <DEDUP_REMOVED lines=41> */
.L_x_2596:
        /* <DEDUP_REMOVED lines=13> */
.L_x_2594:
[----:B------:R-:W1:Y:S02]  /*3850*/  LDS R5, [R11] ;  /* 0x000000000b057984 */ /* 0x000e640000000800 */
[----:B-1----:R-:W-:-:S04]  /*3860*/  FADD.FTZ R5, -R12, R5 ;  /* 0x000000050c057221 */ /* 0x002fc80000010100 */
[----:B------:R-:W-:-:S04]  /*3870*/  FMUL.FTZ R5, R5, 1.4426950216293334961 ;  /* 0x3fb8aa3b05057820 */ /* 0x000fc80000410000 */
[----:B------:R4:W1:Y:S03]  /*3880*/  MUFU.EX2 R10, R5 ;  /* 0x00000005000a7308 */ /* 0x0008660000000800 */
.L_x_2595:
[----:B------:R-:W-:Y:S05]  /*3890*/  BSYNC B1 ;  /* 0x0000000000017941 */ /* 0x000fea0003800000 */
.L_x_2593:
[----:B-1----:R1:W-:Y:S01]  /*38a0*/  STS [R11], R10 ;  /* 0x0000000a0b007388 */ /* 0x0023e20000000800 */
[----:B------:R-:W-:Y:S02]  /*38b0*/  VIADD R0, R0, 0x80 ;  /* 0x0000008000007836 */ /* 0x000fe40000000000 */
[----:B------:R-:W-:-:S03]  /*38c0*/  FADD.FTZ R9, R10, R9 ;  /* 0x000000090a097221 */ /* 0x000fc60000010000 */
[----:B------:R-:W-:-:S13]  /*38d0*/  ISETP.GT.AND P2, PT, R0, UR40, PT ;  /* 0x0000002800007c0c */ /* 0x000fda000bf44270 */
[----:B-1----:R-:W-:Y:S05]  /*38e0*/  @!P2 BRA `(.L_x_2596) ;  /* 0xfffffffc00a4a947 */ /* 0x002fea000383ffff */
.L_x_2592:
[----:B------:R-:W-:Y:S05]  /*38f0*/  BSYNC B0 ;  /* 0x0000000000007941 */ /* 0x000fea0003800000 */
.L_x_2591:
        /* <DEDUP_REMOVED lines=16> */
[----:B------:R-:W-:Y:S01]  /*3a00*/  UIADD3 UR6, UR6, 0x120, URZ ;  /* 0x0000012006067890 */ /* 0x000fe2000fffe03f */
        /* <DEDUP_REMOVED lines=22> */
[----:B------:R-:W-:Y:S02]  /*3b70*/  ULEA UR8, UR7, UR6, 0x18 ;  /* 0x0000000607087291 */ /* 0x000fe4000f8ec03f */
[----:B------:R-:W-:Y:S02]  /*3b80*/  @UP0 UIMAD UR6, UR4, UR9, URZ ;  /* 0x00000009040602a4 */ /* 0x000fe4000f8e023f */
[----:B------:R-:W-:Y:S02]  /*3b90*/  ULOP3.LUT UR7, UR5, 0xfffffff0, URZ, 0xc0, !UPT ;  /* 0xfffffff005077892 */ /* 0x000fe4000f8ec03f */
[----:B------:R-:W-:Y:S01]  /*3ba0*/  @UP0 USHF.R.S32.HI UR10, URZ, 0x1f, UR6 ;  /* 0x0000001f3f0a0899 */ /* 0x000fe20008011406 */
[----:B------:R-:W0:Y:S01]  /*3bb0*/  @!P2 LDS R10, [R11+0x10] ;  /* 0x000010000b0aa984 */ /* 0x000e220000000800 */
[----:B------:R-:W-:Y:S01]  /*3bc0*/  UMOV UR4, URZ ;  /* 0x0000003f00047c82 */ /* 0x000fe20008000000 */
[----:B------:R-:W-:Y:S01]  /*3bd0*/  UMOV UR5, URZ ;  /* 0x0000003f00057c82 */ /* 0x000fe20008000000 */
[----:B------:R-:W-:Y:S01]  /*3be0*/  UIADD3 UR9, UR8, UR7, URZ ;  /* 0x0000000708097290 */ /* 0x000fe2000fffe03f */
[----:B------:R-:W-:-:S02]  /*3bf0*/  @UP0 UMOV UR4, UR6 ;  /* 0x0000000600040c82 */ /* 0x000fc40008000000 */
        /* <DEDUP_REMOVED lines=9> */
.L_x_2600:
        /* <DEDUP_REMOVED lines=14> */
.L_x_2599:
[----:B------:R-:W-:-:S04]  /*3d70*/  IADD3 R8, R8, 0x80, RZ ;  /* 0x0000008008087810 */ /* 0x000fc80007ffe0ff */
[----:B------:R-:W-:-:S13]  /*3d80*/  ISETP.GT.AND P0, PT, R8, UR40, PT ;  /* 0x0000002808007c0c */ /* 0x000fda000bf04270 */
[----:B------:R-:W-:Y:S05]  /*3d90*/  @!P0 BRA `(.L_x_2600) ;  /* 0xfffffffc00bc8947 */ /* 0x000fea000383ffff */
.L_x_2598:
[----:B------:R-:W-:Y:S05]  /*3da0*/  BSYNC B0 ;  /* 0x0000000000007941 */ /* 0x000fea0003800000 */
.L_x_2597:
[----:B------:R-:W-:Y:S01]  /*3db0*/  USHF.R.S32.HI UR4, URZ, 0x1f, UR40 ;  /* 0x0000001f3f047899 */ /* 0x000fe20008011428 */
[----:B------:R-:W-:Y:S01]  /*3dc0*/  LEA.HI R3, R3, R16, RZ, 0x4 ;  /* 0x0000001003037211 */ /* 0x000fe200078f20ff */
[----:B------:R-:W-:Y:S01]  /*3dd0*/  ULDC.64 UR10, c[0x0][0x240] ;  /* 0x00009000000a7ab9 */ /* 0x000fe20000000a00 */
[----:B------:R-:W4:Y:S01]  /*3de0*/  LDC R38, c[0x0][0x284] ;  /* 0x0000a100ff267b82 */ /* 0x000f220000000800 */
[----:B------:R-:W-:Y:S01]  /*3df0*/  ULEA.HI UR4, UR4, UR40, URZ, 0x3 ;  /* 0x0000002804047291 */ /* 0x000fe2000f8f183f */
[----:B0-----:R-:W-:Y:S02]  /*3e00*/  LOP3.LUT R5, R3, 0xfffffff0, RZ, 0xc0, !PT ;  /* 0xfffffff003057812 */ /* 0x001fe400078ec0ff */
[----:B-1----:R-:W-:Y:S02]  /*3e10*/  CS2R R10, SRZ ;  /* 0x00000000000a7805 */ /* 0x002fe4000001ff00 */
        /* <DEDUP_REMOVED lines=9> */
[----:B------:R-:W-:-:S13]  /*3eb0*/  ISETP.EQ.OR.EX P1, PT, RZ, UR11, P2, P1 ;  /* 0x0000000bff007c0c */ /* 0x000fda0009722710 */
[----:B------:R-:W0:Y:S01]  /*3ec0*/  @!P1 S2R R0, SR_CTAID.X ;  /* 0x0000000000009919 */ /* 0x000e220000002500 */
[----:B------:R-:W1:Y:S01]  /*3ed0*/  @!P1 LDC.64 R6, c[0x0][0x240] ;  /* 0x00009000ff069b82 */ /* 0x000e620000000a00 */
[----:B------:R-:W-:Y:S01]  /*3ee0*/  BSSY B0, `(.L_x_2601) ;  /* 0x0000160000007945 */ /* 0x000fe20003800000 */
[----:B------:R-:W-:Y:S01]  /*3ef0*/  HFMA2.MMA R17, -RZ, RZ, 0, 0 ;  /* 0x00000000ff117435 */ /* 0x000fe200000001ff */
[----:B---3--:R-:W-:Y:S02]  /*3f00*/  CS2R R18, SRZ ;  /* 0x0000000000127805 */ /* 0x008fe4000001ff00 */
[----:B------:R-:W-:Y:S01]  /*3f10*/  CS2R R28, SRZ ;  /* 0x00000000001c7805 */ /* 0x000fe2000001ff00 */
[----:B------:R-:W-:Y:S01]  /*3f20*/  IMAD.MOV.U32 R31, RZ, RZ, RZ ;  /* 0x000000ffff1f7224 */ /* 0x000fe200078e00ff */
[----:B------:R-:W-:Y:S01]  /*3f30*/  MOV R32, RZ ;  /* 0x000000ff00207202 */ /* 0x000fe20000000f00 */
[----:B----4-:R-:W-:Y:S02]  /*3f40*/  IMAD R34, R38, UR43, RZ ;  /* 0x0000002b26227c24 */ /* 0x010fe4000f8e02ff */
[----:B0-----:R-:W-:-:S04]  /*3f50*/  @!P1 IMAD R5, R0, 0x60, R3 ;  /* 0x0000006000059824 */ /* 0x001fc800078e0203 */
[----:B-1----:R-:W-:-:S05]  /*3f60*/  @!P1 IMAD.WIDE R6, R5, 0x2, R6 ;  /* 0x0000000205069825 */ /* 0x002fca00078e0206 */
[----:B------:R0:W5:Y:S01]  /*3f70*/  @!P1 LDG.E.128 R8, desc[UR36][R6.64] ;  /* 0x0000002406089981 */ /* 0x000162000c1e1d00 */
[----:B------:R-:W-:Y:S01]  /*3f80*/  IMAD.MOV.U32 R0, RZ, RZ, RZ ;  /* 0x000000ffff007224 */ /* 0x000fe200078e00ff */
[----:B------:R-:W-:Y:S06]  /*3f90*/  BAR.SYNC.DEFER_BLOCKING 0x0 ;  /* 0x0000000000007b1d */ /* 0x000fec0000010000 */
[----:B------:R-:W-:Y:S05]  /*3fa0*/  @P0 BRA `(.L_x_2602) ;  /* 0x00000014004c0947 */ /* 0x000fea0003800000 */
[----:B------:R-:W-:Y:S01]  /*3fb0*/  VIADD R33, R30, UR42 ;  /* 0x0000002a1e217c36 */ /* 0x000fe20008000000 */
[----:B------:R-:W-:Y:S01]  /*3fc0*/  VIMNMX R40, R38, UR40, PT ;  /* 0x0000002826287c48 */ /* 0x000fe2000bfe0100 */
[----:B------:R-:W-:Y:S01]  /*3fd0*/  IMAD R35, R4, R38, R3 ;  /* 0x0000002604237224 */ /* 0x000fe200078e0203 */
[----:B------:R-:W-:Y:S01]  /*3fe0*/  BSSY B1, `(.L_x_2603) ;  /* 0x000009d000017945 */ /* 0x000fe20003800000 */
[----:B------:R-:W-:Y:S02]  /*3ff0*/  MOV R0, RZ ;  /* 0x000000ff00007202 */ /* 0x000fe40000000f00 */
[----:B------:R-:W-:Y:S02]  /*4000*/  ISETP.GE.AND P1, PT, R33, R40, PT ;  /* 0x000000282100720c */ /* 0x000fe40003f26270 */
[----:B------:R-:W-:-:S11]  /*4010*/  SHF.R.S32.HI R36, RZ, 0x1f, R35 ;  /* 0x0000001fff247819 */ /* 0x000fd60000011423 */
[----:B------:R-:W-:Y:S05]  /*4020*/  @P1 BRA `(.L_x_2604) ;  /* 0x0000000800601947 */ /* 0x000fea0003800000 */
[----:B0-----:R-:W-:Y:S01]  /*4030*/  IMAD.U32 R7, RZ, RZ, UR42 ;  /* 0x0000002aff077e24 */ /* 0x001fe2000f8e00ff */
[----:B------:R-:W-:Y:S01]  /*4040*/  LOP3.LUT R5, RZ, R40, RZ, 0x33, !PT ;  /* 0x00000028ff057212 */ /* 0x000fe200078e33ff */
[----:B------:R-:W-:Y:S01]  /*4050*/  BSSY B2, `(.L_x_2605) ;  /* 0x0000035000027945 */ /* 0x000fe20003800000 */
[----:B------:R-:W-:Y:S01]  /*4060*/  HFMA2.MMA R17, -RZ, RZ, 0, 0 ;  /* 0x00000000ff117435 */ /* 0x000fe200000001ff */
[----:B------:R-:W-:Y:S01]  /*4070*/  IMAD.MOV.U32 R32, RZ, RZ, RZ ;  /* 0x000000ffff207224 */ /* 0x000fe200078e00ff */
[----:B------:R-:W-:Y:S01]  /*4080*/  IADD3 R0, -R7, -0x2, -R30 ;  /* 0xfffffffe07007810 */ /* 0x000fe20007ffe91e */
[----:B------:R-:W-:Y:S01]  /*4090*/  IMAD.MOV.U32 R31, RZ, RZ, RZ ;  /* 0x000000ffff1f7224 */ /* 0x000fe200078e00ff */
[----:B------:R-:W-:Y:S02]  /*40a0*/  MOV R37, R33 ;  /* 0x0000002100257202 */ /* 0x000fe40000000f00 */
[----:B------:R-:W-:Y:S02]  /*40b0*/  CS2R R28, SRZ ;  /* 0x00000000001c7805 */ /* 0x000fe4000001ff00 */
[----:B------:R-:W-:-:S02]  /*40c0*/  IADD3 R5, R0, -R5, RZ ;  /* 0x8000000500057210 */ /* 0x000fc40007ffe0ff */
[----:B------:R-:W-:Y:S02]  /*40d0*/  CS2R R18, SRZ ;  /* 0x0000000000127805 */ /* 0x000fe4000001ff00 */
[C---:B------:R-:W-:Y:S02]  /*40e0*/  LEA.HI R0, R5.reuse, 0x1, RZ, 0x1d ;  /* 0x0000000105007811 */ /* 0x040fe400078fe8ff */
[----:B------:R-:W-:Y:S02]  /*40f0*/  ISETP.GE.U32.AND P1, PT, R5, 0x18, PT ;  /* 0x000000180500780c */ /* 0x000fe40003f26070 */
[----:B------:R-:W-:Y:S01]  /*4100*/  LOP3.LUT P3, R4, R0, 0x3, RZ, 0xc0, !PT ;  /* 0x0000000300047812 */ /* 0x000fe2000786c0ff */
[----:B------:R-:W-:-:S12]  /*4110*/  IMAD.MOV.U32 R0, RZ, RZ, RZ ;  /* 0x000000ffff007224 */ /* 0x000fd800078e00ff */
[----:B------:R-:W-:Y:S05]  /*4120*/  @!P3 BRA `(.L_x_2606) ;  /* 0x00000000009cb947 */ /* 0x000fea0003800000 */
[----:B------:R-:W-:Y:S01]  /*4130*/  IMAD R5, R33, 0x60, RZ ;  /* 0x0000006021057824 */ /* 0x000fe200078e02ff */
[----:B------:R-:W-:Y:S01]  /*4140*/  ULDC.64 UR4, c[0x0][0x250] ;  /* 0x0000940000047ab9 */ /* 0x000fe20000000a00 */
[----:B------:R-:W-:Y:S01]  /*4150*/  MOV R12, R4 ;  /* 0x00000004000c7202 */ /* 0x000fe20000000f00 */
[----:B------:R-:W-:Y:S01]  /*4160*/  IMAD.MOV.U32 R32, RZ, RZ, RZ ;  /* 0x000000ffff207224 */ /* 0x000fe200078e00ff */
[----:B------:R-:W-:Y:S02]  /*4170*/  LEA R4, R30, UR7, 0x1 ;  /* 0x000000071e047c11 */ /* 0x000fe4000f8e08ff */
[----:B------:R-:W-:Y:S02]  /*4180*/  IADD3 R26, P3, R35, R5, RZ ;  /* 0x00000005231a7210 */ /* 0x000fe40007f7e0ff */
[----:B------:R-:W-:Y:S01]  /*4190*/  MOV R37, R33 ;  /* 0x0000002100257202 */ /* 0x000fe20000000f00 */
[----:B------:R-:W-:Y:S01]  /*41a0*/  VIADD R13, R4, UR8 ;  /* 0x00000008040d7c36 */ /* 0x000fe20008000000 */
[----:B------:R-:W-:-:S02]  /*41b0*/  LEA.HI.X.SX32 R5, R5, R36, 0x1, P3 ;  /* 0x0000002405057211 */ /* 0x000fc400018f0eff */
[----:B------:R-:W-:-:S04]  /*41c0*/  LEA R25, P3, R26, UR4, 0x1 ;  /* 0x000000041a197c11 */ /* 0x000fc8000f8608ff */
[----:B------:R-:W-:-:S09]  /*41d0*/  LEA.HI.X R26, R26, UR5, R5, 0x1, P3 ;  /* 0x000000051a1a7c11 */ /* 0x000fd200098f0c05 */
.L_x_2607:
[----:B------:R-:W-:Y:S01]  /*41e0*/  MOV R4, R25 ;  /* 0x0000001900047202 */ /* 0x000fe20000000f00 */
[----:B------:R-:W-:Y:S01]  /*41f0*/  IMAD.MOV.U32 R5, RZ, RZ, R26 ;  /* 0x000000ffff057224 */ /* 0x000fe200078e001a */
[----:B------:R0:W1:Y:S05]  /*4200*/  LDS.U16 R14, [R13] ;  /* 0x000000000d0e7984 */ /* 0x00006a0000000400 */
[----:B------:R-:W3:Y:S01]  /*4210*/  LDG.E.128 R4, desc[UR36][R4.64] ;  /* 0x0000002404047981 */ /* 0x000ee2000c1e1d00 */
[----:B------:R-:W-:Y:S01]  /*4220*/  IADD3 R12, R12, -0x1, RZ ;  /* 0xffffffff0c0c7810 */ /* 0x000fe20007ffe0ff */
[----:B------:R-:W-:Y:S01]  /*4230*/  VIADD R37, R37, 0x8 ;  /* 0x0000000825257836 */ /* 0x000fe20000000000 */
[----:B------:R-:W-:-:S02]  /*4240*/  IADD3 R25, P4, R25, 0x600, RZ ;  /* 0x0000060019197810 */ /* 0x000fc40007f9e0ff */
[----:B------:R-:W-:Y:S02]  /*4250*/  ISETP.NE.AND P3, PT, R12, RZ, PT ;  /* 0x000000ff0c00720c */ /* 0x000fe40003f65270 */
[----:B0-----:R-:W-:Y:S01]  /*4260*/  IADD3 R13, R13, 0x10, RZ ;  /* 0x000000100d0d7810 */ /* 0x001fe20007ffe0ff */
[----:B------:R-:W-:Y:S02]  /*4270*/  IMAD.X R26, RZ, RZ, R26, P4 ;  /* 0x000000ffff1a7224 */ /* 0x000fe400020e061a */
[----:B-1----:R-:W-:Y:S02]  /*4280*/  HADD2.F32 R15, -RZ, R14.H0_H0 ;  /* 0x2000000eff0f7230 */ /* 0x002fe40000004100 */
[--C-:B---3--:R-:W-:Y:S02]  /*4290*/  HADD2.F32 R24, -RZ, R6.reuse.H0_H0 ;  /* 0x20000006ff187230 */ /* 0x108fe40000004100 */
[----:B--2---:R-:W-:Y:S02]  /*42a0*/  HADD2.F32 R23, -RZ, R6.H1_H1 ;  /* 0x30000006ff177230 */ /* 0x004fe40000004100 */
[----:B------:R-:W-:-:S02]  /*42b0*/  HADD2.F32 R6, -RZ, R7.H0_H0 ;  /* 0x20000007ff067230 */ /* 0x000fc40000004100 */
[C---:B------:R-:W-:Y:S01]  /*42c0*/  FFMA.FTZ R19, R15.reuse, R24, R19 ;  /* 0x000000180f137223 */ /* 0x040fe20000010013 */
        /* <DEDUP_REMOVED lines=13> */
.L_x_2606:
[----:B------:R-:W-:Y:S05]  /*43a0*/  BSYNC B2 ;  /* 0x0000000000027941 */ /* 0x000fea0003800000 */
.L_x_2605:
[----:B------:R-:W-:Y:S05]  /*43b0*/  @!P1 BRA `(.L_x_2604) ;  /* 0x00000004007c9947 */ /* 0x000fea0003800000 */
[C---:B------:R-:W-:Y:S01]  /*43c0*/  LEA R5, R37.reuse, UR7, 0x1 ;  /* 0x0000000725057c11 */ /* 0x040fe2000f8e08ff */
[----:B------:R-:W-:Y:S01]  /*43d0*/  IMAD R4, R37, 0x60, RZ ;  /* 0x0000006025047824 */ /* 0x000fe200078e02ff */
[----:B------:R-:W-:Y:S01]  /*43e0*/  MOV R6, UR42 ;  /* 0x0000002a00067c02 */ /* 0x000fe20008000f00 */
[----:B------:R-:W-:Y:S02]  /*43f0*/  ULDC.64 UR4, c[0x0][0x250] ;  /* 0x0000940000047ab9 */ /* 0x000fe40000000a00 */
[----:B------:R-:W-:Y:S01]  /*4400*/  VIADD R5, R5, 0x20 ;  /* 0x0000002005057836 */ /* 0x000fe20000000000 */
[----:B------:R-:W-:-:S03]  /*4410*/  IADD3 R43, P1, R35, R4, RZ ;  /* 0x00000004232b7210 */ /* 0x000fc60007f3e0ff */
[----:B------:R-:W-:Y:S01]  /*4420*/  IMAD R5, R6, -0x2, R5 ;  /* 0xfffffffe06057824 */ /* 0x000fe200078e0205 */
[----:B------:R-:W-:Y:S02]  /*4430*/  LEA R42, P3, R43, UR4, 0x1 ;  /* 0x000000042b2a7c11 */ /* 0x000fe4000f8608ff */
[----:B------:R-:W-:Y:S02]  /*4440*/  LEA.HI.X.SX32 R4, R4, R36, 0x1, P1 ;  /* 0x0000002404047211 */ /* 0x000fe400008f0eff */
[----:B------:R-:W-:Y:S02]  /*4450*/  IADD3 R39, R5, UR8, RZ ;  /* 0x0000000805277c10 */ /* 0x000fe4000fffe0ff */
[----:B------:R-:W-:-:S07]  /*4460*/  LEA.HI.X R43, R43, UR5, R4, 0x1, P3 ;  /* 0x000000052b2b7c11 */ /* 0x000fce00098f0c04 */
.L_x_2608:
[----:B------:R-:W-:Y:S01]  /*4470*/  IMAD.MOV.U32 R44, RZ, RZ, R42 ;  /* 0x000000ffff2c7224 */ /* 0x000fe200078e002a */
[----:B------:R-:W-:Y:S01]  /*4480*/  MOV R45, R43 ;  /* 0x0000002b002d7202 */ /* 0x000fe20000000f00 */
[----:B------:R-:W0:Y:S04]  /*4490*/  LDS.U16 R41, [R39+-0x20] ;  /* 0xffffe00027297984 */ /* 0x000e280000000400 */
[----:B------:R-:W3:Y:S04]  /*44a0*/  LDG.E.128 R4, desc[UR36][R44.64] ;  /* 0x000000242c047981 */ /* 0x000ee8000c1e1d00 */
[----:B------:R-:W4:Y:S04]  /*44b0*/  LDG.E.128 R12, desc[UR36][R44.64+0x600] ;  /* 0x000600242c0c7981 */ /* 0x000f28000c1e1d00 */
[----:B--2---:R-:W2:Y:S04]  /*44c0*/  LDG.E.128 R20, desc[UR36][R44.64+0xc00] ;  /* 0x000c00242c147981 */ /* 0x004ea8000c1e1d00 */
[----:B------:R1:W2:Y:S01]  /*44d0*/  LDG.E.128 R24, desc[UR36][R44.64+0x1200] ;  /* 0x001200242c187981 */ /* 0x0002a2000c1e1d00 */
        /* <DEDUP_REMOVED lines=9> */
[--C-:B---3--:R-:W-:Y:S02]  /*4570*/  HADD2.F32 R46, -RZ, R4.reuse.H0_H0 ;  /* 0x20000004ff2e7230 */ /* 0x108fe40000004100 */
[----:B------:R-:W-:Y:S02]  /*4580*/  HADD2.F32 R4, -RZ, R4.H1_H1 ;  /* 0x30000004ff047230 */ /* 0x000fe40000004100 */
[--C-:B------:R-:W-:Y:S02]  /*4590*/  HADD2.F32 R44, -RZ, R6.reuse.H0_H0 ;  /* 0x20000006ff2c7230 */ /* 0x100fe40000004100 */
[C---:B------:R-:W-:Y:S01]  /*45a0*/  FFMA.FTZ R46, R41.reuse, R46, R32 ;  /* 0x0000002e292e7223 */ /* 0x040fe20000010020 */
[----:B------:R-:W-:Y:S02]  /*45b0*/  HADD2.F32 R45, -RZ, R6.H1_H1 ;  /* 0x30000006ff2d7230 */ /* 0x000fe40000004100 */
[----:B------:R-:W-:Y:S01]  /*45c0*/  FFMA.FTZ R4, R41, R4, R31 ;  /* 0x0000000429047223 */ /* 0x000fe2000001001f */
[--C-:B------:R-:W-:Y:S01]  /*45d0*/  HADD2.F32 R6, -RZ, R7.reuse.H0_H0 ;  /* 0x20000007ff067230 */ /* 0x100fe20000004100 */
[----:B------:R-:W0:Y:S01]  /*45e0*/  LDS.U16 R31, [R39+0x10] ;  /* 0x00001000271f7984 */ /* 0x000e220000000400 */
[----:B------:R-:W-:-:S02]  /*45f0*/  HADD2.F32 R7, -RZ, R7.H1_H1 ;  /* 0x30000007ff077230 */ /* 0x000fc40000004100 */
[C---:B------:R-:W-:Y:S01]  /*4600*/  FFMA.FTZ R44, R41.reuse, R44, R19 ;  /* 0x0000002c292c7223 */ /* 0x040fe20000010013 */
[--C-:B------:R-:W-:Y:S02]  /*4610*/  HADD2.F32 R48, -RZ, R5.reuse.H0_H0 ;  /* 0x20000005ff307230 */ /* 0x100fe40000004100 */
[C---:B------:R-:W-:Y:S01]  /*4620*/  FFMA.FTZ R6, R41.reuse, R6, R17 ;  /* 0x0000000629067223 */ /* 0x040fe20000010011 */
[----:B------:R-:W-:Y:S02]  /*4630*/  HADD2.F32 R5, -RZ, R5.H1_H1 ;  /* 0x30000005ff057230 */ /* 0x000fe40000004100 */
[C---:B------:R-:W-:Y:S01]  /*4640*/  FFMA.FTZ R7, R41.reuse, R7, R0 ;  /* 0x0000000729077223 */ /* 0x040fe20000010000 */
[--C-:B----4-:R-:W-:Y:S02]  /*4650*/  HADD2.F32 R0, -RZ, R12.reuse.H0_H0 ;  /* 0x2000000cff007230 */ /* 0x110fe40000004100 */
[----:B------:R-:W-:Y:S01]  /*4660*/  FFMA.FTZ R45, R41, R45, R18 ;  /* 0x0000002d292d7223 */ /* 0x000fe20000010012 */
[----:B------:R-:W-:-:S02]  /*4670*/  HADD2.F32 R17, -RZ, R12.H1_H1 ;  /* 0x3000000cff117230 */ /* 0x000fc40000004100 */
[C---:B------:R-:W-:Y:S01]  /*4680*/  FFMA.FTZ R5, R41.reuse, R5, R28 ;  /* 0x0000000529057223 */ /* 0x040fe2000001001c */
[--C-:B------:R-:W-:Y:S02]  /*4690*/  HADD2.F32 R12, -RZ, R13.reuse.H1_H1 ;  /* 0x3000000dff0c7230 */ /* 0x100fe40000004100 */
[----:B------:R-:W-:Y:S01]  /*46a0*/  FFMA.FTZ R48, R41, R48, R29 ;  /* 0x0000003029307223 */ /* 0x000fe2000001001d */
        /* <DEDUP_REMOVED lines=10> */
[--C-:B--2---:R-:W-:Y:S02]  /*4750*/  HADD2.F32 R12, -RZ, R20.reuse.H0_H0 ;  /* 0x20000014ff0c7230 */ /* 0x104fe40000004100 */
[----:B------:R-:W-:Y:S01]  /*4760*/  FFMA.FTZ R14, R47, R14, R45 ;  /* 0x0000000e2f0e7223 */ /* 0x000fe2000001002d */
[----:B------:R-:W-:-:S02]  /*4770*/  HADD2.F32 R15, -RZ, R20.H1_H1 ;  /* 0x30000014ff0f7230 */ /* 0x000fc40000004100 */
[C---:B------:R-:W-:Y:S01]  /*4780*/  FFMA.FTZ R13, R47.reuse, R13, R44 ;  /* 0x0000000d2f0d7223 */ /* 0x040fe2000001002c */
[--C-:B------:R-:W-:Y:S02]  /*4790*/  HADD2.F32 R18, -RZ, R21.reuse.H0_H0 ;  /* 0x20000015ff127230 */ /* 0x100fe40000004100 */
[----:B------:R-:W-:Y:S01]  /*47a0*/  FFMA.FTZ R6, R47, R29, R6 ;  /* 0x0000001d2f067223 */ /* 0x000fe20000010006 */
[----:B------:R-:W-:Y:S02]  /*47b0*/  HADD2.F32 R20, -RZ, R21.H1_H1 ;  /* 0x30000015ff147230 */ /* 0x000fe40000004100 */
[C---:B------:R-:W-:Y:S01]  /*47c0*/  FFMA.FTZ R4, R49.reuse, R15, R4 ;  /* 0x0000000f31047223 */ /* 0x040fe20000010004 */
[--C-:B------:R-:W-:Y:S02]  /*47d0*/  HADD2.F32 R17, -RZ, R22.reuse.H1_H1 ;  /* 0x30000016ff117230 */ /* 0x100fe40000004100 */
[----:B------:R-:W-:Y:S01]  /*47e0*/  FFMA.FTZ R0, R49, R12, R0 ;  /* 0x0000000c31007223 */ /* 0x000fe20000010000 */
[----:B------:R-:W-:-:S02]  /*47f0*/  HADD2.F32 R28, -RZ, R22.H0_H0 ;  /* 0x20000016ff1c7230 */ /* 0x000fc40000004100 */
[C---:B------:R-:W-:Y:S01]  /*4800*/  FFMA.FTZ R18, R49.reuse, R18, R19 ;  /* 0x0000001231127223 */ /* 0x040fe20000010013 */
[--C-:B------:R-:W-:Y:S02]  /*4810*/  HADD2.F32 R21, -RZ, R23.reuse.H0_H0 ;  /* 0x20000017ff157230 */ /* 0x100fe40000004100 */
[C---:B------:R-:W-:Y:S01]  /*4820*/  FFMA.FTZ R14, R49.reuse, R17, R14 ;  /* 0x00000011310e7223 */ /* 0x040fe2000001000e */
[----:B------:R-:W-:Y:S02]  /*4830*/  HADD2.F32 R22, -RZ, R23.H1_H1 ;  /* 0x30000017ff167230 */ /* 0x000fe40000004100 */
[C---:B------:R-:W-:Y:S01]  /*4840*/  FFMA.FTZ R5, R49.reuse, R20, R5 ;  /* 0x0000001431057223 */ /* 0x040fe20000010005 */
[----:B------:R-:W-:Y:S02]  /*4850*/  HADD2.F32 R29, -RZ, R25.H0_H0 ;  /* 0x20000019ff1d7230 */ /* 0x000fe40000004100 */
[----:B------:R-:W-:Y:S01]  /*4860*/  FFMA.FTZ R13, R49, R28, R13 ;  /* 0x0000001c310d7223 */ /* 0x000fe2000001000d */
[----:B0-----:R-:W-:-:S02]  /*4870*/  HADD2.F32 R15, -RZ, R31.H0_H0 ;  /* 0x2000001fff0f7230 */ /* 0x001fc40000004100 */
[C---:B------:R-:W-:Y:S01]  /*4880*/  FFMA.FTZ R6, R49.reuse, R21, R6 ;  /* 0x0000001531067223 */ /* 0x040fe20000010006 */
[----:B------:R-:W-:Y:S02]  /*4890*/  HADD2.F32 R32, -RZ, R24.H0_H0 ;  /* 0x20000018ff207230 */ /* 0x000fe40000004100 */
[----:B------:R-:W-:Y:S01]  /*48a0*/  FFMA.FTZ R7, R49, R22, R7 ;  /* 0x0000001631077223 */ /* 0x000fe20000010007 */
[----:B------:R-:W-:Y:S02]  /*48b0*/  HADD2.F32 R17, -RZ, R26.H1_H1 ;  /* 0x3000001aff117230 */ /* 0x000fe40000004100 */
[C---:B------:R-:W-:Y:S01]  /*48c0*/  FFMA.FTZ R29, R15.reuse, R29, R18 ;  /* 0x0000001d0f1d7223 */ /* 0x040fe20000010012 */
[----:B------:R-:W-:Y:S02]  /*48d0*/  HADD2.F32 R31, -RZ, R24.H1_H1 ;  /* 0x30000018ff1f7230 */ /* 0x000fe40000004100 */
[----:B------:R-:W-:Y:S01]  /*48e0*/  FFMA.FTZ R32, R15, R32, R0 ;  /* 0x000000200f207223 */ /* 0x000fe20000010000 */
[----:B------:R-:W-:-:S02]  /*48f0*/  HADD2.F32 R28, -RZ, R25.H1_H1 ;  /* 0x30000019ff1c7230 */ /* 0x000fc40000004100 */
[C---:B------:R-:W-:Y:S01]  /*4900*/  FFMA.FTZ R18, R15.reuse, R17, R14 ;  /* 0x000000110f127223 */ /* 0x040fe2000001000e */
[----:B------:R-:W-:Y:S02]  /*4910*/  HADD2.F32 R12, -RZ, R26.H0_H0 ;  /* 0x2000001aff0c7230 */ /* 0x000fe40000004100 */
[C---:B------:R-:W-:Y:S01]  /*4920*/  FFMA.FTZ R31, R15.reuse, R31, R4 ;  /* 0x0000001f0f1f7223 */ /* 0x040fe20000010004 */
[--C-:B------:R-:W-:Y:S02]  /*4930*/  HADD2.F32 R21, -RZ, R27.reuse.H0_H0 ;  /* 0x2000001bff157230 */ /* 0x100fe40000004100 */
[C---:B------:R-:W-:Y:S01]  /*4940*/  FFMA.FTZ R28, R15.reuse, R28, R5 ;  /* 0x0000001c0f1c7223 */ /* 0x040fe20000010005 */
[----:B------:R-:W-:Y:S02]  /*4950*/  HADD2.F32 R20, -RZ, R27.H1_H1 ;  /* 0x3000001bff147230 */ /* 0x000fe40000004100 */
[----:B------:R-:W-:Y:S01]  /*4960*/  FFMA.FTZ R19, R15, R12, R13 ;  /* 0x0000000c0f137223 */ /* 0x000fe2000001000d */
[----:B------:R-:W-:-:S02]  /*4970*/  VIADD R39, R39, 0x40 ;  /* 0x0000004027277836 */ /* 0x000fc40000000000 */
[C---:B------:R-:W-:Y:S01]  /*4980*/  FFMA.FTZ R17, R15.reuse, R21, R6 ;  /* 0x000000150f117223 */ /* 0x040fe20000010006 */
[----:B------:R-:W-:Y:S01]  /*4990*/  FFMA.FTZ R0, R15, R20, R7 ;  /* 0x000000140f007223 */ /* 0x000fe20000010007 */
[----:B------:R-:W-:Y:S06]  /*49a0*/  @!P1 BRA `(.L_x_2608) ;  /* 0xfffffff800b09947 */ /* 0x000fec000383ffff */
.L_x_2604:
[----:B------:R-:W-:Y:S05]  /*49b0*/  BSYNC B1 ;  /* 0x0000000000017941 */ /* 0x000fea0003800000 */
.L_x_2603:
[----:B------:R-:W-:-:S13]  /*49c0*/  ISETP.GE.AND P1, PT, R33, UR40, PT ;  /* 0x0000002821007c0c */ /* 0x000fda000bf26270 */
[----:B------:R-:W-:Y:S05]  /*49d0*/  @P1 BRA `(.L_x_2602) ;  /* 0x0000000800c01947 */ /* 0x000fea0003800000 */
[----:B------:R-:W-:Y:S01]  /*49e0*/  LOP3.LUT R4, RZ, R30, RZ, 0x33, !PT ;  /* 0x0000001eff047212 */ /* 0x000fe200078e33ff */
[----:B------:R-:W-:Y:S01]  /*49f0*/  BSSY B1, `(.L_x_2609) ;  /* 0x000003a000017945 */ /* 0x000fe20003800000 */
[----:B--2---:R-:W-:-:S04]  /*4a00*/  MOV R23, UR42 ;  /* 0x0000002a00177c02 */ /* 0x004fc80008000f00 */
        /* <DEDUP_REMOVED lines=35> */
[----:B------:R-:W-:-:S06]  /*4c40*/  LEA R12, R30, UR9, 0x1 ;  /* 0x000000091e0c7c11 */ /* 0x000fcc000f8e08ff */
[----:B------:R-:W0:Y:S02]  /*4c50*/  LDS.U16 R12, [R12] ;  /* 0x000000000c0c7984 */ /* 0x000e240000000400 */
        /* <DEDUP_REMOVED lines=17> */
.L_x_2612:
[----:B------:R-:W-:Y:S05]  /*4d70*/  BSYNC B2 ;  /* 0x0000000000027941 */ /* 0x000fea0003800000 */
.L_x_2611:
[----:B------:R-:W-:-:S07]  /*4d80*/  VIADD R33, R33, 0x8 ;  /* 0x0000000821217836 */ /* 0x000fce0000000000 */
.L_x_2610:
[----:B------:R-:W-:Y:S05]  /*4d90*/  BSYNC B1 ;  /* 0x0000000000017941 */ /* 0x000fea0003800000 */
.L_x_2609:
[----:B------:R-:W-:-:S13]  /*4da0*/  LOP3.LUT P1, RZ, R23, 0xfffffff8, RZ, 0xc0, !PT ;  /* 0xfffffff817ff7812 */ /* 0x000fda000782c0ff */
[----:B------:R-:W-:Y:S05]  /*4db0*/  @!P1 BRA `(.L_x_2602) ;  /* 0x0000000400c89947 */ /* 0x000fea0003800000 */
[----:B------:R-:W-:Y:S01]  /*4dc0*/  LEA R4, R33, UR7, 0x1 ;  /* 0x0000000721047c11 */ /* 0x000fe2000f8e08ff */
[----:B------:R-:W-:Y:S01]  /*4dd0*/  IMAD.MOV.U32 R12, RZ, RZ, RZ ;  /* 0x000000ffff0c7224 */ /* 0x000fe200078e00ff */
[----:B------:R-:W-:-:S05]  /*4de0*/  MOV R5, UR42 ;  /* 0x0000002a00057c02 */ /* 0x000fca0008000f00 */
[----:B------:R-:W-:-:S05]  /*4df0*/  IMAD R4, R5, -0x2, R4 ;  /* 0xfffffffe05047824 */ /* 0x000fca00078e0204 */
[----:B------:R-:W-:-:S07]  /*4e00*/  IADD3 R13, R4, UR8, RZ ;  /* 0x00000008040d7c10 */ /* 0x000fce000fffe0ff */
.L_x_2617:
        /* <DEDUP_REMOVED lines=54> */
.L_x_2614:
[----:B------:R-:W-:Y:S05]  /*5170*/  BSYNC B1 ;  /* 0x0000000000017941 */ /* 0x000fea0003800000 */
.L_x_2613:
[----:B------:R-:W-:Y:S04]  /*5180*/  BSSY B1, `(.L_x_2615) ;  /* 0x0000031000017945 */ /* 0x000fe80003800000 */
        /* <DEDUP_REMOVED lines=48> */
.L_x_2616:
[----:B------:R-:W-:Y:S05]  /*5490*/  BSYNC B1 ;  /* 0x0000000000017941 */ /* 0x000fea0003800000 */
.L_x_2615:
[----:B------:R-:W-:Y:S01]  /*54a0*/  VIADD R33, R33, 0x10 ;  /* 0x0000001021217836 */ /* 0x000fe20000000000 */
[----:B------:R-:W-:-:S04]  /*54b0*/  IADD3 R12, R12, 0x20, RZ ;  /* 0x000000200c0c7810 */ /* 0x000fc80007ffe0ff */
[----:B------:R-:W-:-:S13]  /*54c0*/  ISETP.GE.AND P1, PT, R33, UR40, PT ;  /* 0x0000002821007c0c */ /* 0x000fda000bf26270 */
[----:B------:R-:W-:Y:S05]  /*54d0*/  @!P1 BRA `(.L_x_2617) ;  /* 0xfffffff8004c9947 */ /* 0x000fea000383ffff */
.L_x_2602:
[----:B------:R-:W-:Y:S05]  /*54e0*/  BSYNC B0 ;  /* 0x0000000000007941 */ /* 0x000fea0003800000 */
.L_x_2601:
        /* <DEDUP_REMOVED lines=10> */
[----:B------:R-:W3:Y:S01]  /*5590*/  @P3 LDC.64 R12, c[0x0][0x238] ;  /* 0x00008e00ff0c3b82 */ /* 0x000ee20000000a00 */
[----:B--2---:R-:W-:Y:S02]  /*55a0*/  VIADD R23, R3, UR41 ;  /* 0x0000002903177c36 */ /* 0x004fe40008000000 */
[----:B0-----:R-:W-:-:S04]  /*55b0*/  @P1 IMAD R6, R7, UR38, R6 ;  /* 0x0000002607061c24 */ /* 0x001fc8000f8e0206 */
[----:B------:R-:W-:-:S04]  /*55c0*/  @P1 IMAD R7, R6, 0x60, R3 ;  /* 0x0000006006071824 */ /* 0x000fc800078e0203 */
[----:B-1----:R-:W-:-:S04]  /*55d0*/  @P1 IMAD.WIDE R4, R7, 0x2, R4 ;  /* 0x0000000207041825 */ /* 0x002fc800078e0204 */
[----:B---3--:R-:W-:Y:S02]  /*55e0*/  @P3 IMAD.WIDE R12, R23, 0x2, R12 ;  /* 0x00000002170c3825 */ /* 0x008fe400078e020c */
        /* <DEDUP_REMOVED lines=25> */
[--C-:B------:R-:W-:Y:S01]  /*5780*/  SHF.R.S32.HI R25, RZ, 0x18, R37.reuse ;  /* 0x00000018ff197819 */ /* 0x100fe20000011425 */
[----:B------:R-:W1:Y:S01]  /*5790*/  I2F.S8 R22, R36 ;  /* 0x0000002400167306 */ /* 0x000e620000001400 */
[----:B------:R-:W-:Y:S02]  /*57a0*/  SHF.R.S32.HI R2, RZ, 0x8, R2 ;  /* 0x00000008ff027819 */ /* 0x000fe40000011402 */
[----:B------:R-:W-:Y:S02]  /*57b0*/  SHF.R.U32.HI R24, RZ, 0x10, R37 ;  /* 0x00000010ff187819 */ /* 0x000fe40000011625 */
[----:B------:R-:W-:-:S02]  /*57c0*/  SHF.R.S32.HI R14, RZ, 0x8, R14 ;  /* 0x00000008ff0e7819 */ /* 0x000fc4000001140e */
[----:B------:R-:W-:Y:S01]  /*57d0*/  SHF.R.S32.HI R13, RZ, 0x8, R13 ;  /* 0x00000008ff0d7819 */ /* 0x000fe2000001140d */
[----:B------:R-:W2:Y:S01]  /*57e0*/  I2F.S16 R25, R25 ;  /* 0x0000001900197306 */ /* 0x000ea20000101400 */
[-C--:B---3--:R-:W-:Y:S01]  /*57f0*/  FMUL.FTZ R27, R23, R15.reuse ;  /* 0x0000000f171b7220 */ /* 0x088fe20000410000 */
[----:B-1----:R-:W-:-:S06]  /*5800*/  FMUL.FTZ R22, R22, R15 ;  /* 0x0000000f16167220 */ /* 0x002fcc0000410000 */
[----:B------:R-:W1:Y:S01]  /*5810*/  I2F.S16 R2, R2 ;  /* 0x0000000200027306 */ /* 0x000e620000101400 */
[----:B--2---:R-:W-:-:S07]  /*5820*/  FMUL.FTZ R33, R25, R15 ;  /* 0x0000000f19217220 */ /* 0x004fce0000410000 */
[----:B------:R-:W2:Y:S01]  /*5830*/  I2F.S8 R24, R24 ;  /* 0x0000001800187306 */ /* 0x000ea20000001400 */
[----:B-1----:R-:W-:-:S07]  /*5840*/  FMUL.FTZ R23, R2, R15 ;  /* 0x0000000f02177220 */ /* 0x002fce0000410000 */
[----:B------:R-:W1:Y:S01]  /*5850*/  I2F.S8 R12, R26 ;  /* 0x0000001a000c7306 */ /* 0x000e620000001400 */
        /* <DEDUP_REMOVED lines=10> */
.L_x_2620:
        /* <DEDUP_REMOVED lines=26> */
.L_x_2619:
[----:B------:R-:W-:Y:S05]  /*5aa0*/  BSYNC B0 ;  /* 0x0000000000007941 */ /* 0x000fea0003800000 */
.L_x_2618:
        /* <DEDUP_REMOVED lines=19> */
.L_x_2622:
[----:B------:R-:W-:Y:S05]  /*5be0*/  WARPSYNC.ALL ;  /* 0x0000000000007948 */ /* 0x000fea0003800000 */
[----:B------:R-:W-:Y:S06]  /*5bf0*/  BAR.SYNC.DEFER_BLOCKING 0x0 ;  /* 0x0000000000007b1d */ /* 0x000fec0000010000 */
[----:B------:R-:W-:Y:S04]  /*5c00*/  BSSY B0, `(.L_x_2623) ;  /* 0x0000013000007945 */ /* 0x000fe80003800000 */
[----:B------:R-:W-:Y:S05]  /*5c10*/  @P2 BRA `(.L_x_2624) ;  /* 0x0000000000442947 */ /* 0x000fea0003800000 */
[----:B01----:R-:W0:Y:S02]  /*5c20*/  LDS.128 R4, [R30] ;  /* 0x000000001e047984 */ /* 0x003e240000000c00 */
[--C-:B0----5:R-:W-:Y:S02]  /*5c30*/  HADD2.F32 R8, -RZ, R6.reuse.H0_H0 ;  /* 0x20000006ff087230 */ /* 0x121fe40000004100 */
        /* <DEDUP_REMOVED lines=15> */
.L_x_2624:
[----:B------:R-:W-:Y:S05]  /*5d30*/  BSYNC B0 ;  /* 0x0000000000007941 */ /* 0x000fea0003800000 */
.L_x_2623:
        /* <DEDUP_REMOVED lines=8> */
.L_x_2626:
[----:B------:R-:W-:Y:S05]  /*5dc0*/  BSYNC B0 ;  /* 0x0000000000007941 */ /* 0x000fea0003800000 */
.L_x_2625:
[----:B------:R-:W-:Y:S06]  /*5dd0*/  BAR.SYNC.DEFER_BLOCKING 0x0 ;  /* 0x0000000000007b1d */ /* 0x000fec0000010000 */
[----:B------:R-:W-:Y:S04]  /*5de0*/  BSSY B0, `(.L_x_2627) ;  /* 0x0000013000007945 */ /* 0x000fe80003800000 */
[----:B------:R-:W-:Y:S05]  /*5df0*/  @P6 BRA `(.L_x_2628) ;  /* 0x0000000000446947 */ /* 0x000fea0003800000 */
[----:B01-3--:R-:W0:Y:S02]  /*5e00*/  LDS.128 R4, [R30] ;  /* 0x000000001e047984 */ /* 0x00be240000000c00 */
        /* <DEDUP_REMOVED lines=16> */
.L_x_2628:
[----:B------:R-:W-:Y:S05]  /*5f10*/  BSYNC B0 ;  /* 0x0000000000007941 */ /* 0x000fea0003800000 */
.L_x_2627:
[----:B------:R-:W-:Y:S06]  /*5f20*/  BAR.SYNC.DEFER_BLOCKING 0x0 ;  /* 0x0000000000007b1d */ /* 0x000fec0000010000 */
[----:B------:R-:W-:Y:S04]  /*5f30*/  BSSY B0, `(.L_x_2629) ;  /* 0x0000007000007945 */ /* 0x000fe80003800000 */
[----:B------:R-:W-:Y:S05]  /*5f40*/  @P4 BRA `(.L_x_2630) ;  /* 0x0000000000144947 */ /* 0x000fea0003800000 */
[----:B-1-3--:R-:W-:Y:S02]  /*5f50*/  F2FP.F16.F32.PACK_AB R4, R31, R32 ;  /* 0x000000201f04723e */ /* 0x00afe400000000ff */
[----:B------:R-:W-:Y:S02]  /*5f60*/  F2FP.F16.F32.PACK_AB R5, R28, R29 ;  /* 0x0000001d1c05723e */ /* 0x000fe400000000ff */
[----:B0-----:R-:W-:Y:S02]  /*5f70*/  F2FP.F16.F32.PACK_AB R6, R18, R19 ;  /* 0x000000131206723e */ /* 0x001fe400000000ff */
[----:B------:R-:W-:-:S05]  /*5f80*/  F2FP.F16.F32.PACK_AB R7, R0, R17 ;  /* 0x000000110007723e */ /* 0x000fca00000000ff */
[----:B------:R4:W-:Y:S02]  /*5f90*/  STS.128 [R30+-0xc0], R4 ;  /* 0xffff40041e007388 */ /* 0x0009e40000000c00 */
.L_x_2630:
[----:B------:R-:W-:Y:S05]  /*5fa0*/  BSYNC B0 ;  /* 0x0000000000007941 */ /* 0x000fea0003800000 */
.L_x_2629:
[----:B------:R-:W-:Y:S06]  /*5fb0*/  BAR.SYNC.DEFER_BLOCKING 0x0 ;  /* 0x0000000000007b1d */ /* 0x000fec0000010000 */
[----:B------:R-:W-:Y:S04]  /*5fc0*/  BSSY B0, `(.L_x_2631) ;  /* 0x0000013000007945 */ /* 0x000fe80003800000 */
[----:B------:R-:W-:Y:S05]  /*5fd0*/  @P5 BRA `(.L_x_2632) ;  /* 0x0000000000445947 */ /* 0x000fea0003800000 */
[----:B01-34-:R-:W0:Y:S02]  /*5fe0*/  LDS.128 R4, [R30] ;  /* 0x000000001e047984 */ /* 0x01be240000000c00 */
        /* <DEDUP_REMOVED lines=16> */
.L_x_2632:
[----:B------:R-:W-:Y:S05]  /*60f0*/  BSYNC B0 ;  /* 0x0000000000007941 */ /* 0x000fea0003800000 */
.L_x_2631:
[----:B------:R-:W-:Y:S06]  /*6100*/  BAR.SYNC.DEFER_BLOCKING 0x0 ;  /* 0x0000000000007b1d */ /* 0x000fec0000010000 */
.L_x_2621:
[----:B------:R-:W-:-:S04]  /*6110*/  IADD3 R16, R16, 0xf, RZ ;  /* 0x0000000f10107810 */ /* 0x000fc80007ffe0ff */
[----:B------:R-:W-:-:S13]  /*6120*/  ISETP.GT.U32.OR P0, PT, R16, 0x1e, P0 ;  /* 0x0000001e1000780c */ /* 0x000fda0000704470 */
[----:B------:R-:W-:Y:S05]  /*6130*/  @P0 EXIT ;  /* 0x000000000000094d */ /* 0x000fea0003800000 */
[----:B------:R-:W0:Y:S02]  /*6140*/  LDC R2, c[0x0][0x308] ;  /* 0x0000c200ff027b82 */ /* 0x000e240000000800 */
[----:B0-----:R-:W-:-:S13]  /*6150*/  ISETP.NE.AND P0, PT, R2, 0x2, PT ;  /* 0x000000020200780c */ /* 0x001fda0003f05270 */
[----:B------:R-:W-:Y:S05]  /*6160*/  @!P0 BRA `(.L_x_2633) ;  /* 0x0000000000348947 */ /* 0x000fea0003800000 */
[----:B-1-34-:R-:W0:Y:S01]  /*6170*/  LDC.64 R4, c[0x0][0x210] ;  /* 0x00008400ff047b82 */ /* 0x01ae220000000a00 */
[----:B------:R-:W-:Y:S01]  /*6180*/  IMAD.U32 R2, RZ, RZ, UR43 ;  /* 0x0000002bff027e24 */ /* 0x000fe2000f8e00ff */
[----:B------:R-:W-:Y:S02]  /*6190*/  F2FP.F16.F32.PACK_AB R31, R31, R32 ;  /* 0x000000201f1f723e */ /* 0x000fe400000000ff */
[----:B------:R-:W-:Y:S01]  /*61a0*/  F2FP.F16.F32.PACK_AB R29, R28, R29 ;  /* 0x0000001d1c1d723e */ /* 0x000fe200000000ff */
[----:B------:R-:W-:Y:S01]  /*61b0*/  IMAD R3, R2, 0x60, R3 ;  /* 0x0000006002037824 */ /* 0x000fe200078e0203 */
        /* <DEDUP_REMOVED lines=8> */
.L_x_2633:
[----:B-1-34-:R-:W0:Y:S01]  /*6240*/  LDC.64 R4, c[0x0][0x300] ;  /* 0x0000c000ff047b82 */ /* 0x01ae220000000a00 */
[----:B------:R-:W-:Y:S01]  /*6250*/  ULDC.64 UR4, c[0x0][0x210] ;  /* 0x0000840000047ab9 */ /* 0x000fe20000000a00 */
[----:B0-----:R-:W3:Y:S02]  /*6260*/  LDG.E R4, desc[UR36][R4.64] ;  /* 0x0000002404047981 */ /* 0x001ee4000c1e1900 */
[C---:B---3--:R-:W-:Y:S01]  /*6270*/  FMUL.FTZ R31, R4.reuse, R31 ;  /* 0x0000001f041f7220 */ /* 0x048fe20000410000 */
        /* <DEDUP_REMOVED lines=14> */
[----:B-----5:R-:W-:Y:S02]  /*6360*/  LOP3.LUT R9, R2, 0xff, RZ, 0xc0, !PT ;  /* 0x000000ff02097812 */ /* 0x020fe400078ec0ff */
        /* <DEDUP_REMOVED lines=9> */
[----:B------:R-:W-:-:S04]  /*6400*/  LOP3.LUT R7, R5, 0xff, RZ, 0xc0, !PT ;  /* 0x000000ff05077812 */ /* 0x000fc800078ec0ff */
[----:B------:R-:W-:Y:S02]  /*6410*/  SHF.L.U64.HI R5, R7, 0x18, RZ ;  /* 0x0000001807057819 */ /* 0x000fe400000102ff */
[----:B0-----:R-:W-:Y:S01]  /*6420*/  PRMT R19, R19, 0x8880, RZ ;  /* 0x0000888013137816 */ /* 0x001fe200000000ff */
[----:B------:R-:W0:Y:S01]  /*6430*/  F2I.S8.NTZ R17, R17 ;  /* 0x0000001100117305 */ /* 0x000e220000202100 */
[----:B------:R-:W-:Y:S01]  /*6440*/  LOP3.LUT R5, R5, R4, R10, 0xfe, !PT ;  /* 0x0000000405057212 */ /* 0x000fe200078efe0a */
[----:B------:R-:W-:Y:S01]  /*6450*/  IMAD.U32 R4, R8, 0x10000, RZ ;  /* 0x0001000008047824 */ /* 0x000fe200078e00ff */
[----:B------:R-:W-:Y:S02]  /*6460*/  PRMT R2, R19, 0x7710, RZ ;  /* 0x0000771013027816 */ /* 0x000fe400000000ff */
[----:B------:R-:W-:Y:S02]  /*6470*/  MOV R10, UR43 ;  /* 0x0000002b000a7c02 */ /* 0x000fe40008000f00 */
[----:B-1----:R-:W-:Y:S01]  /*6480*/  PRMT R18, R18, 0x8880, RZ ;  /* 0x0000888012127816 */ /* 0x002fe200000000ff */
[----:B------:R1:W3:Y:S01]  /*6490*/  F2I.S8.NTZ R6, R0 ;  /* 0x0000000000067305 */ /* 0x0002e20000202100 */
[----:B------:R-:W-:Y:S01]  /*64a0*/  LOP3.LUT R2, R2, 0xff, RZ, 0xc0, !PT ;  /* 0x000000ff02027812 */ /* 0x000fe200078ec0ff */
[----:B------:R-:W-:-:S03]  /*64b0*/  IMAD R8, R10, 0x60, R3 ;  /* 0x000000600a087824 */ /* 0x000fc600078e0203 */
[----:B------:R-:W-:Y:S02]  /*64c0*/  LOP3.LUT R5, R2, 0xffffff00, R5, 0xf8, !PT ;  /* 0xffffff0002057812 */ /* 0x000fe400078ef805 */
[----:B0-----:R-:W-:Y:S02]  /*64d0*/  PRMT R17, R17, 0x8880, RZ ;  /* 0x0000888011117816 */ /* 0x001fe400000000ff */
[----:B-1----:R-:W-:-:S04]  /*64e0*/  PRMT R0, R32, 0x7710, RZ ;  /* 0x0000771020007816 */ /* 0x002fc800000000ff */
[----:B------:R-:W-:Y:S02]  /*64f0*/  PRMT R9, R0, 0x6540, R9 ;  /* 0x0000654000097816 */ /* 0x000fe40000000009 */
[----:B------:R-:W-:Y:S02]  /*6500*/  PRMT R0, R18, 0x7710, RZ ;  /* 0x0000771012007816 */ /* 0x000fe400000000ff */
[----:B---3--:R-:W-:Y:S02]  /*6510*/  PRMT R6, R6, 0x8880, RZ ;  /* 0x0000888006067816 */ /* 0x008fe400000000ff */
[----:B------:R-:W-:Y:S02]  /*6520*/  PRMT R2, R0, 0x7604, RZ ;  /* 0x0000760400027816 */ /* 0x000fe400000000ff */
[----:B------:R-:W-:Y:S02]  /*6530*/  PRMT R0, R17, 0x7710, RZ ;  /* 0x0000771011007816 */ /* 0x000fe400000000ff */
[----:B------:R-:W-:-:S02]  /*6540*/  LOP3.LUT R3, R2, 0xffff00ff, R5, 0xf8, !PT ;  /* 0xffff00ff02037812 */ /* 0x000fc400078ef805 */
[----:B------:R-:W-:Y:S02]  /*6550*/  PRMT R0, R0, 0x7054, RZ ;  /* 0x0000705400007816 */ /* 0x000fe400000000ff */
        /* <DEDUP_REMOVED lines=9> */
.L_x_2582:
[----:B------:R-:W-:Y:S01]  /*65f0*/  HFMA2.MMA R12, -RZ, RZ, 0, 9.5367431640625e-07 ;  /* 0x00000010ff0c7435 */ /* 0x000fe200000001ff */
[----:B------:R-:W-:Y:S01]  /*6600*/  IMAD.MOV.U32 R11, RZ, RZ, 0x1f ;  /* 0x0000001fff0b7424 */ /* 0x000fe200078e00ff */
[----:B------:R-:W-:-:S09]  /*6610*/  MOV R15, 0xffffffff ;  /* 0xffffffff000f7802 */ /* 0x000fd20000000f00 */
[----:B01----:R-:W-:Y:S05]  /*6620*/  WARPSYNC.COLLECTIVE R15, `(.L_x_2634) ;  /* 0x000000000f087348 */ /* 0x003fea0003c00000 */
[----:B------:R2:W3:Y:S02]  /*6630*/  SHFL.BFLY P6, R14, R13, R12, R11 ;  /* 0x0c00000c0d0e7389 */ /* 0x0004e400000c000b */
[----:B0123--:R-:W-:Y:S01]  /*6640*/  ENDCOLLECTIVE ;  /* 0x000000000000791b */ /* 0x00ffe20003800000 */
.L_x_2634:
[----:B------:R-:W-:Y:S01]  /*6650*/  HFMA2.MMA R12, -RZ, RZ, 0, 4.76837158203125e-07 ;  /* 0x00000008ff0c7435 */ /* 0x000fe200000001ff */
[----:B------:R-:W-:-:S04]  /*6660*/  FADD.FTZ R0, R13, R14 ;  /* 0x0000000e0d007221 */ /* 0x000fc80000010000 */
[----:B------:R-:W-:-:S07]  /*6670*/  IMAD.MOV.U32 R13, RZ, RZ, R0 ;  /* 0x000000ffff0d7224 */ /* 0x000fce00078e0000 */
[----:B------:R-:W-:Y:S05]  /*6680*/  WARPSYNC.COLLECTIVE R15, `(.L_x_2635) ;  /* 0x000000000f087348 */ /* 0x000fea0003c00000 */
[----:B------:R0:W1:Y:S02]  /*6690*/  SHFL.BFLY P6, R14, R13, R12, R11 ;  /* 0x0c00000c0d0e7389 */ /* 0x00006400000c000b */
[----:B01----:R-:W-:Y:S01]  /*66a0*/  ENDCOLLECTIVE ;  /* 0x000000000000791b */ /* 0x003fe20003800000 */
.L_x_2635:
[----:B------:R-:W-:Y:S01]  /*66b0*/  MOV R12, 0x4 ;  /* 0x00000004000c7802 */ /* 0x000fe20000000f00 */
[----:B------:R-:W-:-:S04]  /*66c0*/  FADD.FTZ R3, R0, R14 ;  /* 0x0000000e00037221 */ /* 0x000fc80000010000 */
[----:B------:R-:W-:-:S07]  /*66d0*/  IMAD.MOV.U32 R13, RZ, RZ, R3 ;  /* 0x000000ffff0d7224 */ /* 0x000fce00078e0003 */
[----:B------:R-:W-:Y:S05]  /*66e0*/  WARPSYNC.COLLECTIVE R15, `(.L_x_2636) ;  /* 0x000000000f087348 */ /* 0x000fea0003c00000 */
[----:B------:R0:W1:Y:S02]  /*66f0*/  SHFL.BFLY P6, R14, R13, R12, R11 ;  /* 0x0c00000c0d0e7389 */ /* 0x00006400000c000b */
[----:B01----:R-:W-:Y:S01]  /*6700*/  ENDCOLLECTIVE ;  /* 0x000000000000791b */ /* 0x003fe20003800000 */
.L_x_2636:
[----:B------:R-:W-:Y:S01]  /*6710*/  HFMA2.MMA R12, -RZ, RZ, 0, 1.1920928955078125e-07 ;  /* 0x00000002ff0c7435 */ /* 0x000fe200000001ff */
[----:B------:R-:W-:-:S04]  /*6720*/  FADD.FTZ R4, R3, R14 ;  /* 0x0000000e03047221 */ /* 0x000fc80000010000 */
[----:B------:R-:W-:-:S07]  /*6730*/  IMAD.MOV.U32 R13, RZ, RZ, R4 ;  /* 0x000000ffff0d7224 */ /* 0x000fce00078e0004 */
[----:B------:R-:W-:Y:S05]  /*6740*/  WARPSYNC.COLLECTIVE R15, `(.L_x_2637) ;  /* 0x000000000f087348 */ /* 0x000fea0003c00000 */
[----:B------:R0:W1:Y:S02]  /*6750*/  SHFL.BFLY P6, R14, R13, R12, R11 ;  /* 0x0c00000c0d0e7389 */ /* 0x00006400000c000b */
[----:B01----:R-:W-:Y:S01]  /*6760*/  ENDCOLLECTIVE ;  /* 0x000000000000791b */ /* 0x003fe20003800000 */
.L_x_2637:
[----:B------:R-:W-:Y:S01]  /*6770*/  MOV R12, 0x1 ;  /* 0x00000001000c7802 */ /* 0x000fe20000000f00 */
[----:B------:R-:W-:-:S04]  /*6780*/  FADD.FTZ R5, R4, R14 ;  /* 0x0000000e04057221 */ /* 0x000fc80000010000 */
[----:B------:R-:W-:-:S07]  /*6790*/  IMAD.MOV.U32 R13, RZ, RZ, R5 ;  /* 0x000000ffff0d7224 */ /* 0x000fce00078e0005 */
[----:B------:R-:W-:Y:S05]  /*67a0*/  WARPSYNC.COLLECTIVE R15, `(.L_x_2638) ;  /* 0x000000000f087348 */ /* 0x000fea0003c00000 */
[----:B------:R0:W1:Y:S02]  /*67b0*/  SHFL.BFLY P6, R14, R13, R12, R11 ;  /* 0x0c00000c0d0e7389 */ /* 0x00006400000c000b */
[----:B01----:R-:W-:Y:S01]  /*67c0*/  ENDCOLLECTIVE ;  /* 0x000000000000791b */ /* 0x003fe20003800000 */
.L_x_2638:
[----:B------:R-:W-:Y:S05]  /*67d0*/  BRA `(.L_x_2639) ;  /* 0xffffffb4005c7947 */ /* 0x000fea000383ffff */
.L_x_2586:
[----:B------:R-:W-:Y:S01]  /*67e0*/  BSSY B1, `(.L_x_2640) ;  /* 0x0000007000017945 */ /* 0x000fe20003800000 */
[----:B------:R-:W-:Y:S01]  /*67f0*/  IMAD.MOV.U32 R12, RZ, RZ, 0x1 ;  /* 0x00000001ff0c7424 */ /* 0x000fe200078e00ff */
[----:B------:R-:W-:Y:S01]  /*6800*/  MOV R11, 0x1f ;  /* 0x0000001f000b7802 */ /* 0x000fe20000000f00 */
[----:B------:R-:W-:-:S07]  /*6810*/  IMAD.MOV.U32 R15, RZ, RZ, -0x1 ;  /* 0xffffffffff0f7424 */ /* 0x000fce00078e00ff */
[----:B------:R-:W-:Y:S05]  /*6820*/  WARPSYNC.COLLECTIVE R15, `(.L_x_2641) ;  /* 0x000000000f087348 */ /* 0x000fea0003c00000 */
[----:B------:R0:W1:Y:S02]  /*6830*/  SHFL.BFLY P6, R14, R13, R12, R11 ;  /* 0x0c00000c0d0e7389 */ /* 0x00006400000c000b */
[----:B01----:R-:W-:Y:S01]  /*6840*/  ENDCOLLECTIVE ;  /* 0x000000000000791b */ /* 0x003fe20003800000 */
.L_x_2641:
[----:B------:R-:W-:Y:S05]  /*6850*/  BSYNC B1 ;  /* 0x0000000000017941 */ /* 0x000fea0003800000 */
.L_x_2640:
[----:B------:R-:W-:Y:S05]  /*6860*/  BRA `(.L_x_2642) ;  /* 0xffffffc800687947 */ /* 0x000fea000383ffff */
.L_x_2590:
        /* <DEDUP_REMOVED lines=8> */
.L_x_2644:
[----:B------:R-:W-:Y:S05]  /*68f0*/  BSYNC B0 ;  /* 0x0000000000007941 */ /* 0x000fea0003800000 */
.L_x_2643:
[----:B------:R-:W-:Y:S01]  /*6900*/  FMNMX.FTZ R13, R14, R0, !PT ;  /* 0x000000000e0d7209 */ /* 0x000fe20007810000 */
[----:B------:R-:W-:Y:S01]  /*6910*/  IMAD.MOV.U32 R11, RZ, RZ, 0x1f ;  /* 0x0000001fff0b7424 */ /* 0x000fe200078e00ff */
[----:B------:R-:W-:Y:S02]  /*6920*/  MOV R12, 0x8 ;  /* 0x00000008000c7802 */ /* 0x000fe40000000f00 */
[----:B------:R-:W-:-:S07]  /*6930*/  MOV R15, 0xffffffff ;  /* 0xffffffff000f7802 */ /* 0x000fce0000000f00 */
[----:B------:R-:W-:Y:S05]  /*6940*/  WARPSYNC.COLLECTIVE R15, `(.L_x_2645) ;  /* 0x000000000f087348 */ /* 0x000fea0003c00000 */
[----:B------:R0:W1:Y:S02]  /*6950*/  SHFL.BFLY P6, R14, R13, R12, R11 ;  /* 0x0c00000c0d0e7389 */ /* 0x00006400000c000b */
[----:B01----:R-:W-:Y:S01]  /*6960*/  ENDCOLLECTIVE ;  /* 0x000000000000791b */ /* 0x003fe20003800000 */
.L_x_2645:
[----:B------:R-:W-:Y:S01]  /*6970*/  HFMA2.MMA R12, -RZ, RZ, 0, 2.384185791015625e-07 ;  /* 0x00000004ff0c7435 */ /* 0x000fe200000001ff */
[----:B------:R-:W-:-:S05]  /*6980*/  FMNMX.FTZ R3, R13, R14, !PT ;  /* 0x0000000e0d037209 */ /* 0x000fca0007810000 */
[----:B------:R-:W-:-:S07]  /*6990*/  IMAD.MOV.U32 R13, RZ, RZ, R3 ;  /* 0x000000ffff0d7224 */ /* 0x000fce00078e0003 */
[----:B------:R-:W-:Y:S05]  /*69a0*/  WARPSYNC.COLLECTIVE R15, `(.L_x_2646) ;  /* 0x000000000f087348 */ /* 0x000fea0003c00000 */
[----:B------:R0:W1:Y:S02]  /*69b0*/  SHFL.BFLY P6, R14, R13, R12, R11 ;  /* 0x0c00000c0d0e7389 */ /* 0x00006400000c000b */
[----:B01----:R-:W-:Y:S01]  /*69c0*/  ENDCOLLECTIVE ;  /* 0x000000000000791b */ /* 0x003fe20003800000 */
.L_x_2646:
[----:B------:R-:W-:Y:S02]  /*69d0*/  MOV R12, 0x2 ;  /* 0x00000002000c7802 */ /* 0x000fe40000000f00 */
[----:B------:R-:W-:-:S05]  /*69e0*/  FMNMX.FTZ R5, R3, R14, !PT ;  /* 0x0000000e03057209 */ /* 0x000fca0007810000 */
[----:B------:R-:W-:-:S07]  /*69f0*/  IMAD.MOV.U32 R13, RZ, RZ, R5 ;  /* 0x000000ffff0d7224 */ /* 0x000fce00078e0005 */
[----:B------:R-:W-:Y:S05]  /*6a00*/  WARPSYNC.COLLECTIVE R15, `(.L_x_2647) ;  /* 0x000000000f087348 */ /* 0x000fea0003c00000 */
[----:B------:R0:W1:Y:S02]  /*6a10*/  SHFL.BFLY P6, R14, R13, R12, R11 ;  /* 0x0c00000c0d0e7389 */ /* 0x00006400000c000b */
[----:B01----:R-:W-:Y:S01]  /*6a20*/  ENDCOLLECTIVE ;  /* 0x000000000000791b */ /* 0x003fe20003800000 */
.L_x_2647:
[----:B------:R-:W-:Y:S05]  /*6a30*/  BRA `(.L_x_2648) ;  /* 0xffffffc800ac7947 */ /* 0x000fea000383ffff */
.L_x_2649:
        /* <DEDUP_REMOVED lines=12> */
.L_x_3335:


//--------------------- .text._ZN4mmha33masked_multihead_attention_kernelItLi96ELi128ELi4ELi16ELi64ELb0ELb0EEEv26Multihead_attention_paramsIT_XT5_EE --------------------------
	.section	.text._ZN4mmha33masked_multihead_attention_kernelItLi96ELi128ELi4ELi16ELi64ELb0ELb0EEEv26Multihead_attention_paramsIT_XT5_EE,"ax",@progbits
	.align	128
        .global         _ZN4mmha33masked_multihead_attention_kernelItLi96ELi128ELi4ELi16ELi64ELb0ELb0EEEv26Multihead_attention_paramsIT_XT5_EE
        .type           _ZN4mmha33masked_multihead_attention_kernelItLi96ELi128ELi4ELi16ELi64ELb0ELb0EEEv26Multihead_attention_paramsIT_XT5_EE,@function
        .size           _ZN4mmha33masked_multihead_attention_kernelItLi96ELi128ELi4ELi16ELi64ELb0ELb0EEEv26Multihead_attention_paramsIT_XT5_EE,(.L_x_3336 - _ZN4mmha33masked_multihead_attention_kernelItLi96ELi128ELi4ELi16ELi64ELb0ELb0EEEv26Multihead_attention_paramsIT_XT5_EE)
        .other          _ZN4mmha33masked_multihead_attention_kernelItLi96ELi128ELi4ELi16ELi64ELb0ELb0EEEv26Multihead_attention_paramsIT_XT5_EE,@"STO_CUDA_ENTRY STV_DEFAULT"
_ZN4mmha33masked_multihead_attention_kernelItLi96ELi128ELi4ELi16ELi64ELb0ELb0EEEv26Multihead_attention_paramsIT_XT5_EE:
.text._ZN4mmha33masked_multihead_attention_kernelItLi96ELi128ELi4ELi16ELi64ELb0ELb0EEEv26Multihead_attention_paramsIT_XT5_EE:
        /* <DEDUP_REMOVED lines=14> */
.L_x_2650:
        /* <DEDUP_REMOVED lines=19> */
[----:B------:R1:W5:Y:S02]  /*0210*/  F2I.FTZ.U32.TRUNC.NTZ R5, R4 ;  /* 0x0000000400057305 */ /* 0x000364000021f000 */
[----:B-1----:R-:W-:Y:S01]  /*0220*/  IMAD.MOV.U32 R4, RZ, RZ, RZ ;  /* 0x000000ffff047224 */ /* 0x002fe200078e00ff */
[----:B-----5:R-:W-:-:S05]  /*0230*/  IADD3 R0, RZ, -R5, RZ ;  /* 0x80000005ff007210 */ /* 0x020fca0007ffe0ff */
[----:B------:R-:W-:-:S04]  /*0240*/  IMAD R9, R0, R7, RZ ;  /* 0x0000000700097224 */ /* 0x000fc800078e02ff */
[----:B------:R-:W-:Y:S02]  /*0250*/  IMAD.HI.U32 R0, R5, R9, R4 ;  /* 0x0000000905007227 */ /* 0x000fe400078e0004 */
[----:B------:R-:W1:Y:S01]  /*0260*/  LDC.64 R4, c[0x0][0x2f0] ;  /* 0x0000bc00ff047b82 */ /* 0x000e620000000a00 */
[----:B---3--:R-:W-:-:S05]  /*0270*/  IABS R6, R6 ;  /* 0x0000000600067213 */ /* 0x008fca0000000000 */
[----:B------:R-:W-:-:S04]  /*0280*/  IMAD.HI.U32 R17, R0, R6, RZ ;  /* 0x0000000600117227 */ /* 0x000fc800078e00ff */
[----:B------:R-:W-:-:S04]  /*0290*/  IMAD.MOV R0, RZ, RZ, -R17 ;  /* 0x000000ffff007224 */ /* 0x000fc800078e0a11 */
[----:B------:R-:W-:-:S05]  /*02a0*/  IMAD R0, R7, R0, R6 ;  /* 0x0000000007007224 */ /* 0x000fca00078e0206 */
[----:B------:R-:W-:Y:S02]  /*02b0*/  ISETP.GT.U32.AND P3, PT, R7, R0, PT ;  /* 0x000000000700720c */ /* 0x000fe40003f64070 */
[----:B-1----:R-:W-:-:S04]  /*02c0*/  ISETP.NE.U32.AND P0, PT, R4, RZ, PT ;  /* 0x000000ff0400720c */ /* 0x002fc80003f05070 */
[----:B------:R-:W-:-:S07]  /*02d0*/  ISETP.NE.AND.EX P0, PT, R5, RZ, PT, P0 ;  /* 0x000000ff0500720c */ /* 0x000fce0003f05300 */
[----:B------:R-:W-:-:S04]  /*02e0*/  @!P3 IADD3 R0, R0, -R7, RZ ;  /* 0x800000070000b210 */ /* 0x000fc80007ffe0ff */
[----:B------:R-:W-:Y:S02]  /*02f0*/  ISETP.GE.U32.AND P2, PT, R0, R7, PT ;  /* 0x000000070000720c */ /* 0x000fe40003f46070 */
[----:B------:R-:W-:Y:S01]  /*0300*/  LOP3.LUT R0, R10, UR6, RZ, 0x3c, !PT ;  /* 0x000000060a007c12 */ /* 0x000fe2000f8e3cff */
[----:B--2---:R-:W1:Y:S03]  /*0310*/  @P0 LDC.64 R2, c[0x0][0x2f0] ;  /* 0x0000bc00ff020b82 */ /* 0x004e660000000a00 */
[----:B------:R-:W-:Y:S01]  /*0320*/  ISETP.GE.AND P4, PT, R0, RZ, PT ;  /* 0x000000ff0000720c */ /* 0x000fe20003f86270 */
[----:B------:R-:W-:Y:S01]  /*0330*/  @!P3 VIADD R17, R17, 0x1 ;  /* 0x000000011111b836 */ /* 0x000fe20000000000 */
[----:B------:R-:W-:-:S05]  /*0340*/  ISETP.NE.AND P3, PT, R10, RZ, PT ;  /* 0x000000ff0a00720c */ /* 0x000fca0003f65270 */
[----:B------:R-:W-:-:S06]  /*0350*/  @P2 VIADD R17, R17, 0x1 ;  /* 0x0000000111112836 */ /* 0x000fcc0000000000 */
[----:B------:R-:W-:Y:S02]  /*0360*/  @!P4 IADD3 R17, -R17, RZ, RZ ;  /* 0x000000ff1111c210 */ /* 0x000fe40007ffe1ff */
[----:B------:R-:W-:-:S05]  /*0370*/  @!P3 LOP3.LUT R17, RZ, R10, RZ, 0x33, !PT ;  /* 0x0000000aff11b212 */ /* 0x000fca00078e33ff */
[----:B-1----:R-:W-:-:S06]  /*0380*/  @P0 IMAD.WIDE R2, R17, 0x4, R2 ;  /* 0x0000000411020825 */ /* 0x002fcc00078e0202 */
[----:B------:R1:W2:Y:S01]  /*0390*/  @P0 LDG.E R3, desc[UR36][R2.64] ;  /* 0x0000002402030981 */ /* 0x0002a2000c1e1900 */
[----:B------:R-:W-:-:S05]  /*03a0*/  IMAD.U32 R0, RZ, RZ, UR5 ;  /* 0x00000005ff007e24 */ /* 0x000fca000f8e00ff */
[----:B------:R-:W-:-:S04]  /*03b0*/  IABS R9, R0 ;  /* 0x0000000000097213 */ /* 0x000fc80000000000 */
[----:B------:R-:W3:Y:S08]  /*03c0*/  I2F.RP R0, R9 ;  /* 0x0000000900007306 */ /* 0x000ef00000209400 */
[----:B---3--:R-:W3:Y:S02]  /*03d0*/  MUFU.RCP R0, R0 ;  /* 0x0000000000007308 */ /* 0x008ee40000001000 */
[----:B---3--:R-:W-:-:S06]  /*03e0*/  VIADD R6, R0, 0xffffffe ;  /* 0x0ffffffe00067836 */ /* 0x008fcc0000000000 */
[----:B------:R3:W1:Y:S02]  /*03f0*/  F2I.FTZ.U32.TRUNC.NTZ R7, R6 ;  /* 0x0000000600077305 */ /* 0x000664000021f000 */
[----:B---3--:R-:W-:Y:S01]  /*0400*/  IMAD.MOV.U32 R6, RZ, RZ, RZ ;  /* 0x000000ffff067224 */ /* 0x008fe200078e00ff */
[----:B-1----:R-:W-:-:S05]  /*0410*/  IADD3 R2, RZ, -R7, RZ ;  /* 0x80000007ff027210 */ /* 0x002fca0007ffe0ff */
        /* <DEDUP_REMOVED lines=13> */
[----:B------:R-:W-:-:S04]  /*04f0*/  IMAD.HI.U32 R7, R7, R16, RZ ;  /* 0x0000001007077227 */ /* 0x000fc800078e00ff */
[----:B------:R-:W-:-:S04]  /*0500*/  IMAD.MOV R7, RZ, RZ, -R7 ;  /* 0x000000ffff077224 */ /* 0x000fc800078e0a07 */
[----:B------:R-:W-:-:S05]  /*0510*/  IMAD R16, R9, R7, R16 ;  /* 0x0000000709107224 */ /* 0x000fca00078e0210 */
[----:B------:R-:W-:-:S13]  /*0520*/  ISETP.GT.U32.AND P1, PT, R9, R16, PT ;  /* 0x000000100900720c */ /* 0x000fda0003f24070 */
[----:B------:R-:W-:-:S04]  /*0530*/  @!P1 IADD3 R16, R16, -R9, RZ ;  /* 0x8000000910109210 */ /* 0x000fc80007ffe0ff */
        /* <DEDUP_REMOVED lines=9> */
[----:B------:R-:W-:Y:S01]  /*05d0*/  IMAD.SHL.U32 R0, R2, 0x4, RZ ;  /* 0x0000000402007824 */ /* 0x000fe200078e00ff */
[----:B------:R-:W-:Y:S02]  /*05e0*/  USEL UR42, UR41, UR42, !UP0 ;  /* 0x0000002a292a7287 */ /* 0x000fe4000c000000 */
[----:B------:R-:W-:Y:S02]  /*05f0*/  UISETP.LT.AND UP0, UPT, URZ, UR43, UPT ;  /* 0x0000002b3f00728c */ /* 0x000fe4000bf01270 */
[----:B------:R-:W-:Y:S02]  /*0600*/  USHF.R.S32.HI UR46, URZ, 0x1f, UR44 ;  /* 0x0000001f3f2e7899 */ /* 0x000fe4000801142c */
[----:B------:R-:W-:Y:S01]  /*0610*/  USEL UR43, URZ, UR43, !UP0 ;  /* 0x0000002b3f2b7287 */ /* 0x000fe2000c000000 */
[----:B-----5:R-:W-:-:S03]  /*0620*/  ISETP.NE.AND P3, PT, R6, 0x2, PT ;  /* 0x000000020600780c */ /* 0x020fc60003f65270 */
[----:B------:R-:W-:Y:S01]  /*0630*/  @!P1 IMAD.MOV R16, RZ, RZ, -R16 ;  /* 0x000000ffff109224 */ /* 0x000fe200078e0a10 */
[----:B------:R-:W-:Y:S01]  /*0640*/  @P2 MOV R6, RZ ;  /* 0x000000ff00062202 */ /* 0x000fe20000000f00 */
[----:B------:R-:W-:Y:S02]  /*0650*/  @P2 IMAD.MOV.U32 R7, RZ, RZ, RZ ;  /* 0x000000ffff072224 */ /* 0x000fe400078e00ff */
[C---:B------:R-:W-:Y:S01]  /*0660*/  VIADD R11, R0.reuse, UR42 ;  /* 0x0000002a000b7c36 */ /* 0x040fe20008000000 */
[----:B--2---:R-:W-:Y:S02]  /*0670*/  @P0 R2UR UR38, R3 ;  /* 0x00000000032602ca */ /* 0x004fe400000e0000 */
[----:B------:R-:W-:Y:S02]  /*0680*/  ISETP.NE.AND P0, PT, RZ, UR5, PT ;  /* 0x00000005ff007c0c */ /* 0x000fe4000bf05270 */
[----:B------:R-:W-:-:S11]  /*0690*/  IADD3 R3, R0, UR4, RZ ;  /* 0x0000000400037c10 */ /* 0x000fd6000fffe0ff */
        /* <DEDUP_REMOVED lines=28> */
.L_x_2652:
[----:B------:R-:W-:Y:S05]  /*0860*/  BSYNC B0 ;  /* 0x0000000000007941 */ /* 0x000fea0003800000 */
.L_x_2651:
[----:B------:R-:W-:Y:S01]  /*0870*/  BSSY B0, `(.L_x_2653) ;  /* 0x000001e000007945 */ /* 0x000fe20003800000 */
[----:B------:R-:W-:-:S03]  /*0880*/  IMAD R17, R17, UR7, RZ ;  /* 0x0000000711117c24 */ /* 0x000fc6000f8e02ff */
[----:B------:R-:W-:Y:S05]  /*0890*/  @!P3 BRA `(.L_x_2654) ;  /* 0x00000000001cb947 */ /* 0x000fea0003800000 */
[----:B------:R-:W-:Y:S02]  /*08a0*/  ISETP.GT.AND P0, PT, R2, 0x17, PT ;  /* 0x000000170200780c */ /* 0x000fe40003f04270 */
[----:B------:R-:W-:-:S11]  /*08b0*/  CS2R R18, SRZ ;  /* 0x0000000000127805 */ /* 0x000fd6000001ff00 */
[----:B------:R-:W-:Y:S05]  /*08c0*/  @P0 BRA `(.L_x_2655) ;  /* 0x0000000000600947 */ /* 0x000fea0003800000 */
[----:B------:R-:W1:Y:S02]  /*08d0*/  LDC.64 R18, c[0x0][0x228] ;  /* 0x00008a00ff127b82 */ /* 0x000e640000000a00 */
[----:B-1----:R-:W-:-:S06]  /*08e0*/  IMAD.WIDE R18, R11, 0x2, R18 ;  /* 0x000000020b127825 */ /* 0x002fcc00078e0212 */
[----:B------:R-:W5:Y:S01]  /*08f0*/  LDG.E.64 R18, desc[UR36][R18.64] ;  /* 0x0000002412127981 */ /* 0x000f62000c1e1b00 */
[----:B------:R-:W-:Y:S05]  /*0900*/  BRA `(.L_x_2655) ;  /* 0x0000000000507947 */ /* 0x000fea0003800000 */
.L_x_2654:
        /* <DEDUP_REMOVED lines=20> */
.L_x_2655:
[----:B------:R-:W-:Y:S05]  /*0a50*/  BSYNC B0 ;  /* 0x0000000000007941 */ /* 0x000fea0003800000 */
.L_x_2653:
[----:B------:R-:W-:Y:S01]  /*0a60*/  ULDC.64 UR8, c[0x0][0x230] ;  /* 0x00008c0000087ab9 */ /* 0x000fe20000000a00 */
[----:B------:R-:W-:Y:S01]  /*0a70*/  ISETP.GT.AND P3, PT, R2, 0x17, PT ;  /* 0x000000170200780c */ /* 0x000fe20003f64270 */
[----:B------:R-:W-:Y:S01]  /*0a80*/  ULDC.64 UR4, c[0x0][0x220] ;  /* 0x0000880000047ab9 */ /* 0x000fe20000000a00 */
[----:B------:R-:W-:Y:S02]  /*0a90*/  ISETP.EQ.U32.AND P2, PT, RZ, UR8, PT ;  /* 0x00000008ff007c0c */ /* 0x000fe4000bf42070 */
[----:B------:R-:W-:Y:S02]  /*0aa0*/  ISETP.EQ.U32.AND P1, PT, RZ, UR4, PT ;  /* 0x00000004ff007c0c */ /* 0x000fe4000bf22070 */
[----:B------:R-:W-:Y:S02]  /*0ab0*/  ISETP.EQ.OR.EX P2, PT, RZ, UR9, P3, P2 ;  /* 0x00000009ff007c0c */ /* 0x000fe40009f42720 */
[----:B------:R-:W-:Y:S02]  /*0ac0*/  P2R R8, PR, RZ, 0x8 ;  /* 0x00000008ff087803 */ /* 0x000fe40000000000 */
        /* <DEDUP_REMOVED lines=15> */
[----:B------:R-:W-:Y:S01]  /*0bc0*/  IMAD.U32 R12, RZ, RZ, UR4 ;  /* 0x00000004ff0c7e24 */ /* 0x000fe2000f8e00ff */
[----:B------:R-:W-:Y:S01]  /*0bd0*/  @!UP1 UIMAD UR6, UR38, UR7, UR45 ;  /* 0x00000007260692a4 */ /* 0x000fe2000f8e022d */
[----:B------:R-:W-:Y:S02]  /*0be0*/  MOV R13, UR5 ;  /* 0x00000005000d7c02 */ /* 0x000fe40008000f00 */
        /* <DEDUP_REMOVED lines=33> */
[----:B------:R-:W1:Y:S01]  /*0e00*/  I2F.RP R3, R6 ;  /* 0x0000000600037306 */ /* 0x000e620000209400 */
[----:B------:R-:W-:-:S07]  /*0e10*/  P2R R27, PR, RZ, 0x2 ;  /* 0x00000002ff1b7803 */ /* 0x000fce0000000000 */
[----:B-1----:R-:W1:Y:S02]  /*0e20*/  MUFU.RCP R3, R3 ;  /* 0x0000000300037308 */ /* 0x002e640000001000 */
[----:B-1----:R-:W-:Y:S02]  /*0e30*/  VIADD R4, R3, 0xffffffe ;  /* 0x0ffffffe03047836 */ /* 0x002fe40000000000 */
[----:B------:R-:W-:-:S04]  /*0e40*/  IMAD.MOV R3, RZ, RZ, -R9 ;  /* 0x000000ffff037224 */ /* 0x000fc800078e0a09 */
[----:B------:R1:W2:Y:S02]  /*0e50*/  F2I.FTZ.U32.TRUNC.NTZ R5, R4 ;  /* 0x0000000400057305 */ /* 0x0002a4000021f000 */
[----:B-1----:R-:W-:Y:S01]  /*0e60*/  IMAD.MOV.U32 R4, RZ, RZ, RZ ;  /* 0x000000ffff047224 */ /* 0x002fe200078e00ff */
[----:B--2---:R-:W-:-:S05]  /*0e70*/  IADD3 R7, RZ, -R5, RZ ;  /* 0x80000005ff077210 */ /* 0x004fca0007ffe0ff */
        /* <DEDUP_REMOVED lines=12> */
[----:B------:R-:W-:-:S04]  /*0f40*/  LOP3.LUT P0, RZ, R25, 0x3, RZ, 0xc0, !PT ;  /* 0x0000000319ff7812 */ /* 0x000fc8000780c0ff */
[----:B------:R-:W-:-:S05]  /*0f50*/  MOV R24, R5 ;  /* 0x0000000500187202 */ /* 0x000fca0000000f00 */
        /* <DEDUP_REMOVED lines=9> */
[----:B------:R1:W2:Y:S01]  /*0ff0*/  LDC.64 R14, c[0x4][R0] ;  /* 0x01000000000e7b82 */ /* 0x0002a20000000a00 */
        /* <DEDUP_REMOVED lines=8> */
[----:B-1----:R-:W-:-:S07]  /*1080*/  IMAD.MOV.U32 R13, RZ, RZ, RZ ;  /* 0x000000ffff0d7224 */ /* 0x002fce00078e00ff */
[----:B------:R-:W-:-:S07]  /*1090*/  LEPC R20, `(.L_x_2658) ;  /* 0x000000001014794e */ /* 0x000fce0000000000 */
[----:B0-2---:R-:W-:Y:S05]  /*10a0*/  CALL.ABS.NOINC R14 ;  /* 0x000000000e007343 */ /* 0x005fea0003c00000 */
.L_x_2658:
[----:B------:R-:W1:Y:S01]  /*10b0*/  S2R R4, SR_CgaCtaId ;  /* 0x0000000000047919 */ /* 0x000e620000008800 */
[----:B------:R-:W2:Y:S01]  /*10c0*/  LDC R9, c[0x0][0x290] ;  /* 0x0000a400ff097b82 */ /* 0x000ea20000000800 */
[----:B------:R-:W-:Y:S01]  /*10d0*/  MOV R0, 0x400 ;  /* 0x0000040000007802 */ /* 0x000fe20000000f00 */
[----:B------:R-:W-:Y:S05]  /*10e0*/  WARPSYNC.ALL ;  /* 0x0000000000007948 */ /* 0x000fea0003800000 */
[----:B------:R-:W-:Y:S01]  /*10f0*/  IADD3 R3, R0, 0x110, RZ ;  /* 0x0000011000037810 */ /* 0x000fe20007ffe0ff */
[----:B------:R-:W-:Y:S01]  /*1100*/  IMAD R0, R25, R24, R26 ;  /* 0x0000001819007224 */ /* 0x000fe200078e021a */
[----:B------:R-:W-:-:S02]  /*1110*/  ISETP.NE.AND P6, PT, R27, RZ, PT ;  /* 0x000000ff1b00720c */ /* 0x000fc40003fc5270 */
[----:B-1----:R-:W-:-:S05]  /*1120*/  LEA R5, R4, R3, 0x18 ;  /* 0x0000000304057211 */ /* 0x002fca00078ec0ff */
[----:B------:R-:W-:-:S04]  /*1130*/  IMAD R0, R0, 0x2, R5 ;  /* 0x0000000200007824 */ /* 0x000fc800078e0205 */
[----:B--2---:R-:W-:Y:S02]  /*1140*/  IMAD R3, R9, 0x2, R0 ;  /* 0x0000000209037824 */ /* 0x004fe400078e0200 */
        /* <DEDUP_REMOVED lines=14> */
[----:B------:R-:W-:-:S03]  /*1230*/  LEA.HI R8, R8, R8, RZ, 0x1 ;  /* 0x0000000808087211 */ /* 0x000fc600078f08ff */
[--C-:B------:R-:W-:Y:S01]  /*1240*/  IMAD R6, R25, 0x2, R4.reuse ;  /* 0x0000000219067824 */ /* 0x100fe200078e0204 */
[----:B------:R-:W-:Y:S01]  /*1250*/  LDS R10, [R4] ;  /* 0x00000000040a7984 */ /* 0x000fe20000000800 */
[C---:B------:R-:W-:Y:S02]  /*1260*/  IMAD R7, R9.reuse, 0x2, R4 ;  /* 0x0000000209077824 */ /* 0x040fe400078e0204 */
[----:B------:R-:W-:Y:S01]  /*1270*/  IMAD.SHL.U32 R8, R8, 0x2, RZ ;  /* 0x0000000208087824 */ /* 0x000fe200078e00ff */
[----:B------:R-:W-:Y:S01]  /*1280*/  LEA R5, R9, R6, 0x1 ;  /* 0x0000000609057211 */ /* 0x000fe200078e08ff */
[----:B-1----:R-:W1:Y:S03]  /*1290*/  LDS R23, [R6] ;  /* 0x0000000006177984 */ /* 0x002e660000000800 */
[----:B------:R-:W-:Y:S01]  /*12a0*/  LOP3.LUT R11, R8, 0xfffffffc, RZ, 0xc0, !PT ;  /* 0xfffffffc080b7812 */ /* 0x000fe200078ec0ff */
[----:B------:R-:W-:Y:S03]  /*12b0*/  LDS R12, [R7] ;  /* 0x00000000070c7984 */ /* 0x000fe60000000800 */
[----:B------:R-:W-:Y:S01]  /*12c0*/  ISETP.GE.AND P0, PT, R11, R9, PT ;  /* 0x000000090b00720c */ /* 0x000fe20003f06270 */
[----:B------:R-:W2:Y:S01]  /*12d0*/  LDS R19, [R5] ;  /* 0x0000000005137984 */ /* 0x000ea20000000800 */
[----:B-1----:R-:W-:-:S02]  /*12e0*/  PRMT R22, R10, 0x5410, R23 ;  /* 0x000054100a167816 */ /* 0x002fc40000000017 */
[----:B------:R-:W-:Y:S02]  /*12f0*/  PRMT R23, R10, 0x7632, R23 ;  /* 0x000076320a177816 */ /* 0x000fe40000000017 */
[C-C-:B--2---:R-:W-:Y:S02]  /*1300*/  PRMT R18, R12.reuse, 0x5410, R19.reuse ;  /* 0x000054100c127816 */ /* 0x144fe40000000013 */
[----:B------:R-:W-:-:S05]  /*1310*/  PRMT R19, R12, 0x7632, R19 ;  /* 0x000076320c137816 */ /* 0x000fca0000000013 */
[----:B------:R-:W-:Y:S05]  /*1320*/  @P0 BRA `(.L_x_2662) ;  /* 0x0000000000c80947 */ /* 0x000fea0003800000 */
[----:B------:R-:W-:Y:S01]  /*1330*/  I2FP.F32.S32 R8, R9 ;  /* 0x0000000900087245 */ /* 0x000fe20000201400 */
[----:B------:R-:W-:Y:S01]  /*1340*/  VIADD R9, R11, 0x2 ;  /* 0x000000020b097836 */ /* 0x000fe20000000000 */
[----:B------:R-:W-:Y:S01]  /*1350*/  ULDC UR4, c[0x0][0x29c] ;  /* 0x0000a70000047ab9 */ /* 0x000fe20000000800 */
[--C-:B------:R-:W-:Y:S01]  /*1360*/  HADD2.F32 R13, -RZ, R23.reuse.H1_H1 ;  /* 0x30000017ff0d7230 */ /* 0x100fe20000004100 */
[----:B------:R-:W-:Y:S01]  /*1370*/  UIADD3 UR4, -UR39, UR4, URZ ;  /* 0x0000000427047290 */ /* 0x000fe2000fffe13f */
[----:B------:R-:W-:Y:S01]  /*1380*/  HADD2.F32 R23, -RZ, R23.H0_H0 ;  /* 0x20000017ff177230 */ /* 0x000fe20000004100 */
[----:B------:R-:W1:Y:S01]  /*1390*/  MUFU.RCP R8, R8 ;  /* 0x0000000800087308 */ /* 0x000e620000001000 */
[----:B------:R-:W-:-:S05]  /*13a0*/  I2FP.F32.S32 R9, R9 ;  /* 0x0000000900097245 */ /* 0x000fca0000201400 */
        /* <DEDUP_REMOVED lines=42> */
.L_x_2662:
[----:B------:R-:W-:Y:S05]  /*1650*/  BSYNC B1 ;  /* 0x0000000000017941 */ /* 0x000fea0003800000 */
.L_x_2661:
        /* <DEDUP_REMOVED lines=8> */
.L_x_2660:
[----:B------:R-:W-:Y:S05]  /*16e0*/  BSYNC B0 ;  /* 0x0000000000007941 */ /* 0x000fea0003800000 */
.L_x_2659:
[----:B------:R-:W-:Y:S06]  /*16f0*/  BAR.SYNC.DEFER_BLOCKING 0x0 ;  /* 0x0000000000007b1d */ /* 0x000fec0000010000 */
[----:B-1----:R1:W3:Y:S04]  /*1700*/  @P6 LDS.64 R22, [R0] ;  /* 0x0000000000166984 */ /* 0x0022e80000000a00 */
[----:B------:R1:W4:Y:S01]  /*1710*/  @P6 LDS.64 R18, [R3] ;  /* 0x0000000003126984 */ /* 0x0003220000000a00 */
[----:B------:R-:W-:Y:S06]  /*1720*/  BAR.SYNC.DEFER_BLOCKING 0x0 ;  /* 0x0000000000007b1d */ /* 0x000fec0000010000 */
[----:B------:R-:W-:Y:S05]  /*1730*/  BRA `(.L_x_2657) ;  /* 0x0000000000d87947 */ /* 0x000fea0003800000 */
.L_x_2656:
[----:B------:R-:W-:Y:S01]  /*1740*/  ISETP.GE.AND P0, PT, R0, R13, PT ;  /* 0x0000000d0000720c */ /* 0x000fe20003f06270 */
[----:B------:R-:W-:-:S12]  /*1750*/  BSSY B0, `(.L_x_2657) ;  /* 0x0000034000007945 */ /* 0x000fd80003800000 */
[----:B------:R-:W-:Y:S05]  /*1760*/  @P0 BRA `(.L_x_2663) ;  /* 0x0000000000c80947 */ /* 0x000fea0003800000 */
[----:B------:R-:W-:Y:S01]  /*1770*/  I2FP.F32.S32 R13, R13 ;  /* 0x0000000d000d7245 */ /* 0x000fe20000201400 */
[----:B------:R-:W-:Y:S01]  /*1780*/  ULDC UR4, c[0x0][0x29c] ;  /* 0x0000a70000047ab9 */ /* 0x000fe20000000800 */
[----:B------:R-:W-:Y:S01]  /*1790*/  IADD3 R3, R0, 0x2, RZ ;  /* 0x0000000200037810 */ /* 0x000fe20007ffe0ff */
[----:B------:R-:W-:Y:S01]  /*17a0*/  UIADD3 UR4, -UR39, UR4, URZ ;  /* 0x0000000427047290 */ /* 0x000fe2000fffe13f */
[----:B------:R-:W-:Y:S01]  /*17b0*/  I2FP.F32.S32 R0, R0 ;  /* 0x0000000000007245 */ /* 0x000fe20000201400 */
[----:B------:R-:W-:Y:S01]  /*17c0*/  HADD2.F32 R9, -RZ, R19.H1_H1 ;  /* 0x30000013ff097230 */ /* 0x000fe20000004100 */
[----:B------:R-:W1:Y:S01]  /*17d0*/  MUFU.RCP R13, R13 ;  /* 0x0000000d000d7308 */ /* 0x000e620000001000 */
[----:B------:R-:W-:Y:S01]  /*17e0*/  I2FP.F32.S32 R3, R3 ;  /* 0x0000000300037245 */ /* 0x000fe20000201400 */
[----:B------:R-:W-:Y:S01]  /*17f0*/  HADD2.F32 R12, -RZ, R23.H0_H0 ;  /* 0x20000017ff0c7230 */ /* 0x000fe20000004100 */
[----:B------:R-:W-:Y:S01]  /*1800*/  I2FP.F32.S32 R7, UR4 ;  /* 0x0000000400077c45 */ /* 0x000fe20008201400 */
[----:B------:R-:W-:-:S02]  /*1810*/  HADD2.F32 R19, -RZ, R19.H0_H0 ;  /* 0x20000013ff137230 */ /* 0x000fc40000004100 */
        /* <DEDUP_REMOVED lines=39> */
.L_x_2663:
[----:B------:R-:W-:Y:S05]  /*1a90*/  BSYNC B0 ;  /* 0x0000000000007941 */ /* 0x000fea0003800000 */
.L_x_2657:
        /* <DEDUP_REMOVED lines=20> */
[C---:B------:R-:W-:Y:S01]  /*1be0*/  LOP3.LUT R3, R0.reuse, 0x3ffffffe, RZ, 0xc0, !PT ;  /* 0x3ffffffe00037812 */ /* 0x040fe200078ec0ff */
[----:B------:R-:W-:-:S03]  /*1bf0*/  IMAD.SHL.U32 R0, R0, 0x4, RZ ;  /* 0x0000000400007824 */ /* 0x000fc600078e00ff */
[----:B------:R-:W-:Y:S02]  /*1c00*/  IADD3 R3, -R3, R2, RZ ;  /* 0x0000000203037210 */ /* 0x000fe40007ffe1ff */
[----:B------:R-:W-:-:S03]  /*1c10*/  LOP3.LUT R0, R0, 0xfffffff8, RZ, 0xc0, !PT ;  /* 0xfffffff800007812 */ /* 0x000fc600078ec0ff */
[----:B------:R-:W-:Y:S02]  /*1c20*/  IMAD R7, R16, 0x2, R3 ;  /* 0x0000000210077824 */ /* 0x000fe400078e0203 */
[----:B------:R-:W-:-:S03]  /*1c30*/  VIADD R3, R0, UR41 ;  /* 0x0000002900037c36 */ /* 0x000fc60008000000 */
[----:B------:R-:W-:-:S05]  /*1c40*/  SHF.L.U32 R0, R7, 0x2, RZ ;  /* 0x0000000207007819 */ /* 0x000fca00000006ff */
[----:B------:R-:W-:-:S04]  /*1c50*/  IMAD R3, R3, UR4, R0 ;  /* 0x0000000403037c24 */ /* 0x000fc8000f8e0200 */
[----:B-1----:R-:W-:-:S05]  /*1c60*/  IMAD.WIDE R4, R3, 0x2, R4 ;  /* 0x0000000203047825 */ /* 0x002fca00078e0204 */
[----:B------:R2:W-:Y:S02]  /*1c70*/  STG.E.64 desc[UR36][R4.64], R18 ;  /* 0x0000001204007986 */ /* 0x0005e4000c101b24 */
.L_x_2667:
[----:B------:R-:W-:Y:S05]  /*1c80*/  BSYNC B1 ;  /* 0x0000000000017941 */ /* 0x000fea0003800000 */
.L_x_2666:
        /* <DEDUP_REMOVED lines=12> */
.L_x_2722:
[----:B--2---:R-:W-:-:S07]  /*1d50*/  FADD.FTZ R14, R5, R14 ;  /* 0x0000000e050e7221 */ /* 0x004fce0000010000 */
.L_x_2665:
[----:B------:R-:W-:Y:S05]  /*1d60*/  BSYNC B0 ;  /* 0x0000000000007941 */ /* 0x000fea0003800000 */
.L_x_2664:
        /* <DEDUP_REMOVED lines=14> */
[----:B--2---:R-:W-:Y:S01]  /*1e50*/  IMAD.U32 R4, RZ, RZ, UR4 ;  /* 0x00000004ff047e24 */ /* 0x004fe2000f8e00ff */
[----:B-1----:R-:W-:-:S05]  /*1e60*/  MOV R5, UR5 ;  /* 0x0000000500057c02 */ /* 0x002fca0008000f00 */
        /* <DEDUP_REMOVED lines=11> */
.L_x_2669:
[----:B------:R-:W-:Y:S05]  /*1f20*/  WARPSYNC.ALL ;  /* 0x0000000000007948 */ /* 0x000fea0003800000 */
[----:B------:R-:W-:Y:S01]  /*1f30*/  UIADD3 UR4, UR40, 0x7, -UR43 ;  /* 0x0000000728047890 */ /* 0x000fe2000fffe82b */
[----:B------:R-:W5:Y:S01]  /*1f40*/  LDC.64 R30, c[0x0][0x280] ;  /* 0x0000a000ff1e7b82 */ /* 0x000f620000000a00 */
[----:B-1----:R-:W-:Y:S01]  /*1f50*/  SHF.R.S32.HI R3, RZ, 0x1f, R2 ;  /* 0x0000001fff037819 */ /* 0x002fe20000011402 */
[----:B------:R-:W-:Y:S01]  /*1f60*/  ULDC UR7, c[0x0][0x284] ;  /* 0x0000a10000077ab9 */ /* 0x000fe20000000800 */
[----:B------:R-:W-:Y:S01]  /*1f70*/  USHF.R.S32.HI UR5, URZ, 0x1f, UR4 ;  /* 0x0000001f3f057899 */ /* 0x000fe20008011404 */
[----:B------:R-:W-:Y:S01]  /*1f80*/  BSSY B0, `(.L_x_2670) ;  /* 0x0000130000007945 */ /* 0x000fe20003800000 */
[----:B--2---:R-:W-:Y:S01]  /*1f90*/  LEA.HI R4, R3, R2, RZ, 0x2 ;  /* 0x0000000203047211 */ /* 0x004fe200078f10ff */
        /* <DEDUP_REMOVED lines=8> */
[----:B------:R-:W-:Y:S05]  /*2020*/  BAR.SYNC.DEFER_BLOCKING 0x0 ;  /* 0x0000000000007b1d */ /* 0x000fea0000010000 */
[----:B------:R-:W-:Y:S01]  /*2030*/  ISETP.GE.AND P0, PT, R48, UR5, PT ;  /* 0x0000000530007c0c */ /* 0x000fe2000bf06270 */
[----:B-----5:R-:W-:-:S04]  /*2040*/  IMAD R0, R17, R30, UR45 ;  /* 0x0000002d11007e24 */ /* 0x020fc8000f8e021e */
        /* <DEDUP_REMOVED lines=8> */
[----:B------:R-:W-:Y:S01]  /*20d0*/  IMAD.U32 R13, RZ, RZ, UR45 ;  /* 0x0000002dff0d7e24 */ /* 0x000fe2000f8e00ff */
[----:B------:R-:W-:Y:S01]  /*20e0*/  MOV R15, UR45 ;  /* 0x0000002d000f7c02 */ /* 0x000fe20008000f00 */
[----:B------:R-:W-:Y:S01]  /*20f0*/  IMAD.IADD R5, R2, 0x1, -R5 ;  /* 0x0000000102057824 */ /* 0x000fe200078e0a05 */
[----:B------:R-:W5:Y:S08]  /*2100*/  LDC.64 R50, c[0x0][0x2d8] ;  /* 0x0000b600ff327b82 */ /* 0x000f700000000a00 */
[----:B------:R-:W0:Y:S01]  /*2110*/  LDC R9, c[0x0][0x2c0] ;  /* 0x0000b000ff097b82 */ /* 0x000e220000000800 */
[----:B--2---:R-:W2:Y:S01]  /*2120*/  MUFU.RCP R6, R6 ;  /* 0x0000000600067308 */ /* 0x004ea20000001000 */
[----:B-1----:R-:W-:-:S06]  /*2130*/  ULEA UR4, UR6, UR4, 0x18 ;  /* 0x0000000406047291 */ /* 0x002fcc000f8ec03f */
[----:B------:R-:W-:Y:S01]  /*2140*/  LEA R4, R5, UR4, 0x2 ;  /* 0x0000000405047c11 */ /* 0x000fe2000f8e10ff */
[----:B------:R-:W-:Y:S01]  /*2150*/  ULDC UR4, c[0x0][0x2d0] ;  /* 0x0000b40000047ab9 */ /* 0x000fe20000000800 */
[----:B-----5:R-:W-:-:S03]  /*2160*/  IMAD.WIDE R50, R15, 0x2, R50 ;  /* 0x000000020f327825 */ /* 0x020fc600078e0232 */
[----:B------:R-:W1:Y:S01]  /*2170*/  LDS R46, [R4] ;  /* 0x00000000042e7984 */ /* 0x000e620000000800 */
[----:B--2---:R-:W-:Y:S02]  /*2180*/  VIADD R7, R6, 0xffffffe ;  /* 0x0ffffffe06077836 */ /* 0x004fe40000000000 */
[----:B------:R-:W-:Y:S01]  /*2190*/  IMAD.U32 R6, RZ, RZ, UR4 ;  /* 0x00000004ff067e24 */ /* 0x000fe2000f8e00ff */
[----:B------:R-:W2:Y:S01]  /*21a0*/  LDS R47, [R4+0x10] ;  /* 0x00001000042f7984 */ /* 0x000ea20000000800 */
[----:B------:R-:W-:Y:S02]  /*21b0*/  ULDC UR4, c[0x0][0x298] ;  /* 0x0000a60000047ab9 */ /* 0x000fe40000000800 */
[----:B------:R-:W5:Y:S01]  /*21c0*/  F2I.FTZ.U32.TRUNC.NTZ R7, R7 ;  /* 0x0000000700077305 */ /* 0x000f62000021f000 */
[----:B------:R-:W0:Y:S04]  /*21d0*/  LDS R44, [R4+0x20] ;  /* 0x00002000042c7984 */ /* 0x000e280000000800 */
[----:B------:R-:W0:Y:S04]  /*21e0*/  LDS R45, [R4+0x30] ;  /* 0x00003000042d7984 */ /* 0x000e280000000800 */
[----:B------:R-:W0:Y:S04]  /*21f0*/  LDS R42, [R4+0x40] ;  /* 0x00004000042a7984 */ /* 0x000e280000000800 */
[----:B------:R-:W0:Y:S01]  /*2200*/  LDS R43, [R4+0x50] ;  /* 0x00005000042b7984 */ /* 0x000e220000000800 */
[----:B-----5:R-:W-:-:S03]  /*2210*/  IADD3 R8, RZ, -R7, RZ ;  /* 0x80000007ff087210 */ /* 0x020fc60007ffe0ff */
[----:B------:R-:W0:Y:S02]  /*2220*/  LDS R40, [R4+0x60] ;  /* 0x0000600004287984 */ /* 0x000e240000000800 */
[----:B------:R-:W-:Y:S02]  /*2230*/  IMAD R11, R8, R3, RZ ;  /* 0x00000003080b7224 */ /* 0x000fe400078e02ff */
[----:B------:R-:W0:Y:S01]  /*2240*/  LDS R41, [R4+0x70] ;  /* 0x0000700004297984 */ /* 0x000e220000000800 */
[----:B------:R-:W-:-:S03]  /*2250*/  IMAD.SHL.U32 R8, R5, 0x2, RZ ;  /* 0x0000000205087824 */ /* 0x000fc600078e00ff */
[----:B------:R-:W0:Y:S04]  /*2260*/  LDS R38, [R4+0x80] ;  /* 0x0000800004267984 */ /* 0x000e280000000800 */
[----:B------:R-:W1:Y:S04]  /*2270*/  LDS R39, [R4+0x90] ;  /* 0x0000900004277984 */ /* 0x000e680000000800 */
[----:B------:R-:W1:Y:S04]  /*2280*/  LDS R36, [R4+0xa0] ;  /* 0x0000a00004247984 */ /* 0x000e680000000800 */
[----:B------:R-:W1:Y:S04]  /*2290*/  LDS R37, [R4+0xb0] ;  /* 0x0000b00004257984 */ /* 0x000e680000000800 */
[----:B------:R-:W1:Y:S04]  /*22a0*/  LDS R34, [R4+0xc0] ;  /* 0x0000c00004227984 */ /* 0x000e680000000800 */
[----:B------:R-:W1:Y:S04]  /*22b0*/  LDS R32, [R4+0xd0] ;  /* 0x0000d00004207984 */ /* 0x000e680000000800 */
[----:B------:R-:W1:Y:S04]  /*22c0*/  LDS R35, [R4+0xe0] ;  /* 0x0000e00004237984 */ /* 0x000e680000000800 */
[----:B------:R5:W1:Y:S02]  /*22d0*/  LDS R33, [R4+0xf0] ;  /* 0x0000f00004217984 */ /* 0x000a640000000800 */
[----:B-----5:R-:W-:-:S02]  /*22e0*/  IMAD R4, R6, R13, UR40 ;  /* 0x0000002806047e24 */ /* 0x020fc4000f8e020d */
[----:B------:R-:W-:-:S04]  /*22f0*/  IMAD.MOV.U32 R6, RZ, RZ, RZ ;  /* 0x000000ffff067224 */ /* 0x000fc800078e00ff */
[----:B------:R-:W-:Y:S01]  /*2300*/  IMAD.HI.U32 R5, R7, R11, R6 ;  /* 0x0000000b07057227 */ /* 0x000fe200078e0006 */
[----:B0-----:R-:W-:-:S03]  /*2310*/  IADD3 R7, R9, UR4, RZ ;  /* 0x0000000409077c10 */ /* 0x001fc6000fffe0ff */
[----:B------:R-:W-:Y:S02]  /*2320*/  IMAD R6, R0, R31, R8 ;  /* 0x0000001f00067224 */ /* 0x000fe400078e0208 */
[----:B------:R-:W-:-:S03]  /*2330*/  IMAD R31, R31, 0x60, RZ ;  /* 0x000000601f1f7824 */ /* 0x000fc600078e02ff */
[----:B--2---:R-:W-:-:S07]  /*2340*/  SHF.R.S32.HI R8, RZ, 0x1f, R6 ;  /* 0x0000001fff087819 */ /* 0x004fce0000011406 */
.L_x_2675:
[----:B------:R-:W-:Y:S01]  /*2350*/  ISETP.NE.U32.AND P0, PT, RZ, UR8, PT ;  /* 0x00000008ff007c0c */ /* 0x000fe2000bf05070 */
[----:B0-----:R-:W-:Y:S02]  /*2360*/  IMAD.U32 R13, RZ, RZ, UR8 ;  /* 0x00000008ff0d7e24 */ /* 0x001fe4000f8e00ff */
[----:B------:R-:W-:Y:S01]  /*2370*/  IMAD.U32 R14, RZ, RZ, UR9 ;  /* 0x00000009ff0e7e24 */ /* 0x000fe2000f8e00ff */
[----:B------:R-:W-:-:S13]  /*2380*/  ISETP.NE.AND.EX P0, PT, RZ, UR9, PT, P0 ;  /* 0x00000009ff007c0c */ /* 0x000fda000bf05300 */
[----:B-1----:R-:W-:Y:S02]  /*2390*/  @P0 IADD3 R12, P1, P2, R48, UR44, R13 ;  /* 0x0000002c300c0c10 */ /* 0x002fe4000fa3e00d */
[----:B------:R-:W-:-:S04]  /*23a0*/  @P0 SHF.R.S32.HI R11, RZ, 0x1f, R48 ;  /* 0x0000001fff0b0819 */ /* 0x000fc80000011430 */
[----:B------:R-:W-:-:S05]  /*23b0*/  @P0 IADD3.X R13, R11, UR46, R14, P1, P2 ;  /* 0x0000002e0b0d0c10 */ /* 0x000fca0008fe440e */
[----:B------:R0:W2:Y:S01]  /*23c0*/  @P0 LDG.E.U8 R12, desc[UR36][R12.64] ;  /* 0x000000240c0c0981 */ /* 0x0000a2000c1e1100 */
[----:B------:R-:W-:Y:S02]  /*23d0*/  IABS R14, R48 ;  /* 0x00000030000e7213 */ /* 0x000fe40000000000 */
[----:B------:R-:W-:Y:S02]  /*23e0*/  IABS R52, UR7 ;  /* 0x0000000700347c13 */ /* 0x000fe40008000000 */
[----:B------:R-:W-:Y:S01]  /*23f0*/  ISETP.GE.AND P2, PT, R48, RZ, PT ;  /* 0x000000ff3000720c */ /* 0x000fe20003f46270 */
[----:B------:R-:W-:-:S05]  /*2400*/  IMAD.HI.U32 R11, R5, R14, RZ ;  /* 0x0000000e050b7227 */ /* 0x000fca00078e00ff */
[----:B------:R-:W-:-:S05]  /*2410*/  IADD3 R11, -R11, RZ, RZ ;  /* 0x000000ff0b0b7210 */ /* 0x000fca0007ffe1ff */
[----:B------:R-:W-:-:S05]  /*2420*/  IMAD R11, R52, R11, R14 ;  /* 0x0000000b340b7224 */ /* 0x000fca00078e020e */
[----:B------:R-:W-:-:S13]  /*2430*/  ISETP.GT.U32.AND P1, PT, R3, R11, PT ;  /* 0x0000000b0300720c */ /* 0x000fda0003f24070 */
[----:B------:R-:W-:-:S05]  /*2440*/  @!P1 IMAD.IADD R11, R11, 0x1, -R52 ;  /* 0x000000010b0b9824 */ /* 0x000fca00078e0a34 */
[----:B------:R-:W-:-:S13]  /*2450*/  ISETP.GT.U32.AND P1, PT, R3, R11, PT ;  /* 0x0000000b0300720c */ /* 0x000fda0003f24070 */
[----:B------:R-:W-:Y:S01]  /*2460*/  @!P1 IMAD.IADD R11, R11, 0x1, -R52 ;  /* 0x000000010b0b9824 */ /* 0x000fe200078e0a34 */
[----:B------:R-:W-:-:S04]  /*2470*/  ISETP.NE.AND P1, PT, RZ, UR7, PT ;  /* 0x00000007ff007c0c */ /* 0x000fc8000bf25270 */
[----:B------:R-:W-:-:S09]  /*2480*/  @!P2 IADD3 R11, -R11, RZ, RZ ;  /* 0x000000ff0b0ba210 */ /* 0x000fd20007ffe1ff */
[----:B------:R-:W-:Y:S02]  /*2490*/  @!P1 LOP3.LUT R11, RZ, UR7, RZ, 0x33, !PT ;  /* 0x00000007ff0b9c12 */ /* 0x000fe4000f8e33ff */
[----:B------:R-:W-:-:S03]  /*24a0*/  ISETP.GE.AND P1, PT, R48, UR40, PT ;  /* 0x0000002830007c0c */ /* 0x000fc6000bf26270 */
[C---:B------:R-:W-:Y:S02]  /*24b0*/  IMAD.SHL.U32 R53, R11.reuse, 0x8, RZ ;  /* 0x000000080b357824 */ /* 0x040fe400078e00ff */
[----:B------:R-:W-:-:S03]  /*24c0*/  VIADD R11, R11, UR7 ;  /* 0x000000070b0b7c36 */ /* 0x000fc60008000000 */
[----:B------:R-:W-:-:S13]  /*24d0*/  ISETP.GE.OR P3, PT, R53, R31, P1 ;  /* 0x0000001f3500720c */ /* 0x000fda0000f66670 */
[----:B------:R-:W5:Y:S01]  /*24e0*/  @!P3 LDC.64 R14, c[0x0][0x248] ;  /* 0x00009200ff0ebb82 */ /* 0x000f620000000a00 */
[----:B0-----:R-:W-:-:S04]  /*24f0*/  @!P3 IADD3 R13, P2, R6, R53, RZ ;  /* 0x00000035060db210 */ /* 0x001fc80007f5e0ff */
[----:B------:R-:W-:Y:S02]  /*2500*/  @!P3 LEA.HI.X.SX32 R52, R53, R8, 0x1, P2 ;  /* 0x000000083534b211 */ /* 0x000fe400010f0eff */
[----:B--2---:R-:W-:Y:S02]  /*2510*/  ISETP.NE.AND P0, PT, R12, RZ, P0 ;  /* 0x000000ff0c00720c */ /* 0x004fe40000705270 */
[----:B-----5:R-:W-:-:S04]  /*2520*/  @!P3 LEA R12, P2, R13, R14, 0x1 ;  /* 0x0000000e0d0cb211 */ /* 0x020fc800078408ff */
[----:B------:R-:W-:Y:S02]  /*2530*/  @!P3 LEA.HI.X R13, R13, R15, R52, 0x1, P2 ;  /* 0x0000000f0d0db211 */ /* 0x000fe400010f0c34 */
[----:B------:R-:W-:Y:S02]  /*2540*/  SHF.L.U32 R52, R11, 0x3, RZ ;  /* 0x000000030b347819 */ /* 0x000fe400000006ff */
[----:B------:R-:W-:Y:S02]  /*2550*/  ISETP.GE.AND P2, PT, R48, UR40, PT ;  /* 0x0000002830007c0c */ /* 0x000fe4000bf46270 */
[----:B------:R-:W-:Y:S02]  /*2560*/  ISETP.GE.OR P4, PT, R52, R31, P1 ;  /* 0x0000001f3400720c */ /* 0x000fe40000f86670 */
[----:B------:R-:W-:-:S06]  /*2570*/  SEL R9, R9, RZ, P2 ;  /* 0x000000ff09097207 */ /* 0x000fcc0001000000 */
[----:B------:R0:W1:Y:S01]  /*2580*/  @!P3 LDG.E R9, desc[UR36][R12.64] ;  /* 0x000000240c09b981 */ /* 0x000062000c1e1900 */
[----:B------:R-:W-:Y:S01]  /*2590*/  VIADD R11, R11, UR7 ;  /* 0x000000070b0b7c36 */ /* 0x000fe20008000000 */
[----:B------:R-:W-:-:S03]  /*25a0*/  SEL R10, R10, RZ, P2 ;  /* 0x000000ff0a0a7207 */ /* 0x000fc60001000000 */
[----:B------:R-:W2:Y:S01]  /*25b0*/  @!P4 LDC.64 R14, c[0x0][0x248] ;  /* 0x00009200ff0ecb82 */ /* 0x000ea20000000a00 */
[----:B------:R-:W-:-:S04]  /*25c0*/  @!P4 IADD3 R53, P3, R6, R52, RZ ;  /* 0x000000340635c210 */ /* 0x000fc80007f7e0ff */
[----:B0-----:R-:W-:Y:S02]  /*25d0*/  @!P4 LEA.HI.X.SX32 R12, R52, R8, 0x1, P3 ;  /* 0x00000008340cc211 */ /* 0x001fe400018f0eff */
[----:B--2---:R-:W-:-:S04]  /*25e0*/  @!P4 LEA R52, P3, R53, R14, 0x1 ;  /* 0x0000000e3534c211 */ /* 0x004fc800078608ff */
[----:B------:R-:W-:Y:S01]  /*25f0*/  @!P4 LEA.HI.X R53, R53, R15, R12, 0x1, P3 ;  /* 0x0000000f3535c211 */ /* 0x000fe200018f0c0c */
[----:B------:R-:W-:-:S04]  /*2600*/  IMAD.SHL.U32 R12, R11, 0x8, RZ ;  /* 0x000000080b0c7824 */ /* 0x000fc800078e00ff */
[----:B------:R0:W2:Y:S01]  /*2610*/  @!P4 LDG.E R10, desc[UR36][R52.64] ;  /* 0x00000024340ac981 */ /* 0x0000a2000c1e1900 */
[----:B------:R-:W-:-:S13]  /*2620*/  ISETP.GE.OR P3, PT, R12, R31, P1 ;  /* 0x0000001f0c00720c */ /* 0x000fda0000f66670 */
[----:B------:R-:W5:Y:S01]  /*2630*/  @!P3 LDC.64 R14, c[0x0][0x248] ;  /* 0x00009200ff0ebb82 */ /* 0x000f620000000a00 */
[----:B------:R-:W-:Y:S02]  /*2640*/  @!P3 IADD3 R13, P4, R6, R12, RZ ;  /* 0x0000000c060db210 */ /* 0x000fe40007f9e0ff */
[----:B------:R-:W-:Y:S02]  /*2650*/  IADD3 R11, R11, UR7, RZ ;  /* 0x000000070b0b7c10 */ /* 0x000fe4000fffe0ff */
[----:B0-----:R-:W-:Y:S02]  /*2660*/  @!P3 LEA.HI.X.SX32 R52, R12, R8, 0x1, P4 ;  /* 0x000000080c34b211 */ /* 0x001fe400020f0eff */
[----:B-----5:R-:W-:-:S04]  /*2670*/  @!P3 LEA R12, P4, R13, R14, 0x1 ;  /* 0x0000000e0d0cb211 */ /* 0x020fc800078808ff */
[----:B------:R-:W-:Y:S01]  /*2680*/  @!P3 LEA.HI.X R13, R13, R15, R52, 0x1, P4 ;  /* 0x0000000f0d0db211 */ /* 0x000fe200020f0c34 */
[----:B------:R-:W-:-:S05]  /*2690*/  IMAD.SHL.U32 R52, R11, 0x8, RZ ;  /* 0x000000080b347824 */ /* 0x000fca00078e00ff */
[----:B------:R-:W-:-:S13]  /*26a0*/  ISETP.GE.OR P4, PT, R52, R31, P1 ;  /* 0x0000001f3400720c */ /* 0x000fda0000f86670 */
[----:B------:R-:W0:Y:S01]  /*26b0*/  @!P4 LDC.64 R14, c[0x0][0x248] ;  /* 0x00009200ff0ecb82 */ /* 0x000e220000000a00 */
[----:B------:R-:W-:-:S06]  /*26c0*/  SEL R17, R17, RZ, P2 ;  /* 0x000000ff11117207 */ /* 0x000fcc0001000000 */
[----:B------:R5:W2:Y:S01]  /*26d0*/  @!P3 LDG.E R17, desc[UR36][R12.64] ;  /* 0x000000240c11b981 */ /* 0x000aa2000c1e1900 */
[----:B------:R-:W-:Y:S01]  /*26e0*/  @!P4 IADD3 R53, P3, R6, R52, RZ ;  /* 0x000000340635c210 */ /* 0x000fe20007f7e0ff */
[----:B------:R-:W-:-:S03]  /*26f0*/  VIADD R11, R11, UR7 ;  /* 0x000000070b0b7c36 */ /* 0x000fc60008000000 */
[----:B-----5:R-:W-:Y:S02]  /*2700*/  @!P4 LEA.HI.X.SX32 R12, R52, R8, 0x1, P3 ;  /* 0x00000008340cc211 */ /* 0x020fe400018f0eff */
[----:B0-----:R-:W-:-:S04]  /*2710*/  @!P4 LEA R52, P3, R53, R14, 0x1 ;  /* 0x0000000e3534c211 */ /* 0x001fc800078608ff */
[----:B------:R-:W-:Y:S02]  /*2720*/  @!P4 LEA.HI.X R53, R53, R15, R12, 0x1, P3 ;  /* 0x0000000f3535c211 */ /* 0x000fe400018f0c0c */
[----:B------:R-:W-:-:S04]  /*2730*/  SHF.L.U32 R12, R11, 0x3, RZ ;  /* 0x000000030b0c7819 */ /* 0x000fc800000006ff */
[----:B------:R-:W-:-:S13]  /*2740*/  ISETP.GE.OR P3, PT, R12, R31, P1 ;  /* 0x0000001f0c00720c */ /* 0x000fda0000f66670 */
[----:B------:R-:W0:Y:S01]  /*2750*/  @!P3 LDC.64 R14, c[0x0][0x248] ;  /* 0x00009200ff0ebb82 */ /* 0x000e220000000a00 */
[----:B----4-:R-:W-:-:S06]  /*2760*/  SEL R18, R18, RZ, P2 ;  /* 0x000000ff12127207 */ /* 0x010fcc0001000000 */
[----:B------:R4:W5:Y:S01]  /*2770*/  @!P4 LDG.E R18, desc[UR36][R52.64] ;  /* 0x000000243412c981 */ /* 0x000962000c1e1900 */
[----:B------:R-:W-:Y:S01]  /*2780*/  @!P3 IADD3 R13, P4, R6, R12, RZ ;  /* 0x0000000c060db210 */ /* 0x000fe20007f9e0ff */
[----:B------:R-:W-:-:S03]  /*2790*/  VIADD R11, R11, UR7 ;  /* 0x000000070b0b7c36 */ /* 0x000fc60008000000 */
[----:B----4-:R-:W-:Y:S02]  /*27a0*/  @!P3 LEA.HI.X.SX32 R52, R12, R8, 0x1, P4 ;  /* 0x000000080c34b211 */ /* 0x010fe400020f0eff */
[----:B0-----:R-:W-:-:S04]  /*27b0*/  @!P3 LEA R12, P4, R13, R14, 0x1 ;  /* 0x0000000e0d0cb211 */ /* 0x001fc800078808ff */
[----:B------:R-:W-:Y:S01]  /*27c0*/  @!P3 LEA.HI.X R13, R13, R15, R52, 0x1, P4 ;  /* 0x0000000f0d0db211 */ /* 0x000fe200020f0c34 */
[----:B------:R-:W-:-:S05]  /*27d0*/  IMAD.SHL.U32 R52, R11, 0x8, RZ ;  /* 0x000000080b347824 */ /* 0x000fca00078e00ff */
[----:B------:R-:W-:-:S13]  /*27e0*/  ISETP.GE.OR P4, PT, R52, R31, P1 ;  /* 0x0000001f3400720c */ /* 0x000fda0000f86670 */
[----:B------:R-:W0:Y:S01]  /*27f0*/  @!P4 LDC.64 R14, c[0x0][0x248] ;  /* 0x00009200ff0ecb82 */ /* 0x000e220000000a00 */
[----:B------:R-:W-:-:S06]  /*2800*/  SEL R19, R19, RZ, P2 ;  /* 0x000000ff13137207 */ /* 0x000fcc0001000000 */
[----:B------:R4:W5:Y:S01]  /*2810*/  @!P3 LDG.E R19, desc[UR36][R12.64] ;  /* 0x000000240c13b981 */ /* 0x000962000c1e1900 */
[----:B------:R-:W-:Y:S02]  /*2820*/  @!P4 IADD3 R53, P3, R6, R52, RZ ;  /* 0x000000340635c210 */ /* 0x000fe40007f7e0ff */
[----:B------:R-:W-:Y:S02]  /*2830*/  IADD3 R11, R11, UR7, RZ ;  /* 0x000000070b0b7c10 */ /* 0x000fe4000fffe0ff */
        /* <DEDUP_REMOVED lines=8> */
[----:B------:R-:W-:Y:S01]  /*28c0*/  @!P3 IADD3 R13, P4, R6, R12, RZ ;  /* 0x0000000c060db210 */ /* 0x000fe20007f9e0ff */
[----:B------:R-:W-:-:S03]  /*28d0*/  VIADD R11, R11, UR7 ;  /* 0x000000070b0b7c36 */ /* 0x000fc60008000000 */
[----:B----4-:R-:W-:Y:S02]  /*28e0*/  @!P3 LEA.HI.X.SX32 R52, R12, R8, 0x1, P4 ;  /* 0x000000080c34b211 */ /* 0x010fe400020f0eff */
[----:B0-----:R-:W-:-:S04]  /*28f0*/  @!P3 LEA R12, P4, R13, R14, 0x1 ;  /* 0x0000000e0d0cb211 */ /* 0x001fc800078808ff */
[----:B------:R-:W-:Y:S02]  /*2900*/  @!P3 LEA.HI.X R13, R13, R15, R52, 0x1, P4 ;  /* 0x0000000f0d0db211 */ /* 0x000fe400020f0c34 */
[----:B------:R-:W-:-:S04]  /*2910*/  SHF.L.U32 R52, R11, 0x3, RZ ;  /* 0x000000030b347819 */ /* 0x000fc800000006ff */
        /* <DEDUP_REMOVED lines=12> */
[----:B---3--:R-:W-:-:S06]  /*29e0*/  SEL R22, R22, RZ, P2 ;  /* 0x000000ff16167207 */ /* 0x008fcc0001000000 */
[----:B------:R3:W4:Y:S01]  /*29f0*/  @!P4 LDG.E R22, desc[UR36][R52.64] ;  /* 0x000000243416c981 */ /* 0x000722000c1e1900 */
[----:B------:R-:W-:Y:S02]  /*2a00*/  @!P3 IADD3 R13, P4, R6, R12, RZ ;  /* 0x0000000c060db210 */ /* 0x000fe40007f9e0ff */
[----:B------:R-:W-:Y:S02]  /*2a10*/  IADD3 R11, R11, UR7, RZ ;  /* 0x000000070b0b7c10 */ /* 0x000fe4000fffe0ff */
[----:B---3--:R-:W-:Y:S02]  /*2a20*/  @!P3 LEA.HI.X.SX32 R52, R12, R8, 0x1, P4 ;  /* 0x000000080c34b211 */ /* 0x008fe400020f0eff */
[----:B0-----:R-:W-:-:S04]  /*2a30*/  @!P3 LEA R12, P4, R13, R14, 0x1 ;  /* 0x0000000e0d0cb211 */ /* 0x001fc800078808ff */
[----:B------:R-:W-:Y:S01]  /*2a40*/  @!P3 LEA.HI.X R13, R13, R15, R52, 0x1, P4 ;  /* 0x0000000f0d0db211 */ /* 0x000fe200020f0c34 */
[----:B------:R-:W-:-:S05]  /*2a50*/  IMAD.SHL.U32 R52, R11, 0x8, RZ ;  /* 0x000000080b347824 */ /* 0x000fca00078e00ff */
[----:B------:R-:W-:-:S13]  /*2a60*/  ISETP.GE.OR P4, PT, R52, R31, P1 ;  /* 0x0000001f3400720c */ /* 0x000fda0000f86670 */
[----:B------:R-:W0:Y:S01]  /*2a70*/  @!P4 LDC.64 R14, c[0x0][0x248] ;  /* 0x00009200ff0ecb82 */ /* 0x000e220000000a00 */
[----:B------:R-:W-:-:S06]  /*2a80*/  SEL R23, R23, RZ, P2 ;  /* 0x000000ff17177207 */ /* 0x000fcc0001000000 */
[----:B------:R3:W4:Y:S01]  /*2a90*/  @!P3 LDG.E R23, desc[UR36][R12.64] ;  /* 0x000000240c17b981 */ /* 0x000722000c1e1900 */
[----:B------:R-:W-:Y:S01]  /*2aa0*/  @!P4 IADD3 R53, P3, R6, R52, RZ ;  /* 0x000000340635c210 */ /* 0x000fe20007f7e0ff */
[----:B------:R-:W-:-:S03]  /*2ab0*/  VIADD R11, R11, UR7 ;  /* 0x000000070b0b7c36 */ /* 0x000fc60008000000 */
[----:B---3--:R-:W-:Y:S02]  /*2ac0*/  @!P4 LEA.HI.X.SX32 R12, R52, R8, 0x1, P3 ;  /* 0x00000008340cc211 */ /* 0x008fe400018f0eff */
[----:B0-----:R-:W-:-:S04]  /*2ad0*/  @!P4 LEA R52, P3, R53, R14, 0x1 ;  /* 0x0000000e3534c211 */ /* 0x001fc800078608ff */
[----:B------:R-:W-:Y:S02]  /*2ae0*/  @!P4 LEA.HI.X R53, R53, R15, R12, 0x1, P3 ;  /* 0x0000000f3535c211 */ /* 0x000fe400018f0c0c */
[----:B------:R-:W-:-:S04]  /*2af0*/  SHF.L.U32 R12, R11, 0x3, RZ ;  /* 0x000000030b0c7819 */ /* 0x000fc800000006ff */
        /* <DEDUP_REMOVED lines=32> */
[----:B------:R-:W-:Y:S01]  /*2d00*/  SEL R27, R27, RZ, P2 ;  /* 0x000000ff1b1b7207 */ /* 0x000fe20001000000 */
[----:B------:R-:W-:-:S05]  /*2d10*/  VIADD R11, R11, UR7 ;  /* 0x000000070b0b7c36 */ /* 0x000fca0008000000 */
[----:B------:R3:W4:Y:S01]  /*2d20*/  @!P3 LDG.E R27, desc[UR36][R12.64] ;  /* 0x000000240c1bb981 */ /* 0x000722000c1e1900 */
[----:B------:R-:W-:-:S04]  /*2d30*/  @!P4 IADD3 R53, P3, R6, R52, RZ ;  /* 0x000000340635c210 */ /* 0x000fc80007f7e0ff */
[----:B---3--:R-:W-:Y:S01]  /*2d40*/  @!P4 LEA.HI.X.SX32 R12, R52, R8, 0x1, P3 ;  /* 0x00000008340cc211 */ /* 0x008fe200018f0eff */
[----:B------:R-:W-:Y:S01]  /*2d50*/  IMAD.SHL.U32 R13, R11, 0x8, RZ ;  /* 0x000000080b0d7824 */ /* 0x000fe200078e00ff */
[----:B0-----:R-:W-:-:S04]  /*2d60*/  @!P4 LEA R52, P3, R53, R14, 0x1 ;  /* 0x0000000e3534c211 */ /* 0x001fc800078608ff */
[----:B------:R-:W-:Y:S02]  /*2d70*/  @!P4 LEA.HI.X R53, R53, R15, R12, 0x1, P3 ;  /* 0x0000000f3535c211 */ /* 0x000fe400018f0c0c */
[----:B------:R-:W-:Y:S02]  /*2d80*/  ISETP.GE.OR P3, PT, R13, R31, P1 ;  /* 0x0000001f0d00720c */ /* 0x000fe40000f66670 */
[----:B------:R-:W-:-:S11]  /*2d90*/  IADD3 R11, R11, UR7, RZ ;  /* 0x000000070b0b7c10 */ /* 0x000fd6000fffe0ff */
[----:B------:R-:W0:Y:S01]  /*2da0*/  @!P3 LDC.64 R14, c[0x0][0x248] ;  /* 0x00009200ff0ebb82 */ /* 0x000e220000000a00 */
[----:B------:R-:W-:Y:S01]  /*2db0*/  IMAD.SHL.U32 R11, R11, 0x8, RZ ;  /* 0x000000080b0b7824 */ /* 0x000fe200078e00ff */
[----:B------:R-:W-:-:S04]  /*2dc0*/  SEL R29, R29, RZ, P2 ;  /* 0x000000ff1d1d7207 */ /* 0x000fc80001000000 */
[----:B------:R-:W-:Y:S02]  /*2dd0*/  ISETP.GE.OR P1, PT, R11, R31, P1 ;  /* 0x0000001f0b00720c */ /* 0x000fe40000f26670 */
[----:B------:R3:W4:Y:S02]  /*2de0*/  @!P4 LDG.E R29, desc[UR36][R52.64] ;  /* 0x00000024341dc981 */ /* 0x000724000c1e1900 */
[----:B---3--:R-:W-:-:S04]  /*2df0*/  @!P3 IADD3 R52, P4, R6, R13, RZ ;  /* 0x0000000d0634b210 */ /* 0x008fc80007f9e0ff */
[----:B------:R-:W-:Y:S02]  /*2e00*/  @!P3 LEA.HI.X.SX32 R13, R13, R8, 0x1, P4 ;  /* 0x000000080d0db211 */ /* 0x000fe400020f0eff */
[----:B0-----:R-:W-:-:S04]  /*2e10*/  @!P3 LEA R12, P4, R52, R14, 0x1 ;  /* 0x0000000e340cb211 */ /* 0x001fc800078808ff */
[----:B------:R-:W-:Y:S02]  /*2e20*/  @!P3 LEA.HI.X R13, R52, R15, R13, 0x1, P4 ;  /* 0x0000000f340db211 */ /* 0x000fe400020f0c0d */
[----:B------:R-:W0:Y:S01]  /*2e30*/  @!P1 LDC.64 R14, c[0x0][0x248] ;  /* 0x00009200ff0e9b82 */ /* 0x000e220000000a00 */
[----:B------:R-:W-:-:S06]  /*2e40*/  SEL R28, R28, RZ, P2 ;  /* 0x000000ff1c1c7207 */ /* 0x000fcc0001000000 */
[----:B------:R3:W3:Y:S01]  /*2e50*/  @!P3 LDG.E R28, desc[UR36][R12.64] ;  /* 0x000000240c1cb981 */ /* 0x0006e2000c1e1900 */
[----:B------:R-:W-:-:S04]  /*2e60*/  @!P1 IADD3 R52, P3, R6, R11, RZ ;  /* 0x0000000b06349210 */ /* 0x000fc80007f7e0ff */
[----:B------:R-:W-:Y:S02]  /*2e70*/  @!P1 LEA.HI.X.SX32 R11, R11, R8, 0x1, P3 ;  /* 0x000000080b0b9211 */ /* 0x000fe400018f0eff */
[----:B------:R-:W-:Y:S02]  /*2e80*/  SEL R30, R30, RZ, P2 ;  /* 0x000000ff1e1e7207 */ /* 0x000fe40001000000 */
[----:B0-----:R-:W-:-:S04]  /*2e90*/  @!P1 LEA R14, P3, R52, R14, 0x1 ;  /* 0x0000000e340e9211 */ /* 0x001fc800078608ff */
[----:B------:R-:W-:-:S05]  /*2ea0*/  @!P1 LEA.HI.X R15, R52, R15, R11, 0x1, P3 ;  /* 0x0000000f340f9211 */ /* 0x000fca00018f0c0b */
[----:B------:R0:W3:Y:S01]  /*2eb0*/  @!P1 LDG.E R30, desc[UR36][R14.64] ;  /* 0x000000240e1e9981 */ /* 0x0000e2000c1e1900 */
[----:B-1----:R-:W-:-:S04]  /*2ec0*/  HMUL2 R11, R46, R9 ;  /* 0x000000092e0b7232 */ /* 0x002fc80000000000 */
[----:B--2---:R-:W-:-:S06]  /*2ed0*/  HFMA2 R11, R47, R10, R11 ;  /* 0x0000000a2f0b7231 */ /* 0x004fcc000000000b */
[----:B------:R-:W-:-:S10]  /*2ee0*/  HFMA2.MMA R11, R44, R17, R11 ;  /* 0x000000112c0b7235 */ /* 0x000fd4000000000b */
[----:B-----5:R-:W-:-:S06]  /*2ef0*/  HFMA2 R11, R45, R18, R11 ;  /* 0x000000122d0b7231 */ /* 0x020fcc000000000b */
[----:B------:R-:W-:-:S10]  /*2f00*/  HFMA2.MMA R11, R42, R19, R11 ;  /* 0x000000132a0b7235 */ /* 0x000fd4000000000b */
[----:B------:R-:W-:-:S06]  /*2f10*/  HFMA2 R11, R43, R20, R11 ;  /* 0x000000142b0b7231 */ /* 0x000fcc000000000b */
[----:B------:R-:W-:-:S10]  /*2f20*/  HFMA2.MMA R11, R40, R21, R11 ;  /* 0x00000015280b7235 */ /* 0x000fd4000000000b */
[----:B----4-:R-:W-:-:S06]  /*2f30*/  HFMA2 R11, R41, R22, R11 ;  /* 0x00000016290b7231 */ /* 0x010fcc000000000b */
[----:B---3--:R-:W-:-:S10]  /*2f40*/  HFMA2.MMA R12, R38, R23, R11 ;  /* 0x00000017260c7235 */ /* 0x008fd4000000000b */
[----:B------:R-:W-:-:S06]  /*2f50*/  HFMA2 R12, R39, R24, R12 ;  /* 0x00000018270c7231 */ /* 0x000fcc000000000c */
[----:B------:R-:W-:Y:S01]  /*2f60*/  HFMA2.MMA R13, R36, R25, R12 ;  /* 0x00000019240d7235 */ /* 0x000fe2000000000c */
[----:B------:R-:W-:-:S09]  /*2f70*/  UMOV UR4, 0xffffffff ;  /* 0xffffffff00047882 */ /* 0x000fd20000000000 */
[----:B------:R-:W-:-:S06]  /*2f80*/  HFMA2 R13, R37, R26, R13 ;  /* 0x0000001a250d7231 */ /* 0x000fcc000000000d */
[----:B------:R-:W-:-:S10]  /*2f90*/  HFMA2.MMA R13, R34, R27, R13 ;  /* 0x0000001b220d7235 */ /* 0x000fd4000000000d */
[----:B0-----:R-:W-:-:S06]  /*2fa0*/  HFMA2 R14, R32, R29, R13 ;  /* 0x0000001d200e7231 */ /* 0x001fcc000000000d */
[----:B------:R-:W-:-:S10]  /*2fb0*/  HFMA2.MMA R15, R35, R28, R14 ;  /* 0x0000001c230f7235 */ /* 0x000fd4000000000e */
[----:B------:R-:W-:-:S05]  /*2fc0*/  HFMA2 R15, R33, R30, R15 ;  /* 0x0000001e210f7231 */ /* 0x000fca000000000f */
[--C-:B------:R-:W-:Y:S02]  /*2fd0*/  HADD2.F32 R13, -RZ, R15.reuse.H0_H0 ;  /* 0x2000000fff0d7230 */ /* 0x100fe40000004100 */
[----:B------:R-:W-:-:S05]  /*2fe0*/  HADD2.F32 R12, -RZ, R15.H1_H1 ;  /* 0x3000000fff0c7230 */ /* 0x000fca0000004100 */
[----:B------:R-:W-:Y:S01]  /*2ff0*/  FADD.FTZ R13, R13, R12 ;  /* 0x0000000c0d0d7221 */ /* 0x000fe20000010000 */
[----:B------:R-:W-:Y:S06]  /*3000*/  BRA.DIV UR4, `(.L_x_2672) ;  /* 0x0000003204fc7947 */ /* 0x000fec000b800000 */
[----:B------:R-:W0:Y:S02]  /*3010*/  SHFL.BFLY PT, R14, R13, 0x2, 0x1f ;  /* 0x0c401f000d0e7f89 */ /* 0x000e2400000e0000 */
[----:B0-----:R-:W-:-:S05]  /*3020*/  FADD.FTZ R13, R13, R14 ;  /* 0x0000000e0d0d7221 */ /* 0x001fca0000010000 */
[----:B------:R0:W1:Y:S02]  /*3030*/  SHFL.BFLY PT, R14, R13, 0x1, 0x1f ;  /* 0x0c201f000d0e7f89 */ /* 0x00006400000e0000 */
.L_x_2726:
        /* <DEDUP_REMOVED lines=8> */
[----:B------:R-:W-:-:S11]  /*30c0*/  ISETP.NE.U32.AND P1, PT, RZ, UR10, PT ;  /* 0x0000000aff007c0c */ /* 0x000fd6000bf25070 */
[----:B------:R-:W1:Y:S08]  /*30d0*/  @P2 LDC R15, c[0x0][0x2d0] ;  /* 0x0000b400ff0f2b82 */ /* 0x000e700000000800 */
[----:B0-----:R-:W0:Y:S01]  /*30e0*/  @P2 LDC.64 R12, c[0x0][0x2c8] ;  /* 0x0000b200ff0c2b82 */ /* 0x001e220000000a00 */
[----:B------:R-:W-:-:S13]  /*30f0*/  ISETP.NE.AND.EX P1, PT, RZ, UR11, PT, P1 ;  /* 0x0000000bff007c0c */ /* 0x000fda000bf25310 */
[----:B------:R-:W2:Y:S01]  /*3100*/  @P1 LDG.E.U16 R52, desc[UR36][R50.64] ;  /* 0x0000002432341981 */ /* 0x000ea2000c1e1500 */
[----:B-1----:R-:W-:-:S04]  /*3110*/  @P2 IMAD R15, R4, R15, R48 ;  /* 0x0000000f040f2224 */ /* 0x002fc800078e0230 */
[----:B0-----:R-:W-:-:S06]  /*3120*/  @P2 IMAD.WIDE R12, R15, 0x2, R12 ;  /* 0x000000020f0c2825 */ /* 0x001fcc00078e020c */
[----:B------:R-:W3:Y:S01]  /*3130*/  @P2 LDG.E.U16 R12, desc[UR36][R12.64] ;  /* 0x000000240c0c2981 */ /* 0x000ee2000c1e1500 */
[----:B------:R-:W0:Y:S01]  /*3140*/  S2UR UR6, SR_CgaCtaId ;  /* 0x00000000000679c3 */ /* 0x000e220000008800 */
[----:B------:R-:W-:-:S04]  /*3150*/  @P1 ISETP.GE.AND P3, PT, R48, R7, PT ;  /* 0x000000073000120c */ /* 0x000fc80003f66270 */
[----:B------:R-:W-:Y:S01]  /*3160*/  @P1 SEL R15, RZ, UR39, P3 ;  /* 0x00000027ff0f1c07 */ /* 0x000fe20009800000 */
[----:B------:R-:W-:-:S03]  /*3170*/  UMOV UR4, 0x400 ;  /* 0x0000040000047882 */ /* 0x000fc60000000000 */
[----:B------:R-:W-:Y:S01]  /*3180*/  @P1 IADD3 R15, R15, -UR40, R48 ;  /* 0x800000280f0f1c10 */ /* 0x000fe2000fffe030 */
[----:B------:R-:W-:-:S04]  /*3190*/  UIADD3 UR4, UR4, 0x110, URZ ;  /* 0x0000011004047890 */ /* 0x000fc8000fffe03f */
[----:B0-----:R-:W-:Y:S01]  /*31a0*/  ULEA UR4, UR6, UR4, 0x18 ;  /* 0x0000000406047291 */ /* 0x001fe2000f8ec03f */
[----:B--2---:R-:W-:Y:S02]  /*31b0*/  @P1 HADD2.F32 R52, -RZ, R52.H0_H0 ;  /* 0x20000034ff341230 */ /* 0x004fe40000004100 */
[----:B---3--:R-:W-:Y:S01]  /*31c0*/  @P2 HADD2.F32 R14, -RZ, R12.H0_H0 ;  /* 0x2000000cff0e2230 */ /* 0x008fe20000004100 */
[----:B------:R-:W-:-:S04]  /*31d0*/  @P1 I2FP.F32.S32 R12, R15 ;  /* 0x0000000f000c1245 */ /* 0x000fc80000201400 */
[----:B------:R-:W-:-:S04]  /*31e0*/  @P2 FADD.FTZ R11, R11, R14 ;  /* 0x0000000e0b0b2221 */ /* 0x000fc80000010000 */
[----:B------:R-:W-:Y:S01]  /*31f0*/  @P1 FFMA.FTZ R11, R12, R52, R11 ;  /* 0x000000340c0b1223 */ /* 0x000fe2000001000b */
[----:B------:R-:W-:-:S05]  /*3200*/  VIADD R12, R48, -UR43 ;  /* 0x8000002b300c7c36 */ /* 0x000fca0008000000 */
[----:B------:R-:W-:-:S05]  /*3210*/  LEA R12, R12, UR4, 0x2 ;  /* 0x000000040c0c7c11 */ /* 0x000fca000f8e10ff */
[----:B------:R1:W-:Y:S01]  /*3220*/  STS [R12], R11 ;  /* 0x0000000b0c007388 */ /* 0x0003e20000000800 */
[----:B------:R-:W-:-:S07]  /*3230*/  @!P0 FMNMX.FTZ R49, R49, R11, !PT ;  /* 0x0000000b31318209 */ /* 0x000fce0007810000 */
.L_x_2674:
[----:B------:R-:W-:Y:S05]  /*3240*/  BSYNC B1 ;  /* 0x0000000000017941 */ /* 0x000fea0003800000 */
.L_x_2673:
[----:B------:R-:W-:-:S04]  /*3250*/  IADD3 R48, R48, 0x10, RZ ;  /* 0x0000001030307810 */ /* 0x000fc80007ffe0ff */
[----:B------:R-:W-:-:S13]  /*3260*/  ISETP.GE.AND P0, PT, R48, UR5, PT ;  /* 0x0000000530007c0c */ /* 0x000fda000bf06270 */
[----:B------:R-:W-:Y:S05]  /*3270*/  @!P0 BRA `(.L_x_2675) ;  /* 0xfffffff000348947 */ /* 0x000fea000383ffff */
.L_x_2671:
[----:B------:R-:W-:Y:S05]  /*3280*/  BSYNC B0 ;  /* 0x0000000000007941 */ /* 0x000fea0003800000 */
.L_x_2670:
[----:B------:R-:W2:Y:S01]  /*3290*/  S2R R7, SR_TID.X ;  /* 0x0000000000077919 */ /* 0x000ea20000002100 */
[----:B------:R-:W-:Y:S01]  /*32a0*/  UMOV UR4, 0xffffffff ;  /* 0xffffffff00047882 */ /* 0x000fe20000000000 */
[----:B--2---:R-:W-:Y:S02]  /*32b0*/  SHF.R.S32.HI R2, RZ, 0x1f, R7 ;  /* 0x0000001fff027819 */ /* 0x004fe40000011407 */
[----:B------:R-:W-:Y:S05]  /*32c0*/  BRA.DIV UR4, `(.L_x_2676) ;  /* 0x00000032048c7947 */ /* 0x000fea000b800000 */
[----:B------:R-:W0:Y:S02]  /*32d0*/  SHFL.BFLY PT, R14, R49, 0x10, 0x1f ;  /* 0x0e001f00310e7f89 */ /* 0x000e2400000e0000 */
[----:B0-----:R-:W-:-:S05]  /*32e0*/  FMNMX.FTZ R13, R14, R49, !PT ;  /* 0x000000310e0d7209 */ /* 0x001fca0007810000 */
[----:B------:R-:W0:Y:S02]  /*32f0*/  SHFL.BFLY PT, R14, R13, 0x8, 0x1f ;  /* 0x0d001f000d0e7f89 */ /* 0x000e2400000e0000 */
[----:B0-----:R-:W-:-:S05]  /*3300*/  FMNMX.FTZ R3, R13, R14, !PT ;  /* 0x0000000e0d037209 */ /* 0x001fca0007810000 */
[----:B------:R0:W2:Y:S02]  /*3310*/  SHFL.BFLY PT, R14, R3, 0x4, 0x1f ;  /* 0x0c801f00030e7f89 */ /* 0x0000a400000e0000 */
.L_x_2731:
[----:B------:R-:W-:Y:S01]  /*3320*/  LEA.HI R2, R2, R7, RZ, 0x5 ;  /* 0x0000000702027211 */ /* 0x000fe200078f28ff */
[----:B------:R-:W-:Y:S05]  /*3330*/  WARPSYNC.ALL ;  /* 0x0000000000007948 */ /* 0x000fea0003800000 */
[----:B------:R-:W-:-:S05]  /*3340*/  LOP3.LUT R4, R2, 0xffffffe0, RZ, 0xc0, !PT ;  /* 0xffffffe002047812 */ /* 0x000fca00078ec0ff */
[----:B------:R-:W-:-:S05]  /*3350*/  IMAD.IADD R4, R7, 0x1, -R4 ;  /* 0x0000000107047824 */ /* 0x000fca00078e0a04 */
[----:B------:R-:W-:-:S13]  /*3360*/  ISETP.NE.AND P0, PT, R4, RZ, PT ;  /* 0x000000ff0400720c */ /* 0x000fda0003f05270 */
[----:B------:R-:W5:Y:S01]  /*3370*/  @!P0 S2R R6, SR_CgaCtaId ;  /* 0x0000000000068919 */ /* 0x000f620000008800 */
[----:B------:R-:W-:Y:S02]  /*3380*/  @!P0 MOV R5, 0x400 ;  /* 0x0000040000058802 */ /* 0x000fe40000000f00 */
[----:B------:R-:W-:Y:S02]  /*3390*/  @!P0 SHF.R.S32.HI R2, RZ, 0x5, R2 ;  /* 0x00000005ff028819 */ /* 0x000fe40000011402 */
[----:B0-2---:R-:W-:Y:S02]  /*33a0*/  @!P0 FMNMX.FTZ R3, R3, R14, !PT ;  /* 0x0000000e03038209 */ /* 0x005fe40007810000 */
[----:B-----5:R-:W-:-:S05]  /*33b0*/  @!P0 LEA R5, R6, R5, 0x18 ;  /* 0x0000000506058211 */ /* 0x020fca00078ec0ff */
[----:B------:R-:W-:-:S05]  /*33c0*/  @!P0 IMAD R2, R2, 0x4, R5 ;  /* 0x0000000402028824 */ /* 0x000fca00078e0205 */
[----:B------:R0:W-:Y:S01]  /*33d0*/  @!P0 STS [R2], R3 ;  /* 0x0000000302008388 */ /* 0x0001e20000000800 */
[----:B------:R-:W-:Y:S01]  /*33e0*/  BAR.SYNC.DEFER_BLOCKING 0x0 ;  /* 0x0000000000007b1d */ /* 0x000fe20000010000 */
[----:B------:R-:W-:Y:S01]  /*33f0*/  ISETP.GT.AND P0, PT, R4, 0x1, PT ;  /* 0x000000010400780c */ /* 0x000fe20003f04270 */
[----:B------:R-:W-:-:S04]  /*3400*/  HFMA2.MMA R6, -RZ, RZ, 0, 0 ;  /* 0x00000000ff067435 */ /* 0x000fc800000001ff */
[----:B------:R-:W-:Y:S01]  /*3410*/  ULDC.64 UR6, c[0x0][0x2b0] ;  /* 0x0000ac0000067ab9 */ /* 0x000fe20000000a00 */
[----:B------:R-:W-:Y:S07]  /*3420*/  BSSY B0, `(.L_x_2677) ;  /* 0x000002d000007945 */ /* 0x000fee0003800000 */
[----:B0-----:R-:W0:Y:S01]  /*3430*/  @!P0 S2R R3, SR_CgaCtaId ;  /* 0x0000000000038919 */ /* 0x001e220000008800 */
[----:B------:R-:W-:-:S04]  /*3440*/  @!P0 MOV R2, 0x400 ;  /* 0x0000040000028802 */ /* 0x000fc80000000f00 */
[----:B0-----:R-:W-:Y:S02]  /*3450*/  @!P0 LEA R5, R3, R2, 0x18 ;  /* 0x0000000203058211 */ /* 0x001fe400078ec0ff */
[----:B------:R-:W-:-:S03]  /*3460*/  MOV R3, 0xff7fffff ;  /* 0xff7fffff00037802 */ /* 0x000fc60000000f00 */
[----:B------:R-:W-:-:S05]  /*3470*/  @!P0 IMAD R4, R4, 0x4, R5 ;  /* 0x0000000404048824 */ /* 0x000fca00078e0205 */
[----:B------:R-:W0:Y:S04]  /*3480*/  @!P0 LDS R3, [R4] ;  /* 0x0000000004038984 */ /* 0x000e280000000800 */
[----:B0-----:R-:W0:Y:S02]  /*3490*/  SHFL.BFLY PT, R2, R3, 0x1, 0x1f ;  /* 0x0c201f0003027f89 */ /* 0x001e2400000e0000 */
[----:B0-----:R-:W-:Y:S01]  /*34a0*/  FMNMX.FTZ R5, R2, R3, !PT ;  /* 0x0000000302057209 */ /* 0x001fe20007810000 */
[----:B------:R-:W-:-:S04]  /*34b0*/  VIADD R2, R7, UR43 ;  /* 0x0000002b07027c36 */ /* 0x000fc80008000000 */
[----:B------:R0:W2:Y:S01]  /*34c0*/  SHFL.IDX PT, R9, R5, RZ, 0x1f ;  /* 0x00001fff05097589 */ /* 0x0000a200000e0000 */
[----:B------:R-:W-:-:S13]  /*34d0*/  ISETP.GT.AND P1, PT, R2, UR40, PT ;  /* 0x0000002802007c0c */ /* 0x000fda000bf24270 */
[----:B0-----:R-:W-:Y:S05]  /*34e0*/  @P1 BRA `(.L_x_2678) ;  /* 0x0000000000801947 */ /* 0x001fea0003800000 */
[----:B------:R-:W1:Y:S01]  /*34f0*/  S2R R4, SR_CgaCtaId ;  /* 0x0000000000047919 */ /* 0x000e620000008800 */
[----:B------:R-:W-:Y:S01]  /*3500*/  MOV R3, 0x400 ;  /* 0x0000040000037802 */ /* 0x000fe20000000f00 */
[----:B------:R-:W-:Y:S01]  /*3510*/  ULDC.64 UR4, c[0x0][0x2b0] ;  /* 0x0000ac0000047ab9 */ /* 0x000fe20000000a00 */
[----:B------:R-:W-:Y:S01]  /*3520*/  IMAD.MOV.U32 R6, RZ, RZ, RZ ;  /* 0x000000ffff067224 */ /* 0x000fe200078e00ff */
[----:B------:R-:W-:Y:S02]  /*3530*/  ISETP.NE.U32.AND P0, PT, RZ, UR4, PT ;  /* 0x00000004ff007c0c */ /* 0x000fe4000bf05070 */
[----:B------:R-:W-:Y:S02]  /*3540*/  VIADD R3, R3, 0x110 ;  /* 0x0000011003037836 */ /* 0x000fe40000000000 */
[----:B------:R-:W-:-:S03]  /*3550*/  ISETP.NE.AND.EX P0, PT, RZ, UR5, PT, P0 ;  /* 0x00000005ff007c0c */ /* 0x000fc6000bf05300 */
[----:B-1----:R-:W-:Y:S02]  /*3560*/  LEA R11, R4, R3, 0x18 ;  /* 0x00000003040b7211 */ /* 0x002fe400078ec0ff */
[----:B------:R-:W-:-:S08]  /*3570*/  MOV R3, R2 ;  /* 0x0000000200037202 */ /* 0x000fd00000000f00 */
.L_x_2682:
        /* <DEDUP_REMOVED lines=9> */
[----:B------:R-:W5:Y:S02]  /*3610*/  LDG.E.U8 R4, desc[UR36][R4.64] ;  /* 0x0000002404047981 */ /* 0x000f64000c1e1100 */
[----:B-----5:R-:W-:-:S13]  /*3620*/  ISETP.NE.AND P2, PT, R4, RZ, PT ;  /* 0x000000ff0400720c */ /* 0x020fda0003f45270 */
[----:B------:R-:W-:Y:S01]  /*3630*/  @P2 IMAD.MOV.U32 R7, RZ, RZ, RZ ;  /* 0x000000ffff072224 */ /* 0x000fe200078e00ff */
[----:B------:R-:W-:Y:S06]  /*3640*/  @P2 BRA `(.L_x_2681) ;  /* 0x0000000000102947 */ /* 0x000fec0003800000 */
.L_x_2680:
[----:B------:R-:W2:Y:S02]  /*3650*/  LDS R4, [R8] ;  /* 0x0000000008047984 */ /* 0x000ea40000000800 */
[----:B--2---:R-:W-:-:S04]  /*3660*/  FADD.FTZ R4, -R9, R4 ;  /* 0x0000000409047221 */ /* 0x004fc80000010100 */
[----:B------:R-:W-:-:S04]  /*3670*/  FMUL.FTZ R4, R4, 1.4426950216293334961 ;  /* 0x3fb8aa3b04047820 */ /* 0x000fc80000410000 */
[----:B------:R0:W1:Y:S03]  /*3680*/  MUFU.EX2 R7, R4 ;  /* 0x0000000400077308 */ /* 0x0000660000000800 */
.L_x_2681:
[----:B------:R-:W-:Y:S05]  /*3690*/  BSYNC B1 ;  /* 0x0000000000017941 */ /* 0x000fea0003800000 */
.L_x_2679:
[----:B-1----:R1:W-:Y:S01]  /*36a0*/  STS [R8], R7 ;  /* 0x0000000708007388 */ /* 0x0023e20000000800 */
[----:B------:R-:W-:Y:S01]  /*36b0*/  IADD3 R3, R3, 0x40, RZ ;  /* 0x0000004003037810 */ /* 0x000fe20007ffe0ff */
[----:B------:R-:W-:-:S03]  /*36c0*/  FADD.FTZ R6, R7, R6 ;  /* 0x0000000607067221 */ /* 0x000fc60000010000 */
[----:B------:R-:W-:-:S13]  /*36d0*/  ISETP.GT.AND P2, PT, R3, UR40, PT ;  /* 0x0000002803007c0c */ /* 0x000fda000bf44270 */
[----:B-1----:R-:W-:Y:S05]  /*36e0*/  @!P2 BRA `(.L_x_2682) ;  /* 0xfffffffc00a4a947 */ /* 0x002fea000383ffff */
.L_x_2678:
[----:B------:R-:W-:Y:S05]  /*36f0*/  BSYNC B0 ;  /* 0x0000000000007941 */ /* 0x000fea0003800000 */
.L_x_2677:
[----:B------:R-:W5:Y:S01]  /*3700*/  SHFL.BFLY PT, R3, R6, 0x10, 0x1f ;  /* 0x0e001f0006037f89 */ /* 0x000f6200000e0000 */
[----:B------:R-:W-:Y:S01]  /*3710*/  ULDC UR7, c[0x0][0x29c] ;  /* 0x0000a70000077ab9 */ /* 0x000fe20000000800 */
[----:B------:R-:W-:Y:S01]  /*3720*/  ULDC UR8, c[0x0][0x284] ;  /* 0x0000a10000087ab9 */ /* 0x000fe20000000800 */
[----:B------:R-:W0:Y:S01]  /*3730*/  S2UR UR9, SR_CgaCtaId ;  /* 0x00000000000979c3 */ /* 0x000e220000008800 */
[----:B--2---:R-:W2:Y:S01]  /*3740*/  S2R R9, SR_TID.X ;  /* 0x0000000000097919 */ /* 0x004ea20000002100 */
[----:B------:R-:W-:Y:S01]  /*3750*/  UISETP.LT.AND UP0, UPT, UR8, UR7, UPT ;  /* 0x000000070800728c */ /* 0x000fe2000bf01270 */
[----:B------:R-:W-:-:S03]  /*3760*/  UMOV UR6, 0x400 ;  /* 0x0000040000067882 */ /* 0x000fc60000000000 */
[----:B------:R-:W-:Y:S02]  /*3770*/  USEL UR4, UR8, UR7, UP0 ;  /* 0x0000000708047287 */ /* 0x000fe40008000000 */
[----:B------:R-:W-:Y:S02]  /*3780*/  UIADD3 UR6, UR6, 0x110, URZ ;  /* 0x0000011006067890 */ /* 0x000fe4000fffe03f */
[----:B------:R-:W-:-:S04]  /*3790*/  UIADD3 UR4, UR4, 0x4, URZ ;  /* 0x0000000404047890 */ /* 0x000fc8000fffe03f */
[----:B------:R-:W-:-:S04]  /*37a0*/  USHF.R.S32.HI UR5, URZ, 0x1f, UR4 ;  /* 0x0000001f3f057899 */ /* 0x000fc80008011404 */
[----:B------:R-:W-:Y:S01]  /*37b0*/  ULEA.HI UR5, UR5, UR4, URZ, 0x2 ;  /* 0x0000000405057291 */ /* 0x000fe2000f8f103f */
[----:B-----5:R-:W-:Y:S02]  /*37c0*/  FADD.FTZ R3, R3, R6 ;  /* 0x0000000603037221 */ /* 0x020fe40000010000 */
[----:B------:R-:W-:Y:S01]  /*37d0*/  ULDC.U8 UR4, c[0x0][0x31c] ;  /* 0x0000c70000047ab9 */ /* 0x000fe20000000000 */
[----:B------:R-:W-:Y:S02]  /*37e0*/  USHF.L.U32 UR5, UR5, 0x2, URZ ;  /* 0x0000000205057899 */ /* 0x000fe4000800063f */
[----:B0-----:R-:W-:Y:S01]  /*37f0*/  ULEA UR10, UR9, UR6, 0x18 ;  /* 0x00000006090a7291 */ /* 0x001fe2000f8ec03f */
[----:B------:R-:W0:Y:S01]  /*3800*/  SHFL.BFLY PT, R4, R3, 0x8, 0x1f ;  /* 0x0d001f0003047f89 */ /* 0x000e2200000e0000 */
[----:B------:R-:W-:-:S03]  /*3810*/  ULOP3.LUT UR6, UR5, 0xfffffff0, URZ, 0xc0, !UPT ;  /* 0xfffffff005067892 */ /* 0x000fc6000f8ec03f */
[----:B------:R-:W-:Y:S01]  /*3820*/  UMOV UR5, URZ ;  /* 0x0000003f00057c82 */ /* 0x000fe20008000000 */
[----:B------:R-:W-:Y:S01]  /*3830*/  UIADD3 UR11, UR10, UR6, URZ ;  /* 0x000000060a0b7290 */ /* 0x000fe2000fffe03f */
[----:B--2---:R-:W-:-:S04]  /*3840*/  LOP3.LUT P0, R7, R9, 0x1f, RZ, 0xc0, !PT ;  /* 0x0000001f09077812 */ /* 0x004fc8000780c0ff */
[----:B------:R-:W-:-:S09]  /*3850*/  ISETP.GT.U32.AND P2, PT, R7, 0x1, PT ;  /* 0x000000010700780c */ /* 0x000fd20003f44070 */
[----:B-1----:R-:W1:Y:S01]  /*3860*/  @!P0 S2R R11, SR_CgaCtaId ;  /* 0x00000000000b8919 */ /* 0x002e620000008800 */
        /* <DEDUP_REMOVED lines=11> */
[----:B0-----:R-:W-:-:S05]  /*3920*/  @!P2 LEA R4, R13, R4, 0x18 ;  /* 0x000000040d04a211 */ /* 0x001fca00078ec0ff */
[----:B------:R-:W-:Y:S02]  /*3930*/  @!P2 IMAD R7, R7, 0x4, R4 ;  /* 0x000000040707a824 */ /* 0x000fe400078e0204 */
        /* <DEDUP_REMOVED lines=9> */
[----:B0-----:R-:W-:-:S05]  /*39d0*/  FADD.FTZ R4, R4, R3 ;  /* 0x0000000304047221 */ /* 0x001fca0000010000 */
[----:B------:R0:W1:Y:S01]  /*39e0*/  SHFL.IDX PT, R3, R4, RZ, 0x1f ;  /* 0x00001fff04037589 */ /* 0x00006200000e0000 */
[----:B------:R-:W-:Y:S05]  /*39f0*/  @!P0 BRA `(.L_x_2683) ;  /* 0x0000000000208947 */ /* 0x000fea0003800000 */
[----:B------:R-:W-:Y:S01]  /*3a00*/  S2UR UR4, SR_CTAID.X ;  /* 0x00000000000479c3 */ /* 0x000fe20000002500 */
[----:B------:R-:W-:-:S07]  /*3a10*/  ULDC UR9, c[0x0][0x288] ;  /* 0x0000a20000097ab9 */ /* 0x000fce0000000800 */
[----:B------:R-:W2:Y:S02]  /*3a20*/  S2UR UR5, SR_CTAID.Y ;  /* 0x00000000000579c3 */ /* 0x000ea40000002600 */
[----:B--2---:R-:W-:-:S03]  /*3a30*/  UIMAD UR5, UR5, UR9, UR4 ;  /* 0x00000009050572a4 */ /* 0x004fc6000f8e0204 */
[----:B------:R-:W-:Y:S02]  /*3a40*/  ULDC UR4, c[0x0][0x318] ;  /* 0x0000c60000047ab9 */ /* 0x000fe40000000800 */
[----:B------:R-:W-:-:S04]  /*3a50*/  UIMAD UR4, UR5, UR4, UR7 ;  /* 0x00000004050472a4 */ /* 0x000fc8000f8e0207 */
[----:B------:R-:W-:-:S04]  /*3a60*/  UIMAD UR4, UR4, UR8, URZ ;  /* 0x00000008040472a4 */ /* 0x000fc8000f8e023f */
[----:B------:R-:W-:-:S12]  /*3a70*/  USHF.R.S32.HI UR5, URZ, 0x1f, UR4 ;  /* 0x0000001f3f057899 */ /* 0x000fd80008011404 */
.L_x_2683:
[----:B------:R-:W-:Y:S01]  /*3a80*/  ULDC.64 UR8, c[0x0][0x310] ;  /* 0x0000c40000087ab9 */ /* 0x000fe20000000a00 */
[----:B------:R-:W-:Y:S04]  /*3a90*/  BSSY B0, `(.L_x_2684) ;  /* 0x0000014000007945 */ /* 0x000fe80003800000 */
[----:B------:R-:W-:Y:S05]  /*3aa0*/  @P1 BRA `(.L_x_2685) ;  /* 0x0000000000481947 */ /* 0x000fea0003800000 */
[----:B-1----:R-:W-:-:S04]  /*3ab0*/  FADD.FTZ R3, R3, 9.9999999747524270788e-07 ;  /* 0x358637bd03037421 */ /* 0x002fc80000010000 */
[----:B------:R1:W2:Y:S03]  /*3ac0*/  MUFU.RCP R8, R3 ;  /* 0x0000000300087308 */ /* 0x0002a60000001000 */
.L_x_2687:
[----:B01----:R-:W-:-:S04]  /*3ad0*/  IADD3 R4, R2, -UR43, RZ ;  /* 0x8000002b02047c10 */ /* 0x003fc8000fffe0ff */
[C---:B-1----:R-:W-:Y:S02]  /*3ae0*/  LEA R3, R4.reuse, UR10, 0x2 ;  /* 0x0000000a04037c11 */ /* 0x042fe4000f8e10ff */
[----:B------:R-:W-:-:S04]  /*3af0*/  LEA R4, R4, UR11, 0x1 ;  /* 0x0000000b04047c11 */ /* 0x000fc8000f8e08ff */
[----:B------:R-:W2:Y:S02]  /*3b00*/  LDS R3, [R3] ;  /* 0x0000000003037984 */ /* 0x000ea40000000800 */
[----:B--2---:R-:W-:-:S05]  /*3b10*/  FMUL.FTZ R7, R3, R8 ;  /* 0x0000000803077220 */ /* 0x004fca0000410000 */
[----:B------:R-:W-:-:S05]  /*3b20*/  F2FP.F16.F32.PACK_AB R5, RZ, R7 ;  /* 0x00000007ff05723e */ /* 0x000fca00000000ff */
[----:B------:R0:W-:Y:S01]  /*3b30*/  STS.U16 [R4], R5 ;  /* 0x0000000504007388 */ /* 0x0001e20000000400 */
[----:B------:R-:W-:Y:S05]  /*3b40*/  @!P0 BRA `(.L_x_2686) ;  /* 0x0000000000148947 */ /* 0x000fea0003800000 */
[----:B------:R-:W-:-:S04]  /*3b50*/  IADD3 R3, P1, R2, UR4, RZ ;  /* 0x0000000402037c10 */ /* 0x000fc8000ff3e0ff */
[----:B------:R-:W-:Y:S02]  /*3b60*/  LEA.HI.X.SX32 R6, R2, UR5, 0x1, P1 ;  /* 0x0000000502067c11 */ /* 0x000fe400088f0eff */
[----:B0-----:R-:W-:-:S04]  /*3b70*/  LEA R4, P1, R3, UR8, 0x2 ;  /* 0x0000000803047c11 */ /* 0x001fc8000f8210ff */
[----:B------:R-:W-:-:S05]  /*3b80*/  LEA.HI.X R5, R3, UR9, R6, 0x2, P1 ;  /* 0x0000000903057c11 */ /* 0x000fca00088f1406 */
[----:B------:R1:W-:Y:S04]  /*3b90*/  STG.E desc[UR36][R4.64], R7 ;  /* 0x0000000704007986 */ /* 0x0003e8000c101924 */
.L_x_2686:
[----:B------:R-:W-:-:S05]  /*3ba0*/  VIADD R2, R2, 0x40 ;  /* 0x0000004002027836 */ /* 0x000fca0000000000 */
[----:B------:R-:W-:-:S13]  /*3bb0*/  ISETP.GT.AND P1, PT, R2, UR40, PT ;  /* 0x0000002802007c0c */ /* 0x000fda000bf24270 */
[----:B------:R-:W-:Y:S05]  /*3bc0*/  @!P1 BRA `(.L_x_2687) ;  /* 0xfffffffc00c09947 */ /* 0x000fea000383ffff */
.L_x_2685:
[----:B------:R-:W-:Y:S05]  /*3bd0*/  BSYNC B0 ;  /* 0x0000000000007941 */ /* 0x000fea0003800000 */
.L_x_2684:
[----:B-1----:R-:W1:Y:S01]  /*3be0*/  S2R R3, SR_TID.X ;  /* 0x0000000000037919 */ /* 0x002e620000002100 */
[----:B------:R-:W-:Y:S01]  /*3bf0*/  USHF.R.S32.HI UR4, URZ, 0x1f, UR40 ;  /* 0x0000001f3f047899 */ /* 0x000fe20008011428 */
[----:B------:R-:W-:Y:S01]  /*3c00*/  CS2R R10, SRZ ;  /* 0x00000000000a7805 */ /* 0x000fe2000001ff00 */
[----:B------:R-:W-:Y:S01]  /*3c10*/  ULDC.64 UR8, c[0x0][0x240] ;  /* 0x0000900000087ab9 */ /* 0x000fe20000000a00 */
[----:B------:R-:W-:Y:S01]  /*3c20*/  CS2R R8, SRZ ;  /* 0x0000000000087805 */ /* 0x000fe2000001ff00 */
[----:B------:R-:W-:Y:S01]  /*3c30*/  ULEA.HI UR4, UR4, UR40, URZ, 0x2 ;  /* 0x0000002804047291 */ /* 0x000fe2000f8f103f */
[----:B------:R-:W-:-:S03]  /*3c40*/  ISETP.EQ.U32.AND P1, PT, RZ, UR8, PT ;  /* 0x00000008ff007c0c */ /* 0x000fc6000bf22070 */
        /* <DEDUP_REMOVED lines=12> */
[----:B0-----:R-:W0:Y:S01]  /*3d10*/  @!P1 S2R R4, SR_CTAID.X ;  /* 0x0000000000049919 */ /* 0x001e220000002500 */
[----:B------:R-:W1:Y:S01]  /*3d20*/  @!P1 LDC.64 R12, c[0x0][0x240] ;  /* 0x00009000ff0c9b82 */ /* 0x000e620000000a00 */
[----:B----4-:R-:W-:Y:S01]  /*3d30*/  MOV R19, UR4 ;  /* 0x0000000400137c02 */ /* 0x010fe20008000f00 */
[----:B------:R-:W-:Y:S01]  /*3d40*/  BSSY B0, `(.L_x_2688) ;  /* 0x000015d000007945 */ /* 0x000fe20003800000 */
[----:B------:R-:W-:Y:S01]  /*3d50*/  CS2R R6, SRZ ;  /* 0x0000000000067805 */ /* 0x000fe2000001ff00 */
[----:B------:R-:W-:Y:S02]  /*3d60*/  IMAD.MOV.U32 R17, RZ, RZ, RZ ;  /* 0x000000ffff117224 */ /* 0x000fe400078e00ff */
[----:B------:R-:W-:Y:S02]  /*3d70*/  IMAD.MOV.U32 R18, RZ, RZ, RZ ;  /* 0x000000ffff127224 */ /* 0x000fe400078e00ff */
[----:B0-----:R-:W-:-:S04]  /*3d80*/  @!P1 IMAD R3, R4, 0x60, R33 ;  /* 0x0000006004039824 */ /* 0x001fc800078e0221 */
[----:B-1----:R-:W-:Y:S01]  /*3d90*/  @!P1 IMAD.WIDE R12, R3, 0x2, R12 ;  /* 0x00000002030c9825 */ /* 0x002fe200078e020c */
[----:B------:R-:W-:-:S04]  /*3da0*/  CS2R R2, SRZ ;  /* 0x0000000000027805 */ /* 0x000fc8000001ff00 */
[----:B------:R0:W5:Y:S01]  /*3db0*/  @!P1 LDG.E.128 R8, desc[UR36][R12.64] ;  /* 0x000000240c089981 */ /* 0x000162000c1e1d00 */
[----:B------:R-:W-:Y:S01]  /*3dc0*/  CS2R R4, SRZ ;  /* 0x0000000000047805 */ /* 0x000fe2000001ff00 */
[----:B------:R-:W-:Y:S06]  /*3dd0*/  BAR.SYNC.DEFER_BLOCKING 0x0 ;  /* 0x0000000000007b1d */ /* 0x000fec0000010000 */
[----:B------:R-:W-:Y:S05]  /*3de0*/  @P0 BRA `(.L_x_2689) ;  /* 0x0000001400480947 */ /* 0x000fea0003800000 */
[----:B------:R-:W-:Y:S01]  /*3df0*/  VIADD R34, R32, UR43 ;  /* 0x0000002b20227c36 */ /* 0x000fe20008000000 */
[----:B------:R-:W-:Y:S01]  /*3e00*/  VIMNMX R39, R19, UR40, PT ;  /* 0x0000002813277c48 */ /* 0x000fe2000bfe0100 */
[----:B------:R-:W-:Y:S01]  /*3e10*/  IMAD R0, R0, R19, R33 ;  /* 0x0000001300007224 */ /* 0x000fe200078e0221 */
[----:B------:R-:W-:Y:S01]  /*3e20*/  BSSY B1, `(.L_x_2690) ;  /* 0x000009c000017945 */ /* 0x000fe20003800000 */
[----:B------:R-:W-:Y:S01]  /*3e30*/  IMAD.MOV.U32 R2, RZ, RZ, RZ ;  /* 0x000000ffff027224 */ /* 0x000fe200078e00ff */
[----:B------:R-:W-:Y:S02]  /*3e40*/  ISETP.GE.AND P1, PT, R34, R39, PT ;  /* 0x000000272200720c */ /* 0x000fe40003f26270 */
[----:B------:R-:W-:-:S11]  /*3e50*/  SHF.R.S32.HI R35, RZ, 0x1f, R0 ;  /* 0x0000001fff237819 */ /* 0x000fd60000011400 */
[----:B------:R-:W-:Y:S05]  /*3e60*/  @P1 BRA `(.L_x_2691) ;  /* 0x00000008005c1947 */ /* 0x000fea0003800000 */
[----:B------:R-:W-:Y:S01]  /*3e70*/  MOV R5, UR43 ;  /* 0x0000002b00057c02 */ /* 0x000fe20008000f00 */
[----:B------:R-:W-:Y:S01]  /*3e80*/  BSSY B2, `(.L_x_2692) ;  /* 0x0000035000027945 */ /* 0x000fe20003800000 */
[----:B------:R-:W-:Y:S01]  /*3e90*/  LOP3.LUT R3, RZ, R39, RZ, 0x33, !PT ;  /* 0x00000027ff037212 */ /* 0x000fe200078e33ff */
[----:B------:R-:W-:Y:S01]  /*3ea0*/  HFMA2.MMA R18, -RZ, RZ, 0, 0 ;  /* 0x00000000ff127435 */ /* 0x000fe200000001ff */
[----:B------:R-:W-:Y:S01]  /*3eb0*/  IADD3 R2, -R5, -0x2, -R32 ;  /* 0xfffffffe05027810 */ /* 0x000fe20007ffe920 */
[----:B------:R-:W-:Y:S01]  /*3ec0*/  IMAD.MOV.U32 R38, RZ, RZ, R34 ;  /* 0x000000ffff267224 */ /* 0x000fe200078e0022 */
[----:B------:R-:W-:Y:S02]  /*3ed0*/  MOV R17, RZ ;  /* 0x000000ff00117202 */ /* 0x000fe40000000f00 */
[----:B------:R-:W-:Y:S02]  /*3ee0*/  CS2R R6, SRZ ;  /* 0x0000000000067805 */ /* 0x000fe4000001ff00 */
[----:B------:R-:W-:Y:S01]  /*3ef0*/  CS2R R4, SRZ ;  /* 0x0000000000047805 */ /* 0x000fe2000001ff00 */
[----:B------:R-:W-:-:S05]  /*3f00*/  IMAD.IADD R3, R2, 0x1, -R3 ;  /* 0x0000000102037824 */ /* 0x000fca00078e0a03 */
[C---:B------:R-:W-:Y:S02]  /*3f10*/  LEA.HI R2, R3.reuse, 0x1, RZ, 0x1e ;  /* 0x0000000103027811 */ /* 0x040fe400078ff0ff */
[----:B------:R-:W-:Y:S02]  /*3f20*/  ISETP.GE.U32.AND P1, PT, R3, 0xc, PT ;  /* 0x0000000c0300780c */ /* 0x000fe40003f26070 */
[----:B0-----:R-:W-:Y:S02]  /*3f30*/  LOP3.LUT P3, R12, R2, 0x3, RZ, 0xc0, !PT ;  /* 0x00000003020c7812 */ /* 0x001fe4000786c0ff */
[----:B------:R-:W-:-:S11]  /*3f40*/  CS2R R2, SRZ ;  /* 0x0000000000027805 */ /* 0x000fd6000001ff00 */
[----:B------:R-:W-:Y:S05]  /*3f50*/  @!P3 BRA `(.L_x_2693) ;  /* 0x00000000009cb947 */ /* 0x000fea0003800000 */
[----:B------:R-:W-:Y:S01]  /*3f60*/  IMAD R13, R34, 0x60, RZ ;  /* 0x00000060220d7824 */ /* 0x000fe200078e02ff */
[----:B------:R-:W-:Y:S01]  /*3f70*/  ULDC.64 UR4, c[0x0][0x250] ;  /* 0x0000940000047ab9 */ /* 0x000fe20000000a00 */
[----:B------:R-:W-:Y:S01]  /*3f80*/  IMAD.MOV.U32 R20, RZ, RZ, R12 ;  /* 0x000000ffff147224 */ /* 0x000fe200078e000c */
[----:B------:R-:W-:Y:S01]  /*3f90*/  LEA R12, R32, UR6, 0x1 ;  /* 0x00000006200c7c11 */ /* 0x000fe2000f8e08ff */
[----:B------:R-:W-:Y:S01]  /*3fa0*/  IMAD.MOV.U32 R38, RZ, RZ, R34 ;  /* 0x000000ffff267224 */ /* 0x000fe200078e0022 */
[----:B------:R-:W-:Y:S02]  /*3fb0*/  IADD3 R30, P3, R0, R13, RZ ;  /* 0x0000000d001e7210 */ /* 0x000fe40007f7e0ff */
[----:B------:R-:W-:Y:S02]  /*3fc0*/  MOV R18, RZ ;  /* 0x000000ff00127202 */ /* 0x000fe40000000f00 */
[----:B------:R-:W-:Y:S02]  /*3fd0*/  LEA.HI.X.SX32 R13, R13, R35, 0x1, P3 ;  /* 0x000000230d0d7211 */ /* 0x000fe400018f0eff */
[----:B------:R-:W-:-:S02]  /*3fe0*/  LEA R29, P3, R30, UR4, 0x1 ;  /* 0x000000041e1d7c11 */ /* 0x000fc4000f8608ff */
[----:B------:R-:W-:Y:S02]  /*3ff0*/  IADD3 R21, R12, UR10, RZ ;  /* 0x0000000a0c157c10 */ /* 0x000fe4000fffe0ff */
[----:B------:R-:W-:-:S09]  /*4000*/  LEA.HI.X R30, R30, UR5, R13, 0x1, P3 ;  /* 0x000000051e1e7c11 */ /* 0x000fd200098f0c0d */
.L_x_2694:
[----:B------:R-:W-:Y:S01]  /*4010*/  IMAD.MOV.U32 R12, RZ, RZ, R29 ;  /* 0x000000ffff0c7224 */ /* 0x000fe200078e001d */
[----:B------:R-:W-:Y:S01]  /*4020*/  MOV R13, R30 ;  /* 0x0000001e000d7202 */ /* 0x000fe20000000f00 */
[----:B---3--:R0:W1:Y:S05]  /*4030*/  LDS.U16 R22, [R21] ;  /* 0x0000000015167984 */ /* 0x00806a0000000400 */
[----:B------:R-:W2:Y:S01]  /*4040*/  LDG.E.128 R12, desc[UR36][R12.64] ;  /* 0x000000240c0c7981 */ /* 0x000ea2000c1e1d00 */
[----:B------:R-:W-:Y:S01]  /*4050*/  VIADD R20, R20, 0xffffffff ;  /* 0xffffffff14147836 */ /* 0x000fe20000000000 */
[----:B------:R-:W-:Y:S01]  /*4060*/  IADD3 R29, P4, R29, 0x300, RZ ;  /* 0x000003001d1d7810 */ /* 0x000fe20007f9e0ff */
[----:B0-----:R-:W-:Y:S01]  /*4070*/  VIADD R21, R21, 0x8 ;  /* 0x0000000815157836 */ /* 0x001fe20000000000 */
[----:B------:R-:W-:-:S02]  /*4080*/  IADD3 R38, R38, 0x4, RZ ;  /* 0x0000000426267810 */ /* 0x000fc40007ffe0ff */
[----:B------:R-:W-:Y:S02]  /*4090*/  ISETP.NE.AND P3, PT, R20, RZ, PT ;  /* 0x000000ff1400720c */ /* 0x000fe40003f65270 */
[----:B------:R-:W-:Y:S01]  /*40a0*/  IADD3.X R30, RZ, R30, RZ, P4, !PT ;  /* 0x0000001eff1e7210 */ /* 0x000fe200027fe4ff */
[----:B-1----:R-:W-:Y:S02]  /*40b0*/  HADD2.F32 R23, -RZ, R22.H0_H0 ;  /* 0x20000016ff177230 */ /* 0x002fe40000004100 */
        /* <DEDUP_REMOVED lines=15> */
[----:B------:R-:W-:Y:S01]  /*41b0*/  FFMA.FTZ R2, R23, R15, R2 ;  /* 0x0000000f17027223 */ /* 0x000fe20000010002 */
[----:B------:R-:W-:Y:S06]  /*41c0*/  @P3 BRA `(.L_x_2694) ;  /* 0xfffffffc00903947 */ /* 0x000fec000383ffff */
.L_x_2693:
[----:B------:R-:W-:Y:S05]  /*41d0*/  BSYNC B2 ;  /* 0x0000000000027941 */ /* 0x000fea0003800000 */
.L_x_2692:
[----:B------:R-:W-:Y:S05]  /*41e0*/  @!P1 BRA `(.L_x_2691) ;  /* 0x00000004007c9947 */ /* 0x000fea0003800000 */
[C---:B------:R-:W-:Y:S01]  /*41f0*/  LEA R13, R38.reuse, UR6, 0x1 ;  /* 0x00000006260d7c11 */ /* 0x040fe2000f8e08ff */
[----:B------:R-:W-:Y:S01]  /*4200*/  IMAD R12, R38, 0x60, RZ ;  /* 0x00000060260c7824 */ /* 0x000fe200078e02ff */
[----:B------:R-:W-:Y:S01]  /*4210*/  ULDC.64 UR4, c[0x0][0x250] ;  /* 0x0000940000047ab9 */ /* 0x000fe20000000a00 */
[----:B------:R-:W-:Y:S01]  /*4220*/  IMAD.U32 R14, RZ, RZ, UR43 ;  /* 0x0000002bff0e7e24 */ /* 0x000fe2000f8e00ff */
[----:B------:R-:W-:Y:S02]  /*4230*/  IADD3 R13, R13, 0x10, RZ ;  /* 0x000000100d0d7810 */ /* 0x000fe40007ffe0ff */
[----:B------:R-:W-:-:S03]  /*4240*/  IADD3 R45, P1, R0, R12, RZ ;  /* 0x0000000c002d7210 */ /* 0x000fc60007f3e0ff */
[----:B------:R-:W-:Y:S01]  /*4250*/  IMAD R13, R14, -0x2, R13 ;  /* 0xfffffffe0e0d7824 */ /* 0x000fe200078e020d */
[----:B------:R-:W-:Y:S02]  /*4260*/  LEA R42, P3, R45, UR4, 0x1 ;  /* 0x000000042d2a7c11 */ /* 0x000fe4000f8608ff */
[----:B------:R-:W-:Y:S01]  /*4270*/  LEA.HI.X.SX32 R12, R12, R35, 0x1, P1 ;  /* 0x000000230c0c7211 */ /* 0x000fe200008f0eff */
[----:B------:R-:W-:-:S03]  /*4280*/  VIADD R40, R13, UR10 ;  /* 0x0000000a0d287c36 */ /* 0x000fc60008000000 */
[----:B------:R-:W-:-:S07]  /*4290*/  LEA.HI.X R45, R45, UR5, R12, 0x1, P3 ;  /* 0x000000052d2d7c11 */ /* 0x000fce00098f0c0c */
.L_x_2695:
[----:B------:R-:W-:Y:S01]  /*42a0*/  MOV R36, R42 ;  /* 0x0000002a00247202 */ /* 0x000fe20000000f00 */
[----:B------:R-:W-:Y:S01]  /*42b0*/  IMAD.MOV.U32 R37, RZ, RZ, R45 ;  /* 0x000000ffff257224 */ /* 0x000fe200078e002d */
[----:B------:R-:W0:Y:S04]  /*42c0*/  LDS.U16 R44, [R40+-0x10] ;  /* 0xfffff000282c7984 */ /* 0x000e280000000400 */
[----:B------:R-:W2:Y:S04]  /*42d0*/  LDG.E.128 R12, desc[UR36][R36.64] ;  /* 0x00000024240c7981 */ /* 0x000ea8000c1e1d00 */
[----:B---3--:R-:W3:Y:S04]  /*42e0*/  LDG.E.128 R20, desc[UR36][R36.64+0x300] ;  /* 0x0003002424147981 */ /* 0x008ee8000c1e1d00 */
[----:B------:R-:W4:Y:S04]  /*42f0*/  LDG.E.128 R24, desc[UR36][R36.64+0x600] ;  /* 0x0006002424187981 */ /* 0x000f28000c1e1d00 */
[----:B------:R1:W4:Y:S01]  /*4300*/  LDG.E.128 R28, desc[UR36][R36.64+0x900] ;  /* 0x00090024241c7981 */ /* 0x000322000c1e1d00 */
[----:B------:R-:W-:Y:S01]  /*4310*/  IADD3 R42, P1, R36, 0xc00, RZ ;  /* 0x00000c00242a7810 */ /* 0x000fe20007f3e0ff */
[----:B------:R-:W-:-:S02]  /*4320*/  VIADD R38, R38, 0x10 ;  /* 0x0000001026267836 */ /* 0x000fc40000000000 */
[----:B------:R-:W1:Y:S01]  /*4330*/  LDS.U16 R43, [R40+-0x8] ;  /* 0xfffff800282b7984 */ /* 0x000e620000000400 */
[----:B------:R-:W-:Y:S02]  /*4340*/  IADD3.X R45, RZ, R37, RZ, P1, !PT ;  /* 0x00000025ff2d7210 */ /* 0x000fe40000ffe4ff */
[----:B------:R-:W-:Y:S01]  /*4350*/  ISETP.GE.AND P1, PT, R38, R39, PT ;  /* 0x000000272600720c */ /* 0x000fe20003f26270 */
[----:B------:R-:W1:Y:S01]  /*4360*/  LDS.U16 R41, [R40] ;  /* 0x0000000028297984 */ /* 0x000e620000000400 */
[----:B0-----:R-:W-:Y:S02]  /*4370*/  HADD2.F32 R44, -RZ, R44.H0_H0 ;  /* 0x2000002cff2c7230 */ /* 0x001fe40000004100 */
[----:B-1----:R-:W-:Y:S02]  /*4380*/  HADD2.F32 R43, -RZ, R43.H0_H0 ;  /* 0x2000002bff2b7230 */ /* 0x002fe40000004100 */
[----:B------:R-:W-:Y:S02]  /*4390*/  HADD2.F32 R41, -RZ, R41.H0_H0 ;  /* 0x20000029ff297230 */ /* 0x000fe40000004100 */
[----:B--2---:R-:W-:-:S02]  /*43a0*/  HADD2.F32 R47, -RZ, R12.H0_H0 ;  /* 0x2000000cff2f7230 */ /* 0x004fc40000004100 */
[----:B------:R-:W-:Y:S02]  /*43b0*/  HADD2.F32 R12, -RZ, R12.H1_H1 ;  /* 0x3000000cff0c7230 */ /* 0x000fe40000004100 */
[--C-:B------:R-:W-:Y:S02]  /*43c0*/  HADD2.F32 R46, -RZ, R13.reuse.H0_H0 ;  /* 0x2000000dff2e7230 */ /* 0x100fe40000004100 */
[C---:B------:R-:W-:Y:S01]  /*43d0*/  FFMA.FTZ R18, R44.reuse, R47, R18 ;  /* 0x0000002f2c127223 */ /* 0x040fe20000010012 */
[--C-:B------:R-:W-:Y:S02]  /*43e0*/  HADD2.F32 R36, -RZ, R14.reuse.H0_H0 ;  /* 0x2000000eff247230 */ /* 0x100fe40000004100 */
[C---:B------:R-:W-:Y:S01]  /*43f0*/  FFMA.FTZ R17, R44.reuse, R12, R17 ;  /* 0x0000000c2c117223 */ /* 0x040fe20000010011 */
[----:B------:R-:W-:Y:S02]  /*4400*/  HADD2.F32 R37, -RZ, R14.H1_H1 ;  /* 0x3000000eff257230 */ /* 0x000fe40000004100 */
[----:B------:R-:W-:Y:S01]  /*4410*/  FFMA.FTZ R12, R44, R46, R7 ;  /* 0x0000002e2c0c7223 */ /* 0x000fe20000010007 */
[----:B------:R-:W-:Y:S01]  /*4420*/  HADD2.F32 R13, -RZ, R13.H1_H1 ;  /* 0x3000000dff0d7230 */ /* 0x000fe20000004100 */
[----:B------:R-:W0:Y:S01]  /*4430*/  LDS.U16 R7, [R40+0x8] ;  /* 0x0000080028077984 */ /* 0x000e220000000400 */
[----:B------:R-:W-:-:S02]  /*4440*/  HADD2.F32 R14, -RZ, R15.H0_H0 ;  /* 0x2000000fff0e7230 */ /* 0x000fc40000004100 */
[C---:B------:R-:W-:Y:S01]  /*4450*/  FFMA.FTZ R4, R44.reuse, R37, R4 ;  /* 0x000000252c047223 */ /* 0x040fe20000010004 */
[----:B------:R-:W-:Y:S02]  /*4460*/  HADD2.F32 R15, -RZ, R15.H1_H1 ;  /* 0x3000000fff0f7230 */ /* 0x000fe40000004100 */
[C---:B------:R-:W-:Y:S01]  /*4470*/  FFMA.FTZ R6, R44.reuse, R13, R6 ;  /* 0x0000000d2c067223 */ /* 0x040fe20000010006 */
[--C-:B---3--:R-:W-:Y:S02]  /*4480*/  HADD2.F32 R13, -RZ, R20.reuse.H0_H0 ;  /* 0x20000014ff0d7230 */ /* 0x108fe40000004100 */
[C---:B------:R-:W-:Y:S01]  /*4490*/  FFMA.FTZ R3, R44.reuse, R14, R3 ;  /* 0x0000000e2c037223 */ /* 0x040fe20000010003 */
[----:B------:R-:W-:Y:S02]  /*44a0*/  HADD2.F32 R20, -RZ, R20.H1_H1 ;  /* 0x30000014ff147230 */ /* 0x000fe40000004100 */
[----:B------:R-:W-:Y:S01]  /*44b0*/  FFMA.FTZ R2, R44, R15, R2 ;  /* 0x0000000f2c027223 */ /* 0x000fe20000010002 */
[----:B------:R-:W-:-:S02]  /*44c0*/  HADD2.F32 R15, -RZ, R21.H0_H0 ;  /* 0x20000015ff0f7230 */ /* 0x000fc40000004100 */
[----:B------:R-:W-:Y:S01]  /*44d0*/  FFMA.FTZ R5, R44, R36, R5 ;  /* 0x000000242c057223 */ /* 0x000fe20000010005 */
        /* <DEDUP_REMOVED lines=10> */
[----:B----4-:R-:W-:Y:S02]  /*4580*/  HADD2.F32 R13, -RZ, R24.H0_H0 ;  /* 0x20000018ff0d7230 */ /* 0x010fe40000004100 */
[C---:B------:R-:W-:Y:S01]  /*4590*/  FFMA.FTZ R3, R43.reuse, R22, R3 ;  /* 0x000000162b037223 */ /* 0x040fe20000010003 */
[----:B------:R-:W-:Y:S02]  /*45a0*/  HADD2.F32 R15, -RZ, R25.H0_H0 ;  /* 0x20000019ff0f7230 */ /* 0x000fe40000004100 */
[----:B------:R-:W-:Y:S01]  /*45b0*/  FFMA.FTZ R4, R43, R37, R4 ;  /* 0x000000252b047223 */ /* 0x000fe20000010004 */
[----:B------:R-:W-:-:S02]  /*45c0*/  HADD2.F32 R20, -RZ, R27.H0_H0 ;  /* 0x2000001bff147230 */ /* 0x000fc40000004100 */
[----:B------:R-:W-:Y:S01]  /*45d0*/  FFMA.FTZ R2, R43, R23, R2 ;  /* 0x000000172b027223 */ /* 0x000fe20000010002 */
        /* <DEDUP_REMOVED lines=8> */
[----:B------:R-:W-:Y:S02]  /*4660*/  HADD2.F32 R27, -RZ, R27.H1_H1 ;  /* 0x3000001bff1b7230 */ /* 0x000fe40000004100 */
[C---:B------:R-:W-:Y:S01]  /*4670*/  FFMA.FTZ R4, R41.reuse, R21, R4 ;  /* 0x0000001529047223 */ /* 0x040fe20000010004 */
[----:B------:R-:W-:Y:S02]  /*4680*/  HADD2.F32 R15, -RZ, R29.H0_H0 ;  /* 0x2000001dff0f7230 */ /* 0x000fe40000004100 */
[C---:B------:R-:W-:Y:S01]  /*4690*/  FFMA.FTZ R17, R41.reuse, R24, R17 ;  /* 0x0000001829117223 */ /* 0x040fe20000010011 */
[----:B------:R-:W-:Y:S02]  /*46a0*/  HADD2.F32 R20, -RZ, R31.H0_H0 ;  /* 0x2000001fff147230 */ /* 0x000fe40000004100 */
[----:B------:R-:W-:Y:S01]  /*46b0*/  FFMA.FTZ R6, R41, R25, R6 ;  /* 0x0000001929067223 */ /* 0x000fe20000010006 */
[----:B0-----:R-:W-:-:S02]  /*46c0*/  HADD2.F32 R13, -RZ, R7.H0_H0 ;  /* 0x20000007ff0d7230 */ /* 0x001fc40000004100 */
[----:B------:R-:W-:Y:S01]  /*46d0*/  FFMA.FTZ R2, R41, R27, R2 ;  /* 0x0000001b29027223 */ /* 0x000fe20000010002 */
[--C-:B------:R-:W-:Y:S01]  /*46e0*/  HADD2.F32 R7, -RZ, R28.reuse.H0_H0 ;  /* 0x2000001cff077230 */ /* 0x100fe20000004100 */
[----:B------:R-:W-:Y:S01]  /*46f0*/  IADD3 R40, R40, 0x20, RZ ;  /* 0x0000002028287810 */ /* 0x000fe20007ffe0ff */
        /* <DEDUP_REMOVED lines=10> */
[C---:B------:R-:W-:Y:S01]  /*47a0*/  FFMA.FTZ R5, R13.reuse, R14, R5 ;  /* 0x0000000e0d057223 */ /* 0x040fe20000010005 */
[C---:B------:R-:W-:Y:S01]  /*47b0*/  FFMA.FTZ R4, R13.reuse, R21, R4 ;  /* 0x000000150d047223 */ /* 0x040fe20000010004 */
[----:B------:R-:W-:Y:S01]  /*47c0*/  FFMA.FTZ R2, R13, R31, R2 ;  /* 0x0000001f0d027223 */ /* 0x000fe20000010002 */
[----:B------:R-:W-:Y:S06]  /*47d0*/  @!P1 BRA `(.L_x_2695) ;  /* 0xfffffff800b09947 */ /* 0x000fec000383ffff */
.L_x_2691:
[----:B------:R-:W-:Y:S05]  /*47e0*/  BSYNC B1 ;  /* 0x0000000000017941 */ /* 0x000fea0003800000 */
.L_x_2690:
        /* <DEDUP_REMOVED lines=13> */
[----:B---3--:R-:W-:Y:S02]  /*48c0*/  IABS R22, R34 ;  /* 0x0000002200167213 */ /* 0x008fe40000000000 */
        /* <DEDUP_REMOVED lines=45> */
.L_x_2699:
[----:B------:R-:W-:Y:S05]  /*4ba0*/  BSYNC B2 ;  /* 0x0000000000027941 */ /* 0x000fea0003800000 */
.L_x_2698:
[----:B------:R-:W-:-:S07]  /*4bb0*/  IADD3 R34, R34, 0x4, RZ ;  /* 0x0000000422227810 */ /* 0x000fce0007ffe0ff */
.L_x_2697:
[----:B------:R-:W-:Y:S05]  /*4bc0*/  BSYNC B1 ;  /* 0x0000000000017941 */ /* 0x000fea0003800000 */
.L_x_2696:
[----:B------:R-:W-:-:S13]  /*4bd0*/  LOP3.LUT P1, RZ, R20, 0xfffffffc, RZ, 0xc0, !PT ;  /* 0xfffffffc14ff7812 */ /* 0x000fda000782c0ff */
[----:B------:R-:W-:Y:S05]  /*4be0*/  @!P1 BRA `(.L_x_2689) ;  /* 0x0000000400c89947 */ /* 0x000fea0003800000 */
[----:B------:R-:W0:Y:S01]  /*4bf0*/  LDC R19, c[0x0][0x284] ;  /* 0x0000a100ff137b82 */ /* 0x000e220000000800 */
[----:B------:R-:W-:Y:S01]  /*4c00*/  LEA R12, R34, UR6, 0x1 ;  /* 0x00000006220c7c11 */ /* 0x000fe2000f8e08ff */
[----:B------:R-:W-:Y:S01]  /*4c10*/  IMAD.U32 R13, RZ, RZ, UR43 ;  /* 0x0000002bff0d7e24 */ /* 0x000fe2000f8e00ff */
[----:B------:R-:W-:-:S03]  /*4c20*/  MOV R20, RZ ;  /* 0x000000ff00147202 */ /* 0x000fc60000000f00 */
[----:B------:R-:W-:-:S04]  /*4c30*/  IMAD R12, R13, -0x2, R12 ;  /* 0xfffffffe0d0c7824 */ /* 0x000fc800078e020c */
[----:B---3--:R-:W-:-:S07]  /*4c40*/  VIADD R23, R12, UR10 ;  /* 0x0000000a0c177c36 */ /* 0x008fce0008000000 */
.L_x_2704:
        /* <DEDUP_REMOVED lines=53> */
.L_x_2701:
[----:B------:R-:W-:Y:S05]  /*4fa0*/  BSYNC B1 ;  /* 0x0000000000017941 */ /* 0x000fea0003800000 */
.L_x_2700:
        /* <DEDUP_REMOVED lines=49> */
.L_x_2703:
[----:B------:R-:W-:Y:S05]  /*52c0*/  BSYNC B1 ;  /* 0x0000000000017941 */ /* 0x000fea0003800000 */
.L_x_2702:
[----:B------:R-:W-:Y:S01]  /*52d0*/  IADD3 R34, R34, 0x8, RZ ;  /* 0x0000000822227810 */ /* 0x000fe20007ffe0ff */
[----:B------:R-:W-:-:S03]  /*52e0*/  VIADD R20, R20, 0x10 ;  /* 0x0000001014147836 */ /* 0x000fc60000000000 */
[----:B------:R-:W-:-:S13]  /*52f0*/  ISETP.GE.AND P1, PT, R34, UR40, PT ;  /* 0x0000002822007c0c */ /* 0x000fda000bf26270 */
[----:B------:R-:W-:Y:S05]  /*5300*/  @!P1 BRA `(.L_x_2704) ;  /* 0xfffffff800509947 */ /* 0x000fea000383ffff */
.L_x_2689:
[----:B------:R-:W-:Y:S05]  /*5310*/  BSYNC B0 ;  /* 0x0000000000007941 */ /* 0x000fea0003800000 */
.L_x_2688:
        /* <DEDUP_REMOVED lines=17> */
[----:B---3--:R-:W5:Y:S01]  /*5430*/  @P3 LDG.E.128 R20, desc[UR36][R20.64] ;  /* 0x0000002414143981 */ /* 0x008f62000c1e1d00 */
        /* <DEDUP_REMOVED lines=15> */
[----:B------:R-:W1:Y:S05]  /*5530*/  LDC.64 R22, c[0x0][0x2f8] ;  /* 0x0000be00ff167b82 */ /* 0x000e6a0000000a00 */
[----:B------:R-:W2:Y:S04]  /*5540*/  LDG.E.64 R20, desc[UR36][R20.64] ;  /* 0x0000002414147981 */ /* 0x000ea8000c1e1b00 */
[----:B-1----:R-:W3:Y:S01]  /*5550*/  LDG.E R22, desc[UR36][R22.64+0x8] ;  /* 0x0000082416167981 */ /* 0x002ee2000c1e1900 */
[C---:B--2---:R-:W-:Y:S01]  /*5560*/  SHF.R.U64 R30, R20.reuse, 0x10, R21 ;  /* 0x00000010141e7819 */ /* 0x044fe20000001215 */
[----:B------:R1:W3:Y:S01]  /*5570*/  I2F.S8 R19, R20 ;  /* 0x0000001400137306 */ /* 0x0002e20000001400 */
[----:B------:R-:W-:-:S02]  /*5580*/  PRMT R16, R20, 0x9910, RZ ;  /* 0x0000991014107816 */ /* 0x000fc400000000ff */
[--C-:B------:R-:W-:Y:S02]  /*5590*/  SHF.R.U32.HI R28, RZ, 0x10, R21.reuse ;  /* 0x00000010ff1c7819 */ /* 0x100fe40000011615 */
[----:B------:R-:W-:Y:S02]  /*55a0*/  SHF.R.S32.HI R29, RZ, 0x18, R21 ;  /* 0x00000018ff1d7819 */ /* 0x000fe40000011415 */
[----:B------:R-:W-:Y:S01]  /*55b0*/  SHF.R.S32.HI R16, RZ, 0x8, R16 ;  /* 0x00000008ff107819 */ /* 0x000fe20000011410 */
[----:B------:R2:W-:Y:S01]  /*55c0*/  I2F.S8 R27, R21 ;  /* 0x00000015001b7306 */ /* 0x0005e20000001400 */
[----:B-1----:R-:W-:-:S04]  /*55d0*/  PRMT R20, R21, 0x9910, RZ ;  /* 0x0000991015147816 */ /* 0x002fc800000000ff */
[----:B------:R-:W-:-:S03]  /*55e0*/  SHF.R.S32.HI R20, RZ, 0x8, R20 ;  /* 0x00000008ff147819 */ /* 0x000fc60000011414 */
[----:B------:R-:W1:Y:S01]  /*55f0*/  I2F.S8 R28, R28 ;  /* 0x0000001c001c7306 */ /* 0x000e620000001400 */
[----:B--2---:R-:W-:Y:S01]  /*5600*/  PRMT R21, R30, 0x9910, RZ ;  /* 0x000099101e157816 */ /* 0x004fe200000000ff */
[----:B---3--:R-:W-:-:S03]  /*5610*/  FMUL.FTZ R19, R19, R22 ;  /* 0x0000001613137220 */ /* 0x008fc60000410000 */
[----:B------:R-:W-:-:S03]  /*5620*/  SHF.R.S32.HI R21, RZ, 0x8, R21 ;  /* 0x00000008ff157819 */ /* 0x000fc60000011415 */
[----:B------:R-:W2:Y:S01]  /*5630*/  I2F.S16 R29, R29 ;  /* 0x0000001d001d7306 */ /* 0x000ea20000101400 */
[----:B-1----:R-:W-:-:S07]  /*5640*/  FMUL.FTZ R23, R28, R22 ;  /* 0x000000161c177220 */ /* 0x002fce0000410000 */
[----:B------:R1:W3:Y:S01]  /*5650*/  I2F.S8 R26, R30 ;  /* 0x0000001e001a7306 */ /* 0x0002e20000001400 */
[----:B--2---:R-:W-:-:S07]  /*5660*/  FMUL.FTZ R28, R29, R22 ;  /* 0x000000161d1c7220 */ /* 0x004fce0000410000 */
[----:B------:R-:W2:Y:S01]  /*5670*/  I2F.S16 R16, R16 ;  /* 0x0000001000107306 */ /* 0x000ea20000101400 */
[-C--:B-1----:R-:W-:Y:S01]  /*5680*/  FMUL.FTZ R30, R27, R22.reuse ;  /* 0x000000161b1e7220 */ /* 0x082fe20000410000 */
[----:B------:R-:W-:Y:S01]  /*5690*/  F2FP.F16.F32.PACK_AB R23, R28, R23 ;  /* 0x000000171c17723e */ /* 0x000fe200000000ff */
[----:B---3--:R-:W-:-:S05]  /*56a0*/  FMUL.FTZ R26, R26, R22 ;  /* 0x000000161a1a7220 */ /* 0x008fca0000410000 */
[----:B------:R-:W1:Y:S01]  /*56b0*/  I2F.S16 R20, R20 ;  /* 0x0000001400147306 */ /* 0x000e620000101400 */
[----:B--2---:R-:W-:-:S07]  /*56c0*/  FMUL.FTZ R16, R16, R22 ;  /* 0x0000001610107220 */ /* 0x004fce0000410000 */
[----:B------:R-:W2:Y:S01]  /*56d0*/  I2F.S16 R21, R21 ;  /* 0x0000001500157306 */ /* 0x000ea20000101400 */
[-C--:B-1----:R-:W-:Y:S01]  /*56e0*/  FMUL.FTZ R29, R20, R22.reuse ;  /* 0x00000016141d7220 */ /* 0x082fe20000410000 */
[----:B------:R-:W-:Y:S01]  /*56f0*/  F2FP.F16.F32.PACK_AB R20, R16, R19 ;  /* 0x000000131014723e */ /* 0x000fe200000000ff */
[----:B--2---:R-:W-:-:S03]  /*5700*/  FMUL.FTZ R27, R21, R22 ;  /* 0x00000016151b7220 */ /* 0x004fc60000410000 */
[----:B------:R-:W-:Y:S02]  /*5710*/  F2FP.F16.F32.PACK_AB R22, R29, R30 ;  /* 0x0000001e1d16723e */ /* 0x000fe400000000ff */
[----:B------:R-:W-:-:S07]  /*5720*/  F2FP.F16.F32.PACK_AB R21, R27, R26 ;  /* 0x0000001a1b15723e */ /* 0x000fce00000000ff */
.L_x_2707:
        /* <DEDUP_REMOVED lines=26> */
.L_x_2706:
[----:B------:R-:W-:Y:S05]  /*58d0*/  BSYNC B0 ;  /* 0x0000000000007941 */ /* 0x000fea0003800000 */
.L_x_2705:
[----:B------:R-:W-:Y:S06]  /*58e0*/  BAR.SYNC.DEFER_BLOCKING 0x0 ;  /* 0x0000000000007b1d */ /* 0x000fec0000010000 */
[----:B------:R-:W-:Y:S05]  /*58f0*/  @P0 BRA `(.L_x_2708) ;  /* 0x0000000400100947 */ /* 0x000fea0003800000 */
[----:B-----5:R-:W1:Y:S01]  /*5900*/  S2R R9, SR_TID.X ;  /* 0x0000000000097919 */ /* 0x020e620000002100 */
[----:B------:R-:W-:-:S05]  /*5910*/  IMAD R32, R32, 0x60, R33 ;  /* 0x0000006020207824 */ /* 0x000fca00078e0221 */
[----:B------:R-:W-:Y:S02]  /*5920*/  LEA R32, R32, UR10, 0x1 ;  /* 0x0000000a20207c11 */ /* 0x000fe4000f8e08ff */
[C---:B-1----:R-:W-:Y:S02]  /*5930*/  LOP3.LUT R0, R9.reuse, 0xffffffe0, RZ, 0xc0, !PT ;  /* 0xffffffe009007812 */ /* 0x042fe400078ec0ff */
        /* <DEDUP_REMOVED lines=11> */
.L_x_2709:
[----:B------:R-:W-:Y:S05]  /*59f0*/  WARPSYNC.ALL ;  /* 0x0000000000007948 */ /* 0x000fea0003800000 */
[----:B------:R-:W-:Y:S06]  /*5a00*/  BAR.SYNC.DEFER_BLOCKING 0x0 ;  /* 0x0000000000007b1d */ /* 0x000fec0000010000 */
[----:B------:R-:W-:Y:S04]  /*5a10*/  BSSY B0, `(.L_x_2710) ;  /* 0x0000013000007945 */ /* 0x000fe80003800000 */
[----:B------:R-:W-:Y:S05]  /*5a20*/  @P4 BRA `(.L_x_2711) ;  /* 0x0000000000444947 */ /* 0x000fea0003800000 */
[----:B-1----:R-:W0:Y:S02]  /*5a30*/  LDS.128 R8, [R32] ;  /* 0x0000000020087984 */ /* 0x002e240000000c00 */
        /* <DEDUP_REMOVED lines=16> */
.L_x_2711:
[----:B------:R-:W-:Y:S05]  /*5b40*/  BSYNC B0 ;  /* 0x0000000000007941 */ /* 0x000fea0003800000 */
.L_x_2710:
        /* <DEDUP_REMOVED lines=8> */
.L_x_2713:
[----:B------:R-:W-:Y:S05]  /*5bd0*/  BSYNC B0 ;  /* 0x0000000000007941 */ /* 0x000fea0003800000 */
.L_x_2712:
[----:B------:R-:W-:Y:S06]  /*5be0*/  BAR.SYNC.DEFER_BLOCKING 0x0 ;  /* 0x0000000000007b1d */ /* 0x000fec0000010000 */
[----:B------:R-:W-:Y:S04]  /*5bf0*/  BSSY B0, `(.L_x_2714) ;  /* 0x0000013000007945 */ /* 0x000fe80003800000 */
[----:B------:R-:W-:Y:S05]  /*5c00*/  @P3 BRA `(.L_x_2715) ;  /* 0x0000000000443947 */ /* 0x000fea0003800000 */
[----:B-12---:R-:W0:Y:S02]  /*5c10*/  LDS.128 R8, [R32] ;  /* 0x0000000020087984 */ /* 0x006e240000000c00 */
        /* <DEDUP_REMOVED lines=16> */
.L_x_2715:
[----:B------:R-:W-:Y:S05]  /*5d20*/  BSYNC B0 ;  /* 0x0000000000007941 */ /* 0x000fea0003800000 */
.L_x_2714:
[----:B------:R-:W-:Y:S06]  /*5d30*/  BAR.SYNC.DEFER_BLOCKING 0x0 ;  /* 0x0000000000007b1d */ /* 0x000fec0000010000 */
.L_x_2708:
[----:B------:R-:W4:Y:S02]  /*5d40*/  S2R R0, SR_TID.X ;  /* 0x0000000000007919 */ /* 0x000f240000002100 */
[----:B----4-:R-:W-:-:S05]  /*5d50*/  VIADD R0, R0, 0xf ;  /* 0x0000000f00007836 */ /* 0x010fca0000000000 */
[----:B------:R-:W-:-:S13]  /*5d60*/  ISETP.GT.U32.OR P0, PT, R0, 0x1e, P0 ;  /* 0x0000001e0000780c */ /* 0x000fda0000704470 */
[----:B------:R-:W-:Y:S05]  /*5d70*/  @P0 EXIT ;  /* 0x000000000000094d */ /* 0x000fea0003800000 */
[----:B------:R-:W4:Y:S02]  /*5d80*/  LDC R0, c[0x0][0x308] ;  /* 0x0000c200ff007b82 */ /* 0x000f240000000800 */
[----:B----4-:R-:W-:-:S13]  /*5d90*/  ISETP.NE.AND P0, PT, R0, 0x2, PT ;  /* 0x000000020000780c */ /* 0x010fda0003f05270 */
[----:B------:R-:W-:Y:S05]  /*5da0*/  @!P0 BRA `(.L_x_2716) ;  /* 0x0000000000308947 */ /* 0x000fea0003800000 */
[----:B-12--5:R-:W1:Y:S01]  /*5db0*/  LDC.64 R8, c[0x0][0x210] ;  /* 0x00008400ff087b82 */ /* 0x026e620000000a00 */
[----:B------:R-:W-:Y:S02]  /*5dc0*/  IADD3 R33, R33, UR41, RZ ;  /* 0x0000002921217c10 */ /* 0x000fe4000fffe0ff */
        /* <DEDUP_REMOVED lines=10> */
.L_x_2716:
[----:B-12--5:R-:W1:Y:S01]  /*5e70*/  LDC.64 R8, c[0x0][0x300] ;  /* 0x0000c000ff087b82 */ /* 0x026e620000000a00 */
[----:B------:R-:W-:Y:S01]  /*5e80*/  IADD3 R33, R33, UR41, RZ ;  /* 0x0000002921217c10 */ /* 0x000fe2000fffe0ff */
        /* <DEDUP_REMOVED lines=16> */
[----:B------:R2:W4:Y:S01]  /*5f90*/  F2I.S8.NTZ R10, R5 ;  /* 0x00000005000a7305 */ /* 0x0005220000202100 */
[----:B------:R-:W-:Y:S02]  /*5fa0*/  LOP3.LUT R11, R0, 0xff, RZ, 0xc0, !PT ;  /* 0x000000ff000b7812 */ /* 0x000fe400078ec0ff */
[----:B-1----:R-:W-:-:S05]  /*5fb0*/  PRMT R9, R6, 0x8880, RZ ;  /* 0x0000888006097816 */ /* 0x002fca00000000ff */
[----:B------:R-:W1:Y:S01]  /*5fc0*/  F2I.S8.NTZ R18, R18 ;  /* 0x0000001200127305 */ /* 0x000e620000202100 */
[----:B--2---:R-:W-:Y:S02]  /*5fd0*/  PRMT R5, R8, 0x7710, RZ ;  /* 0x0000771008057816 */ /* 0x004fe400000000ff */
[----:B------:R-:W-:Y:S02]  /*5fe0*/  PRMT R6, R9, 0x7710, RZ ;  /* 0x0000771009067816 */ /* 0x000fe400000000ff */
[----:B------:R-:W-:Y:S02]  /*5ff0*/  LOP3.LUT R9, R5, 0xff, RZ, 0xc0, !PT ;  /* 0x000000ff05097812 */ /* 0x000fe400078ec0ff */
[----:B----4-:R-:W-:Y:S01]  /*6000*/  PRMT R0, R10, 0x8880, RZ ;  /* 0x000088800a007816 */ /* 0x010fe200000000ff */
[----:B------:R-:W0:Y:S01]  /*6010*/  F2I.S8.NTZ R4, R4 ;  /* 0x0000000400047305 */ /* 0x000e220000202100 */
[----:B------:R-:W-:Y:S02]  /*6020*/  LOP3.LUT R6, R6, 0xff, RZ, 0xc0, !PT ;  /* 0x000000ff06067812 */ /* 0x000fe400078ec0ff */
[----:B------:R-:W-:-:S02]  /*6030*/  SHF.L.U64.HI R10, R11, 0x8, RZ ;  /* 0x000000080b0a7819 */ /* 0x000fc400000102ff */
[----:B------:R-:W-:Y:S02]  /*6040*/  SHF.L.U64.HI R8, R9, 0x10, RZ ;  /* 0x0000001009087819 */ /* 0x000fe400000102ff */
[----:B-1----:R-:W-:Y:S01]  /*6050*/  PRMT R18, R18, 0x8880, RZ ;  /* 0x0000888012127816 */ /* 0x002fe200000000ff */
[----:B------:R-:W1:Y:S01]  /*6060*/  F2I.S8.NTZ R3, R3 ;  /* 0x0000000300037305 */ /* 0x000e620000202100 */
[----:B------:R-:W-:-:S04]  /*6070*/  SHF.L.U64.HI R5, R6, 0x18, RZ ;  /* 0x0000001806057819 */ /* 0x000fc800000102ff */
[----:B------:R-:W-:Y:S02]  /*6080*/  LOP3.LUT R5, R5, R8, R10, 0xfe, !PT ;  /* 0x0000000805057212 */ /* 0x000fe400078efe0a */
[----:B0-----:R-:W-:Y:S01]  /*6090*/  PRMT R12, R4, 0x8880, RZ ;  /* 0x00008880040c7816 */ /* 0x001fe200000000ff */
[----:B------:R0:W2:Y:S01]  /*60a0*/  F2I.S8.NTZ R7, R2 ;  /* 0x0000000200077305 */ /* 0x0000a20000202100 */
[----:B-1----:R-:W-:Y:S02]  /*60b0*/  PRMT R8, R3, 0x8880, RZ ;  /* 0x0000888003087816 */ /* 0x002fe400000000ff */
[----:B0-----:R-:W-:Y:S02]  /*60c0*/  PRMT R2, R0, 0x7710, RZ ;  /* 0x0000771000027816 */ /* 0x001fe400000000ff */
[----:B------:R-:W-:Y:S02]  /*60d0*/  PRMT R0, R18, 0x7710, RZ ;  /* 0x0000771012007816 */ /* 0x000fe400000000ff */
[----:B------:R-:W-:-:S02]  /*60e0*/  LOP3.LUT R2, R2, 0xff, RZ, 0xc0, !PT ;  /* 0x000000ff02027812 */ /* 0x000fc400078ec0ff */
[----:B------:R-:W-:Y:S02]  /*60f0*/  PRMT R4, R0, 0x6540, R11 ;  /* 0x0000654000047816 */ /* 0x000fe4000000000b */
[----:B------:R-:W-:Y:S02]  /*6100*/  PRMT R0, R12, 0x7710, RZ ;  /* 0x000077100c007816 */ /* 0x000fe400000000ff */
[----:B------:R-:W-:Y:S01]  /*6110*/  LOP3.LUT R2, R2, 0xffffff00, R5, 0xf8, !PT ;  /* 0xffffff0002027812 */ /* 0x000fe200078ef805 */
[----:B------:R-:W-:Y:S01]  /*6120*/  IMAD.U32 R5, R9, 0x10000, RZ ;  /* 0x0001000009057824 */ /* 0x000fe200078e00ff */
[----:B------:R-:W-:Y:S02]  /*6130*/  PRMT R3, R0, 0x7604, RZ ;  /* 0x0000760400037816 */ /* 0x000fe400000000ff */
        /* <DEDUP_REMOVED lines=13> */
.L_x_2668:
[----:B------:R-:W-:Y:S01]  /*6210*/  HFMA2.MMA R11, -RZ, RZ, 0, 1.847743988037109375e-06 ;  /* 0x0000001fff0b7435 */ /* 0x000fe200000001ff */
[----:B------:R-:W-:Y:S02]  /*6220*/  IMAD.MOV.U32 R12, RZ, RZ, 0x10 ;  /* 0x00000010ff0c7424 */ /* 0x000fe400078e00ff */
[----:B------:R-:W-:-:S08]  /*6230*/  IMAD.MOV.U32 R15, RZ, RZ, -0x1 ;  /* 0xffffffffff0f7424 */ /* 0x000fd000078e00ff */
[----:B012---:R-:W-:Y:S05]  /*6240*/  WARPSYNC.COLLECTIVE R15, `(.L_x_2717) ;  /* 0x000000000f087348 */ /* 0x007fea0003c00000 */
[----:B------:R3:W4:Y:S02]  /*6250*/  SHFL.BFLY P6, R14, R13, R12, R11 ;  /* 0x0c00000c0d0e7389 */ /* 0x00072400000c000b */
[----:B01234-:R-:W-:Y:S01]  /*6260*/  ENDCOLLECTIVE ;  /* 0x000000000000791b */ /* 0x01ffe20003800000 */
.L_x_2717:
[----:B------:R-:W-:Y:S02]  /*6270*/  IMAD.MOV.U32 R12, RZ, RZ, 0x8 ;  /* 0x00000008ff0c7424 */ /* 0x000fe400078e00ff */
[----:B------:R-:W-:-:S05]  /*6280*/  FADD.FTZ R0, R13, R14 ;  /* 0x0000000e0d007221 */ /* 0x000fca0000010000 */
[----:B------:R-:W-:-:S07]  /*6290*/  MOV R13, R0 ;  /* 0x00000000000d7202 */ /* 0x000fce0000000f00 */
[----:B------:R-:W-:Y:S05]  /*62a0*/  WARPSYNC.COLLECTIVE R15, `(.L_x_2718) ;  /* 0x000000000f087348 */ /* 0x000fea0003c00000 */
[----:B------:R0:W1:Y:S02]  /*62b0*/  SHFL.BFLY P6, R14, R13, R12, R11 ;  /* 0x0c00000c0d0e7389 */ /* 0x00006400000c000b */
[----:B01----:R-:W-:Y:S01]  /*62c0*/  ENDCOLLECTIVE ;  /* 0x000000000000791b */ /* 0x003fe20003800000 */
.L_x_2718:
[----:B------:R-:W-:Y:S02]  /*62d0*/  IMAD.MOV.U32 R12, RZ, RZ, 0x4 ;  /* 0x00000004ff0c7424 */ /* 0x000fe400078e00ff */
[----:B------:R-:W-:-:S05]  /*62e0*/  FADD.FTZ R3, R0, R14 ;  /* 0x0000000e00037221 */ /* 0x000fca0000010000 */
[----:B------:R-:W-:-:S07]  /*62f0*/  MOV R13, R3 ;  /* 0x00000003000d7202 */ /* 0x000fce0000000f00 */
[----:B------:R-:W-:Y:S05]  /*6300*/  WARPSYNC.COLLECTIVE R15, `(.L_x_2719) ;  /* 0x000000000f087348 */ /* 0x000fea0003c00000 */
[----:B------:R0:W1:Y:S02]  /*6310*/  SHFL.BFLY P6, R14, R13, R12, R11 ;  /* 0x0c00000c0d0e7389 */ /* 0x00006400000c000b */
[----:B01----:R-:W-:Y:S01]  /*6320*/  ENDCOLLECTIVE ;  /* 0x000000000000791b */ /* 0x003fe20003800000 */
.L_x_2719:
[----:B------:R-:W-:Y:S02]  /*6330*/  IMAD.MOV.U32 R12, RZ, RZ, 0x2 ;  /* 0x00000002ff0c7424 */ /* 0x000fe400078e00ff */
[----:B------:R-:W-:-:S05]  /*6340*/  FADD.FTZ R4, R3, R14 ;  /* 0x0000000e03047221 */ /* 0x000fca0000010000 */
[----:B------:R-:W-:-:S07]  /*6350*/  MOV R13, R4 ;  /* 0x00000004000d7202 */ /* 0x000fce0000000f00 */
[----:B------:R-:W-:Y:S05]  /*6360*/  WARPSYNC.COLLECTIVE R15, `(.L_x_2720) ;  /* 0x000000000f087348 */ /* 0x000fea0003c00000 */
[----:B------:R0:W1:Y:S02]  /*6370*/  SHFL.BFLY P6, R14, R13, R12, R11 ;  /* 0x0c00000c0d0e7389 */ /* 0x00006400000c000b */
[----:B01----:R-:W-:Y:S01]  /*6380*/  ENDCOLLECTIVE ;  /* 0x000000000000791b */ /* 0x003fe20003800000 */
.L_x_2720:
[----:B------:R-:W-:Y:S02]  /*6390*/  IMAD.MOV.U32 R12, RZ, RZ, 0x1 ;  /* 0x00000001ff0c7424 */ /* 0x000fe400078e00ff */
[----:B------:R-:W-:-:S05]  /*63a0*/  FADD.FTZ R5, R4, R14 ;  /* 0x0000000e04057221 */ /* 0x000fca0000010000 */
[----:B------:R-:W-:-:S07]  /*63b0*/  MOV R13, R5 ;  /* 0x00000005000d7202 */ /* 0x000fce0000000f00 */
[----:B------:R-:W-:Y:S05]  /*63c0*/  WARPSYNC.COLLECTIVE R15, `(.L_x_2721) ;  /* 0x000000000f087348 */ /* 0x000fea0003c00000 */
[----:B------:R0:W1:Y:S02]  /*63d0*/  SHFL.BFLY P6, R14, R13, R12, R11 ;  /* 0x0c00000c0d0e7389 */ /* 0x00006400000c000b */
[----:B01----:R-:W-:Y:S01]  /*63e0*/  ENDCOLLECTIVE ;  /* 0x000000000000791b */ /* 0x003fe20003800000 */
.L_x_2721:
[----:B------:R-:W-:Y:S05]  /*63f0*/  BRA `(.L_x_2722) ;  /* 0xffffffb800547947 */ /* 0x000fea000383ffff */
.L_x_2672:
[----:B------:R-:W-:Y:S01]  /*6400*/  BSSY B1, `(.L_x_2723) ;  /* 0x0000007000017945 */ /* 0x000fe20003800000 */
[----:B------:R-:W-:Y:S01]  /*6410*/  MOV R12, 0x2 ;  /* 0x00000002000c7802 */ /* 0x000fe20000000f00 */
[----:B------:R-:W-:Y:S01]  /*6420*/  IMAD.MOV.U32 R11, RZ, RZ, 0x1f ;  /* 0x0000001fff0b7424 */ /* 0x000fe200078e00ff */
[----:B------:R-:W-:-:S07]  /*6430*/  MOV R15, 0xffffffff ;  /* 0xffffffff000f7802 */ /* 0x000fce0000000f00 */
[----:B------:R-:W-:Y:S05]  /*6440*/  WARPSYNC.COLLECTIVE R15, `(.L_x_2724) ;  /* 0x000000000f087348 */ /* 0x000fea0003c00000 */
[----:B------:R0:W1:Y:S02]  /*6450*/  SHFL.BFLY P6, R14, R13, R12, R11 ;  /* 0x0c00000c0d0e7389 */ /* 0x00006400000c000b */
[----:B01----:R-:W-:Y:S01]  /*6460*/  ENDCOLLECTIVE ;  /* 0x000000000000791b */ /* 0x003fe20003800000 */
.L_x_2724:
[----:B------:R-:W-:Y:S05]  /*6470*/  BSYNC B1 ;  /* 0x0000000000017941 */ /* 0x000fea0003800000 */
.L_x_2723:
[----:B------:R-:W-:Y:S01]  /*6480*/  HFMA2.MMA R11, -RZ, RZ, 0, 1.847743988037109375e-06 ;  /* 0x0000001fff0b7435 */ /* 0x000fe200000001ff */
[----:B------:R-:W-:Y:S01]  /*6490*/  FADD.FTZ R13, R13, R14 ;  /* 0x0000000e0d0d7221 */ /* 0x000fe20000010000 */
[----:B------:R-:W-:Y:S02]  /*64a0*/  IMAD.MOV.U32 R12, RZ, RZ, 0x1 ;  /* 0x00000001ff0c7424 */ /* 0x000fe400078e00ff */
[----:B------:R-:W-:-:S07]  /*64b0*/  IMAD.MOV.U32 R15, RZ, RZ, -0x1 ;  /* 0xffffffffff0f7424 */ /* 0x000fce00078e00ff */
[----:B------:R-:W-:Y:S05]  /*64c0*/  WARPSYNC.COLLECTIVE R15, `(.L_x_2725) ;  /* 0x000000000f087348 */ /* 0x000fea0003c00000 */
[----:B------:R0:W1:Y:S02]  /*64d0*/  SHFL.BFLY P6, R14, R13, R12, R11 ;  /* 0x0c00000c0d0e7389 */ /* 0x00006400000c000b */
[----:B01----:R-:W-:Y:S01]  /*64e0*/  ENDCOLLECTIVE ;  /* 0x000000000000791b */ /* 0x003fe20003800000 */
.L_x_2725:
[----:B------:R-:W-:Y:S05]  /*64f0*/  BRA `(.L_x_2726) ;  /* 0xffffffc800d07947 */ /* 0x000fea000383ffff */
.L_x_2676:
[----:B-1----:R-:W-:Y:S01]  /*6500*/  HFMA2.MMA R11, -RZ, RZ, 0, 1.847743988037109375e-06 ;  /* 0x0000001fff0b7435 */ /* 0x002fe200000001ff */
[----:B------:R-:W-:Y:S01]  /*6510*/  BSSY B0, `(.L_x_2727) ;  /* 0x0000007000007945 */ /* 0x000fe20003800000 */
[----:B0-----:R-:W-:Y:S01]  /*6520*/  MOV R13, R49 ;  /* 0x00000031000d7202 */ /* 0x001fe20000000f00 */
[----:B------:R-:W-:Y:S02]  /*6530*/  IMAD.MOV.U32 R12, RZ, RZ, 0x10 ;  /* 0x00000010ff0c7424 */ /* 0x000fe400078e00ff */
[----:B------:R-:W-:-:S07]  /*6540*/  IMAD.MOV.U32 R15, RZ, RZ, -0x1 ;  /* 0xffffffffff0f7424 */ /* 0x000fce00078e00ff */
[----:B---34-:R-:W-:Y:S05]  /*6550*/  WARPSYNC.COLLECTIVE R15, `(.L_x_2728) ;  /* 0x000000000f087348 */ /* 0x018fea0003c00000 */
[----:B------:R0:W1:Y:S02]  /*6560*/  SHFL.BFLY P6, R14, R13, R12, R11 ;  /* 0x0c00000c0d0e7389 */ /* 0x00006400000c000b */
[----:B01-34-:R-:W-:Y:S01]  /*6570*/  ENDCOLLECTIVE ;  /* 0x000000000000791b */ /* 0x01bfe20003800000 */
.L_x_2728:
[----:B------:R-:W-:Y:S05]  /*6580*/  BSYNC B0 ;  /* 0x0000000000007941 */ /* 0x000fea0003800000 */
.L_x_2727:
[----:B------:R-:W-:Y:S01]  /*6590*/  FMNMX.FTZ R13, R14, R49, !PT ;  /* 0x000000310e0d7209 */ /* 0x000fe20007810000 */
[----:B------:R-:W-:Y:S01]  /*65a0*/  IMAD.MOV.U32 R11, RZ, RZ, 0x1f ;  /* 0x0000001fff0b7424 */ /* 0x000fe200078e00ff */
[----:B------:R-:W-:Y:S02]  /*65b0*/  MOV R12, 0x8 ;  /* 0x00000008000c7802 */ /* 0x000fe40000000f00 */
[----:B------:R-:W-:-:S07]  /*65c0*/  MOV R15, 0xffffffff ;  /* 0xffffffff000f7802 */ /* 0x000fce0000000f00 */
[----:B------:R-:W-:Y:S05]  /*65d0*/  WARPSYNC.COLLECTIVE R15, `(.L_x_2729) ;  /* 0x000000000f087348 */ /* 0x000fea0003c00000 */
[----:B------:R0:W1:Y:S02]  /*65e0*/  SHFL.BFLY P6, R14, R13, R12, R11 ;  /* 0x0c00000c0d0e7389 */ /* 0x00006400000c000b */
[----:B01----:R-:W-:Y:S01]  /*65f0*/  ENDCOLLECTIVE ;  /* 0x000000000000791b */ /* 0x003fe20003800000 */
.L_x_2729:
[----:B------:R-:W-:Y:S01]  /*6600*/  HFMA2.MMA R12, -RZ, RZ, 0, 2.384185791015625e-07 ;  /* 0x00000004ff0c7435 */ /* 0x000fe200000001ff */
[----:B------:R-:W-:-:S05]  /*6610*/  FMNMX.FTZ R3, R13, R14, !PT ;  /* 0x0000000e0d037209 */ /* 0x000fca0007810000 */
[----:B------:R-:W-:-:S07]  /*6620*/  IMAD.MOV.U32 R13, RZ, RZ, R3 ;  /* 0x000000ffff0d7224 */ /* 0x000fce00078e0003 */
[----:B------:R-:W-:Y:S05]  /*6630*/  WARPSYNC.COLLECTIVE R15, `(.L_x_2730) ;  /* 0x000000000f087348 */ /* 0x000fea0003c00000 */
[----:B------:R0:W1:Y:S02]  /*6640*/  SHFL.BFLY P6, R14, R13, R12, R11 ;  /* 0x0c00000c0d0e7389 */ /* 0x00006400000c000b */
[----:B01----:R-:W-:Y:S01]  /*6650*/  ENDCOLLECTIVE ;  /* 0x000000000000791b */ /* 0x003fe20003800000 */
.L_x_2730:
[----:B------:R-:W-:Y:S05]  /*6660*/  BRA `(.L_x_2731) ;  /* 0xffffffcc002c7947 */ /* 0x000fea000383ffff */
.L_x_2732:
        /* <DEDUP_REMOVED lines=9> */
.L_x_3336:


//--------------------- .text._ZN4mmha33masked_multihead_attention_kernelIfLi96ELi128ELi1ELi32ELi256ELb0ELb1EEEv26Multihead_attention_paramsIT_XT5_EE --------------------------
	.section	.text._ZN4mmha33masked_multihead_attention_kernelIfLi96ELi128ELi1ELi32ELi256ELb0ELb1EEEv26Multihead_attention_paramsIT_XT5_EE,"ax",@progbits
	.align	128
        .global         _ZN4mmha33masked_multihead_attention_kernelIfLi96ELi128ELi1ELi32ELi256ELb0ELb1EEEv26Multihead_attention_paramsIT_XT5_EE
        .type           _ZN4mmha33masked_multihead_attention_kernelIfLi96ELi128ELi1ELi32ELi256ELb0ELb1EEEv26Multihead_attention_paramsIT_XT5_EE,@function
        .size           _ZN4mmha33masked_multihead_attention_kernelIfLi96ELi128ELi1ELi32ELi256ELb0ELb1EEEv26Multihead_attention_paramsIT_XT5_EE,(.L_x_3337 - _ZN4mmha33masked_multihead_attention_kernelIfLi96ELi128ELi1ELi32ELi256ELb0ELb1EEEv26Multihead_attention_paramsIT_XT5_EE)
        .other          _ZN4mmha33masked_multihead_attention_kernelIfLi96ELi128ELi1ELi32ELi256ELb0ELb1EEEv26Multihead_attention_paramsIT_XT5_EE,@"STO_CUDA_ENTRY STV_DEFAULT"
_ZN4mmha33masked_multihead_attention_kernelIfLi96ELi128ELi1ELi32ELi256ELb0ELb1EEEv26Multihead_attention_paramsIT_XT5_EE:
.text._ZN4mmha33masked_multihead_attention_kernelIfLi96ELi128ELi1ELi32ELi256ELb0ELb1EEEv26Multihead_attention_paramsIT_XT5_EE:
[----:B------:R-:W0:Y:S01]  /*0000*/  LDC R1, c[0x0][0x28] ;  /* 0x00000a00ff017b82 */ /* 0x000e220000000800 */
[----:B------:R-:W-:Y:S01]  /*0010*/  ULDC.64 UR4, c[0x0][0x320] ;  /* 0x0000c80000047ab9 */ /* 0x000fe20000000a00 */
[----:B------:R-:W-:Y:S01]  /*0020*/  ULDC.64 UR36, c[0x0][0x208] ;  /* 0x0000820000247ab9 */ /* 0x000fe20000000a00 */
[----:B------:R-:W-:-:S05]  /*0030*/  ISETP.NE.U32.AND P0, PT, RZ, UR4, PT ;  /* 0x00000004ff007c0c */ /* 0x000fca000bf05070 */
[----:B------:R-:W1:Y:S01]  /*0040*/  S2UR UR45, SR_CTAID.Y ;  /* 0x00000000002d79c3 */ /* 0x000e620000002600 */
[----:B0-----:R-:W-:Y:S01]  /*0050*/  VIADD R1, R1, 0xffffffc8 ;  /* 0xffffffc801017836 */ /* 0x001fe20000000000 */
[----:B------:R-:W-:-:S13]  /*0060*/  ISETP.NE.AND.EX P0, PT, RZ, UR5, PT, P0 ;  /* 0x00000005ff007c0c */ /* 0x000fda000bf05300 */
[----:B-1----:R-:W-:Y:S05]  /*0070*/  @!P0 BRA `(.L_x_2733) ;  /* 0x00000000001c8947 */ /* 0x002fea0003800000 */
[----:B------:R-:W-:-:S04]  /*0080*/  UIADD3 UR4, UP0, UR45, UR4, URZ ;  /* 0x000000042d047290 */ /* 0x000fc8000ff1e03f */
[----:B------:R-:W-:Y:S02]  /*0090*/  ULEA.HI.X.SX32 UR5, UR45, UR5, 0x1, UP0 ;  /* 0x000000052d057291 */ /* 0x000fe400080f0e3f */
[----:B------:R-:W-:-:S04]  /*00a0*/  IMAD.U32 R2, RZ, RZ, UR4 ;  /* 0x00000004ff027e24 */ /* 0x000fc8000f8e00ff */
[----:B------:R-:W-:-:S05]  /*00b0*/  MOV R3, UR5 ;  /* 0x0000000500037c02 */ /* 0x000fca0008000f00 */
[----:B------:R-:W2:Y:S02]  /*00c0*/  LDG.E.U8 R2, desc[UR36][R2.64] ;  /* 0x0000002402027981 */ /* 0x000ea4000c1e1100 */
[----:B--2---:R-:W-:-:S13]  /*00d0*/  ISETP.NE.AND P0, PT, R2, 0x1, PT ;  /* 0x000000010200780c */ /* 0x004fda0003f05270 */
[----:B------:R-:W-:Y:S05]  /*00e0*/  @!P0 EXIT ;  /* 0x000000000000894d */ /* 0x000fea0003800000 */
.L_x_2733:
[----:B------:R-:W-:Y:S01]  /*00f0*/  ULDC UR10, c[0x0][0x280] ;  /* 0x0000a000000a7ab9 */ /* 0x000fe20000000800 */
[----:B------:R-:W-:Y:S01]  /*0100*/  ULDC.64 UR4, c[0x0][0x330] ;  /* 0x0000cc0000047ab9 */ /* 0x000fe20000000a00 */
[----:B------:R-:W-:Y:S01]  /*0110*/  IMAD.U32 R0, RZ, RZ, UR10 ;  /* 0x0000000aff007e24 */ /* 0x000fe2000f8e00ff */
[----:B------:R-:W-:-:S04]  /*0120*/  UISETP.NE.U32.AND UP0, UPT, UR4, URZ, UPT ;  /* 0x0000003f0400728c */ /* 0x000fc8000bf05070 */
[----:B------:R-:W-:Y:S01]  /*0130*/  IABS R0, R0 ;  /* 0x0000000000007213 */ /* 0x000fe20000000000 */
[----:B------:R-:W-:-:S03]  /*0140*/  UISETP.NE.AND.EX UP0, UPT, UR5, URZ, UPT, UP0 ;  /* 0x0000003f0500728c */ /* 0x000fc6000bf05300 */
[----:B------:R-:W-:-:S03]  /*0150*/  R2UR UR8, R0 ;  /* 0x00000000000872ca */ /* 0x000fc600000e0000 */
[----:B------:R-:W-:-:S05]  /*0160*/  PLOP3.LUT P0, PT, PT, PT, UP0, 0x80, 0x0 ;  /* 0x000000000000781c */ /* 0x000fca0003f0f008 */
[----:B------:R-:W-:Y:S02]  /*0170*/  @UP0 ULDC.64 UR6, c[0x0][0x330] ;  /* 0x0000cc0000060ab9 */ /* 0x000fe40000000a00 */
[----:B------:R-:W-:-:S03]  /*0180*/  @UP0 UIMAD.WIDE UR6, UR45, 0x4, UR6 ;  /* 0x000000042d0608a5 */ /* 0x000fc6000f8e0206 */
[----:B------:R-:W0:Y:S03]  /*0190*/  I2F.RP R0, UR8 ;  /* 0x0000000800007d06 */ /* 0x000e260008209400 */
[----:B------:R-:W-:Y:S01]  /*01a0*/  MOV R2, UR6 ;  /* 0x0000000600027c02 */ /* 0x000fe20008000f00 */
[----:B------:R-:W-:-:S05]  /*01b0*/  IMAD.U32 R3, RZ, RZ, UR7 ;  /* 0x00000007ff037e24 */ /* 0x000fca000f8e00ff */
[----:B------:R1:W2:Y:S01]  /*01c0*/  @P0 LDG.E R5, desc[UR36][R2.64] ;  /* 0x0000002402050981 */ /* 0x0002a2000c1e1900 */
[----:B0-----:R-:W0:Y:S02]  /*01d0*/  MUFU.RCP R0, R0 ;  /* 0x0000000000007308 */ /* 0x001e240000001000 */
[----:B0-----:R-:W-:Y:S01]  /*01e0*/  VIADD R4, R0, 0xffffffe ;  /* 0x0ffffffe00047836 */ /* 0x001fe20000000000 */
[----:B------:R-:W-:-:S05]  /*01f0*/  IABS R0, UR45 ;  /* 0x0000002d00007c13 */ /* 0x000fca0008000000 */
[----:B------:R-:W0:Y:S01]  /*0200*/  F2I.FTZ.U32.TRUNC.NTZ R4, R4 ;  /* 0x0000000400047305 */ /* 0x000e22000021f000 */
[----:B------:R-:W-:Y:S02]  /*0210*/  R2UR UR7, R0 ;  /* 0x00000000000772ca */ /* 0x000fe400000e0000 */
[----:B0-----:R-:W-:Y:S01]  /*0220*/  R2UR UR5, R4 ;  /* 0x00000000040572ca */ /* 0x001fe200000e0000 */
[----:B------:R-:W-:-:S12]  /*0230*/  UMOV UR4, URZ ;  /* 0x0000003f00047c82 */ /* 0x000fd80008000000 */
[----:B------:R-:W-:-:S04]  /*0240*/  UIADD3 UR6, URZ, -UR5, URZ ;  /* 0x800000053f067290 */ /* 0x000fc8000fffe03f */
[----:B------:R-:W-:-:S04]  /*0250*/  UIMAD UR6, UR6, UR8, URZ ;  /* 0x00000008060672a4 */ /* 0x000fc8000f8e023f */
[----:B------:R-:W-:-:S04]  /*0260*/  UIMAD.WIDE.U32 UR4, UR5, UR6, UR4 ;  /* 0x00000006050472a5 */ /* 0x000fc8000f8e0004 */
[----:B------:R-:W-:-:S04]  /*0270*/  UIMAD.WIDE.U32 UR4, UR5, UR7, URZ ;  /* 0x00000007050472a5 */ /* 0x000fc8000f8e003f */
[----:B------:R-:W-:-:S04]  /*0280*/  UIADD3 UR4, -UR5, URZ, URZ ;  /* 0x0000003f05047290 */ /* 0x000fc8000fffe13f */
[----:B------:R-:W-:-:S03]  /*0290*/  UIMAD UR4, UR8, UR4, UR7 ;  /* 0x00000004080472a4 */ /* 0x000fc6000f8e0207 */
[----:B------:R-:W-:Y:S01]  /*02a0*/  ULDC UR7, c[0x0][0x284] ;  /* 0x0000a10000077ab9 */ /* 0x000fe20000000800 */
[----:B------:R-:W-:-:S11]  /*02b0*/  UISETP.GT.U32.AND UP3, UPT, UR8, UR4, UPT ;  /* 0x000000040800728c */ /* 0x000fd6000bf64070 */
[----:B------:R-:W-:-:S04]  /*02c0*/  @!UP3 UIADD3 UR4, UR4, -UR8, URZ ;  /* 0x800000080404b290 */ /* 0x000fc8000fffe03f */
[----:B------:R-:W-:Y:S02]  /*02d0*/  UISETP.GE.U32.AND UP2, UPT, UR4, UR8, UPT ;  /* 0x000000080400728c */ /* 0x000fe4000bf46070 */
[----:B------:R-:W-:Y:S02]  /*02e0*/  ULOP3.LUT UR4, UR45, UR10, URZ, 0x3c, !UPT ;  /* 0x0000000a2d047292 */ /* 0x000fe4000f8e3c3f */
[----:B------:R-:W-:Y:S01]  /*02f0*/  @!UP3 UIADD3 UR5, UR5, 0x1, URZ ;  /* 0x000000010505b890 */ /* 0x000fe2000fffe03f */
[----:B------:R-:W-:Y:S01]  /*0300*/  ULDC.64 UR8, c[0x0][0x2f0] ;  /* 0x0000bc0000087ab9 */ /* 0x000fe20000000a00 */
[----:B------:R-:W-:Y:S02]  /*0310*/  UISETP.GE.AND UP3, UPT, UR4, URZ, UPT ;  /* 0x0000003f0400728c */ /* 0x000fe4000bf66270 */
[----:B------:R-:W-:-:S03]  /*0320*/  UISETP.NE.U32.AND UP1, UPT, UR8, URZ, UPT ;  /* 0x0000003f0800728c */ /* 0x000fc6000bf25070 */
[----:B------:R-:W-:Y:S02]  /*0330*/  @UP2 UIADD3 UR5, UR5, 0x1, URZ ;  /* 0x0000000105052890 */ /* 0x000fe4000fffe03f */
[----:B------:R-:W-:Y:S02]  /*0340*/  UISETP.NE.AND UP2, UPT, UR10, URZ, UPT ;  /* 0x0000003f0a00728c */ /* 0x000fe4000bf45270 */
[----:B------:R-:W-:-:S03]  /*0350*/  UISETP.NE.AND.EX UP1, UPT, UR9, URZ, UPT, UP1 ;  /* 0x0000003f0900728c */ /* 0x000fc6000bf25310 */
[----:B------:R-:W-:Y:S02]  /*0360*/  UMOV UR44, UR5 ;  /* 0x00000005002c7c82 */ /* 0x000fe40008000000 */
[----:B------:R-:W-:Y:S01]  /*0370*/  @!UP3 UIADD3 UR44, -UR44, URZ, URZ ;  /* 0x0000003f2c2cb290 */ /* 0x000fe2000fffe13f */
[----:B------:R-:W-:-:S03]  /*0380*/  PLOP3.LUT P1, PT, PT, PT, UP1, 0x80, 0x0 ;  /* 0x000000000000781c */ /* 0x000fc60003f2f018 */
[----:B------:R-:W-:Y:S02]  /*0390*/  @!UP2 ULOP3.LUT UR44, URZ, UR10, URZ, 0x33, !UPT ;  /* 0x0000000a3f2ca292 */ /* 0x000fe4000f8e333f */
[----:B------:R-:W-:Y:S02]  /*03a0*/  @UP1 ULDC.64 UR4, c[0x0][0x2f0] ;  /* 0x0000bc0000041ab9 */ /* 0x000fe40000000a00 */
[----:B------:R-:W-:-:S06]  /*03b0*/  @UP1 UIMAD.WIDE UR4, UR44, 0x4, UR4 ;  /* 0x000000042c0418a5 */ /* 0x000fcc000f8e0204 */
[----:B-1----:R-:W-:Y:S01]  /*03c0*/  IMAD.U32 R2, RZ, RZ, UR4 ;  /* 0x00000004ff027e24 */ /* 0x002fe2000f8e00ff */
[----:B------:R-:W-:Y:S01]  /*03d0*/  MOV R3, UR5 ;  /* 0x0000000500037c02 */ /* 0x000fe20008000f00 */
[----:B------:R-:W-:Y:S01]  /*03e0*/  IMAD.U32 R0, RZ, RZ, UR7 ;  /* 0x00000007ff007e24 */ /* 0x000fe2000f8e00ff */
[----:B------:R-:W-:-:S03]  /*03f0*/  @UP0 ULDC UR4, c[0x0][0x2c0] ;  /* 0x0000b00000040ab9 */ /* 0x000fc60000000800 */
[----:B------:R0:W3:Y:S01]  /*0400*/  @P1 LDG.E R2, desc[UR36][R2.64] ;  /* 0x0000002402021981 */ /* 0x0000e2000c1e1900 */
[----:B------:R-:W-:-:S04]  /*0410*/  IABS R0, R0 ;  /* 0x0000000000007213 */ /* 0x000fc80000000000 */
[----:B------:R-:W-:-:S13]  /*0420*/  R2UR UR10, R0 ;  /* 0x00000000000a72ca */ /* 0x000fda00000e0000 */
[----:B------:R-:W1:Y:S08]  /*0430*/  I2F.RP R0, UR10 ;  /* 0x0000000a00007d06 */ /* 0x000e700008209400 */
[----:B-1----:R-:W1:Y:S02]  /*0440*/  MUFU.RCP R0, R0 ;  /* 0x0000000000007308 */ /* 0x002e640000001000 */
[----:B-1----:R-:W-:Y:S01]  /*0450*/  VIADD R4, R0, 0xffffffe ;  /* 0x0ffffffe00047836 */ /* 0x002fe20000000000 */
[----:B------:R-:W1:Y:S01]  /*0460*/  S2R R22, SR_TID.X ;  /* 0x0000000000167919 */ /* 0x000e620000002100 */
[----:B------:R-:W4:Y:S04]  /*0470*/  S2UR UR46, SR_CTAID.X ;  /* 0x00000000002e79c3 */ /* 0x000f280000002500 */
[----:B------:R-:W5:Y:S04]  /*0480*/  F2I.FTZ.U32.TRUNC.NTZ R4, R4 ;  /* 0x0000000400047305 */ /* 0x000f68000021f000 */
[----:B------:R-:W1:Y:S01]  /*0490*/  LDC R0, c[0x0][0x308] ;  /* 0x0000c200ff007b82 */ /* 0x000e620000000800 */
[----:B-----5:R-:W-:-:S13]  /*04a0*/  R2UR UR5, R4 ;  /* 0x00000000040572ca */ /* 0x020fda00000e0000 */
[----:B------:R-:W-:-:S04]  /*04b0*/  UIADD3 UR6, URZ, -UR5, URZ ;  /* 0x800000053f067290 */ /* 0x000fc8000fffe03f */
[----:B------:R-:W-:Y:S01]  /*04c0*/  UIMAD UR6, UR6, UR10, URZ ;  /* 0x0000000a060672a4 */ /* 0x000fe2000f8e023f */
[----:B--2---:R-:W-:-:S13]  /*04d0*/  @P0 R2UR UR40, R5 ;  /* 0x00000000052802ca */ /* 0x004fda00000e0000 */
[----:B------:R-:W-:-:S07]  /*04e0*/  @UP0 UIADD3 UR40, UR40, UR4, URZ ;  /* 0x0000000428280290 */ /* 0x000fce000fffe03f */
[----:B------:R-:W-:Y:S02]  /*04f0*/  @!UP0 ULDC UR40, c[0x0][0x29c] ;  /* 0x0000a70000288ab9 */ /* 0x000fe40000000800 */
[----:B0-----:R-:W-:-:S04]  /*0500*/  IABS R3, UR40 ;  /* 0x0000002800037c13 */ /* 0x001fc80008000000 */
[----:B------:R-:W-:Y:S01]  /*0510*/  R2UR UR41, R3 ;  /* 0x00000000032972ca */ /* 0x000fe200000e0000 */
[----:B------:R-:W-:Y:S02]  /*0520*/  UMOV UR4, URZ ;  /* 0x0000003f00047c82 */ /* 0x000fe40008000000 */
[----:B------:R-:W-:-:S03]  /*0530*/  UIMAD.WIDE.U32 UR4, UR5, UR6, UR4 ;  /* 0x00000006050472a5 */ /* 0x000fc6000f8e0004 */
[----:B------:R-:W-:-:S07]  /*0540*/  ULDC UR6, c[0x0][0x288] ;  /* 0x0000a20000067ab9 */ /* 0x000fce0000000800 */
[----:B------:R-:W-:-:S04]  /*0550*/  UIMAD.WIDE.U32 UR4, UR5, UR41, URZ ;  /* 0x00000029050472a5 */ /* 0x000fc8000f8e003f */
[----:B------:R-:W-:Y:S02]  /*0560*/  UIADD3 UR5, -UR5, URZ, URZ ;  /* 0x0000003f05057290 */ /* 0x000fe4000fffe13f */
[----:B----4-:R-:W-:Y:S02]  /*0570*/  UIMAD UR43, UR45, UR6, UR46 ;  /* 0x000000062d2b72a4 */ /* 0x010fe4000f8e022e */
[----:B------:R-:W-:Y:S01]  /*0580*/  UIMAD UR41, UR10, UR5, UR41 ;  /* 0x000000050a2972a4 */ /* 0x000fe2000f8e0229 */
[----:B-1----:R-:W-:Y:S01]  /*0590*/  ISETP.GE.AND P0, PT, R22, 0x18, PT ;  /* 0x000000181600780c */ /* 0x002fe20003f06270 */
[----:B------:R-:W-:Y:S02]  /*05a0*/  ULDC UR4, c[0x0][0x278] ;  /* 0x00009e0000047ab9 */ /* 0x000fe40000000800 */
[----:B------:R-:W-:Y:S02]  /*05b0*/  UISETP.GT.U32.AND UP0, UPT, UR10, UR41, UPT ;  /* 0x000000290a00728c */ /* 0x000fe4000bf04070 */
[----:B------:R-:W-:-:S09]  /*05c0*/  UIMAD UR5, UR46, 0x60, URZ ;  /* 0x000000602e0578a4 */ /* 0x000fd2000f8e023f */
[----:B------:R-:W-:-:S04]  /*05d0*/  @!UP0 UIADD3 UR41, UR41, -UR10, URZ ;  /* 0x8000000a29298290 */ /* 0x000fc8000fffe03f */
[----:B------:R-:W-:Y:S02]  /*05e0*/  UISETP.GT.U32.AND UP2, UPT, UR10, UR41, UPT ;  /* 0x000000290a00728c */ /* 0x000fe4000bf44070 */
[----:B------:R-:W-:Y:S02]  /*05f0*/  UISETP.GE.AND UP1, UPT, UR40, URZ, UPT ;  /* 0x0000003f2800728c */ /* 0x000fe4000bf26270 */
[----:B------:R-:W-:Y:S02]  /*0600*/  UISETP.NE.AND UP0, UPT, UR7, URZ, UPT ;  /* 0x0000003f0700728c */ /* 0x000fe4000bf05270 */
[----:B------:R-:W-:Y:S02]  /*0610*/  UISETP.NE.AND UP3, UPT, UR4, URZ, UPT ;  /* 0x0000003f0400728c */ /* 0x000fe4000bf65270 */
[----:B------:R-:W-:Y:S02]  /*0620*/  UIMAD UR43, UR43, 0x60, URZ ;  /* 0x000000602b2b78a4 */ /* 0x000fe4000f8e023f */
[----:B------:R-:W-:-:S02]  /*0630*/  UIMAD UR4, UR45, UR4, UR5 ;  /* 0x000000042d0472a4 */ /* 0x000fc4000f8e0205 */
[----:B------:R-:W-:Y:S01]  /*0640*/  UIADD3 UR42, UR40, 0x1, -UR7 ;  /* 0x00000001282a7890 */ /* 0x000fe2000fffe807 */
[----:B------:R-:W-:Y:S01]  /*0650*/  SHF.L.U32 R23, R22, 0x2, RZ ;  /* 0x0000000216177819 */ /* 0x000fe200000006ff */
[----:B------:R-:W-:Y:S02]  /*0660*/  USEL UR4, UR43, UR4, !UP3 ;  /* 0x000000042b047287 */ /* 0x000fe4000d800000 */
[----:B------:R-:W-:Y:S02]  /*0670*/  @!UP2 UIADD3 UR41, UR41, -UR10, URZ ;  /* 0x8000000a2929a290 */ /* 0x000fe4000fffe03f */
[----:B------:R-:W-:Y:S01]  /*0680*/  UISETP.LT.AND UP2, UPT, URZ, UR42, UPT ;  /* 0x0000002a3f00728c */ /* 0x000fe2000bf41270 */
[C---:B------:R-:W-:Y:S01]  /*0690*/  VIADD R11, R23.reuse, UR5 ;  /* 0x00000005170b7c36 */ /* 0x040fe20008000000 */
[----:B------:R-:W-:Y:S01]  /*06a0*/  UMOV UR38, URZ ;  /* 0x0000003f00267c82 */ /* 0x000fe20008000000 */
[----:B------:R-:W-:Y:S01]  /*06b0*/  @!UP1 UIADD3 UR41, -UR41, URZ, URZ ;  /* 0x0000003f29299290 */ /* 0x000fe2000fffe13f */
[----:B------:R-:W-:Y:S01]  /*06c0*/  VIADD R9, R23, UR4 ;  /* 0x0000000417097c36 */ /* 0x000fe20008000000 */
[----:B------:R-:W-:Y:S01]  /*06d0*/  USEL UR42, URZ, UR42, !UP2 ;  /* 0x0000002a3f2a7287 */ /* 0x000fe2000d000000 */
[----:B------:R-:W-:Y:S01]  /*06e0*/  BSSY B0, `(.L_x_2734) ;  /* 0x000001f000007945 */ /* 0x000fe20003800000 */
[----:B------:R-:W-:-:S02]  /*06f0*/  @!UP0 ULOP3.LUT UR41, URZ, UR7, URZ, 0x33, !UPT ;  /* 0x000000073f298292 */ /* 0x000fc4000f8e333f */
[----:B------:R-:W-:Y:S01]  /*0700*/  UIMAD UR44, UR44, UR6, URZ ;  /* 0x000000062c2c72a4 */ /* 0x000fe2000f8e023f */
[----:B------:R-:W-:Y:S02]  /*0710*/  ISETP.NE.AND P2, PT, R0, 0x2, PT ;  /* 0x000000020000780c */ /* 0x000fe40003f45270 */
[----:B------:R-:W-:Y:S02]  /*0720*/  @P0 CS2R R16, SRZ ;  /* 0x0000000000100805 */ /* 0x000fe4000001ff00 */
[----:B------:R-:W-:Y:S02]  /*0730*/  @P0 CS2R R18, SRZ ;  /* 0x0000000000120805 */ /* 0x000fe4000001ff00 */
[----:B---3--:R-:W-:Y:S01]  /*0740*/  @P1 R2UR UR38, R2 ;  /* 0x00000000022612ca */ /* 0x008fe200000e0000 */
[----:B------:R-:W-:-:S14]  /*0750*/  @P0 BRA `(.L_x_2735) ;  /* 0x00000000005c0947 */ /* 0x000fdc0003800000 */
[----:B------:R-:W0:Y:S02]  /*0760*/  LDC R0, c[0x0][0x308] ;  /* 0x0000c200ff007b82 */ /* 0x000e240000000800 */
[----:B0-----:R-:W-:-:S13]  /*0770*/  ISETP.NE.AND P0, PT, R0, 0x2, PT ;  /* 0x000000020000780c */ /* 0x001fda0003f05270 */
[----:B------:R-:W0:Y:S08]  /*0780*/  @!P0 LDC.64 R6, c[0x0][0x218] ;  /* 0x00008600ff068b82 */ /* 0x000e300000000a00 */
[----:B------:R-:W1:Y:S01]  /*0790*/  @P0 LDC.64 R4, c[0x0][0x218] ;  /* 0x00008600ff040b82 */ /* 0x000e620000000a00 */
[----:B0-----:R-:W-:-:S04]  /*07a0*/  @!P0 IADD3 R6, P1, R9, R6, RZ ;  /* 0x0000000609068210 */ /* 0x001fc80007f3e0ff */
[----:B------:R-:W-:-:S03]  /*07b0*/  @!P0 LEA.HI.X.SX32 R7, R9, R7, 0x1, P1 ;  /* 0x0000000709078211 */ /* 0x000fc600008f0eff */
[----:B------:R-:W0:Y:S02]  /*07c0*/  @!P0 LDC.64 R2, c[0x0][0x2f8] ;  /* 0x0000be00ff028b82 */ /* 0x000e240000000a00 */
[----:B------:R-:W2:Y:S01]  /*07d0*/  @!P0 LDG.E R6, desc[UR36][R6.64] ;  /* 0x0000002406068981 */ /* 0x000ea2000c1e1900 */
[----:B-1----:R-:W-:-:S05]  /*07e0*/  @P0 IMAD.WIDE R4, R9, 0x4, R4 ;  /* 0x0000000409040825 */ /* 0x002fca00078e0204 */
[----:B------:R1:W5:Y:S04]  /*07f0*/  @P0 LDG.E.128 R16, desc[UR36][R4.64] ;  /* 0x0000002404100981 */ /* 0x000368000c1e1d00 */
[----:B0-----:R-:W3:Y:S01]  /*0800*/  @!P0 LDG.E R3, desc[UR36][R2.64] ;  /* 0x0000002402038981 */ /* 0x001ee2000c1e1900 */
[----:B--2---:R-:W-:Y:S02]  /*0810*/  @!P0 PRMT R0, R6, 0x9910, RZ ;  /* 0x0000991006008816 */ /* 0x004fe400000000ff */
[--C-:B------:R-:W-:Y:S02]  /*0820*/  @!P0 SHF.R.U32.HI R8, RZ, 0x10, R6.reuse ;  /* 0x00000010ff088819 */ /* 0x100fe40000011606 */
[----:B------:R-:W-:Y:S02]  /*0830*/  @!P0 SHF.R.U32.HI R10, RZ, 0x18, R6 ;  /* 0x00000018ff0a8819 */ /* 0x000fe40000011606 */
[----:B------:R-:W-:Y:S01]  /*0840*/  @!P0 SHF.R.S32.HI R0, RZ, 0x8, R0 ;  /* 0x00000008ff008819 */ /* 0x000fe20000011400 */
[----:B------:R-:W3:Y:S08]  /*0850*/  @!P0 I2F.S8 R12, R6 ;  /* 0x00000006000c8306 */ /* 0x000ef00000001400 */
[----:B------:R-:W0:Y:S08]  /*0860*/  @!P0 I2F.S8 R8, R8 ;  /* 0x0000000800088306 */ /* 0x000e300000001400 */
[----:B------:R-:W2:Y:S08]  /*0870*/  @!P0 I2F.S8 R10, R10 ;  /* 0x0000000a000a8306 */ /* 0x000eb00000001400 */
[----:B------:R-:W4:Y:S01]  /*0880*/  @!P0 I2F.S16 R0, R0 ;  /* 0x0000000000008306 */ /* 0x000f220000101400 */
[-C--:B---3--:R-:W-:Y:S01]  /*0890*/  @!P0 FMUL.FTZ R16, R12, R3.reuse ;  /* 0x000000030c108220 */ /* 0x088fe20000410000 */
[-C--:B0-----:R-:W-:Y:S01]  /*08a0*/  @!P0 FMUL.FTZ R18, R8, R3.reuse ;  /* 0x0000000308128220 */ /* 0x081fe20000410000 */
[-C--:B--2---:R-:W-:Y:S01]  /*08b0*/  @!P0 FMUL.FTZ R19, R10, R3.reuse ;  /* 0x000000030a138220 */ /* 0x084fe20000410000 */
[----:B-1--4-:R-:W-:-:S07]  /*08c0*/  @!P0 FMUL.FTZ R17, R0, R3 ;  /* 0x0000000300118220 */ /* 0x012fce0000410000 */
.L_x_2735:
[----:B------:R-:W-:Y:S05]  /*08d0*/  BSYNC B0 ;  /* 0x0000000000007941 */ /* 0x000fea0003800000 */
.L_x_2734:
[----:B------:R-:W-:Y:S04]  /*08e0*/  BSSY B0, `(.L_x_2736) ;  /* 0x000001c000007945 */ /* 0x000fe80003800000 */
[----:B------:R-:W-:Y:S05]  /*08f0*/  @!P2 BRA `(.L_x_2737) ;  /* 0x000000000020a947 */ /* 0x000fea0003800000 */
[----:B------:R-:W-:Y:S02]  /*0900*/  ISETP.GT.AND P0, PT, R22, 0x17, PT ;  /* 0x000000171600780c */ /* 0x000fe40003f04270 */
[----:B------:R-:W-:Y:S02]  /*0910*/  CS2R R24, SRZ ;  /* 0x0000000000187805 */ /* 0x000fe4000001ff00 */
[----:B------:R-:W-:-:S09]  /*0920*/  CS2R R26, SRZ ;  /* 0x00000000001a7805 */ /* 0x000fd2000001ff00 */
[----:B------:R-:W-:Y:S05]  /*0930*/  @P0 BRA `(.L_x_2738) ;  /* 0x0000000000580947 */ /* 0x000fea0003800000 */
[----:B------:R-:W0:Y:S02]  /*0940*/  LDC.64 R2, c[0x0][0x228] ;  /* 0x00008a00ff027b82 */ /* 0x000e240000000a00 */
[----:B0-----:R-:W-:-:S05]  /*0950*/  IMAD.WIDE R2, R9, 0x4, R2 ;  /* 0x0000000409027825 */ /* 0x001fca00078e0202 */
[----:B------:R0:W5:Y:S01]  /*0960*/  LDG.E.128 R24, desc[UR36][R2.64] ;  /* 0x0000002402187981 */ /* 0x000162000c1e1d00 */
[----:B------:R-:W-:Y:S05]  /*0970*/  BRA `(.L_x_2738) ;  /* 0x0000000000487947 */ /* 0x000fea0003800000 */
.L_x_2737:
        /* <DEDUP_REMOVED lines=16> */
[-C--:B-1----:R-:W-:Y:S01]  /*0a80*/  FMUL.FTZ R27, R7, R5.reuse ;  /* 0x00000005071b7220 */ /* 0x082fe20000410000 */
[----:B0-----:R-:W-:-:S07]  /*0a90*/  FMUL.FTZ R25, R0, R5 ;  /* 0x0000000500197220 */ /* 0x001fce0000410000 */
.L_x_2738:
[----:B------:R-:W-:Y:S05]  /*0aa0*/  BSYNC B0 ;  /* 0x0000000000007941 */ /* 0x000fea0003800000 */
.L_x_2736:
[----:B------:R-:W-:Y:S01]  /*0ab0*/  ULDC.64 UR4, c[0x0][0x220] ;  /* 0x0000880000047ab9 */ /* 0x000fe20000000a00 */
[----:B------:R-:W-:Y:S01]  /*0ac0*/  ULDC.64 UR10, c[0x0][0x230] ;  /* 0x00008c00000a7ab9 */ /* 0x000fe20000000a00 */
[C---:B------:R-:W-:Y:S02]  /*0ad0*/  ISETP.GT.AND P1, PT, R22.reuse, 0x17, PT ;  /* 0x000000171600780c */ /* 0x040fe40003f24270 */
[----:B------:R-:W-:Y:S02]  /*0ae0*/  ISETP.GT.AND P3, PT, R22, 0x1f, PT ;  /* 0x0000001f1600780c */ /* 0x000fe40003f64270 */
[----:B------:R-:W-:Y:S02]  /*0af0*/  CS2R R12, SRZ ;  /* 0x00000000000c7805 */ /* 0x000fe4000001ff00 */
[----:B------:R-:W-:Y:S02]  /*0b00*/  ISETP.EQ.U32.AND P0, PT, RZ, UR4, PT ;  /* 0x00000004ff007c0c */ /* 0x000fe4000bf02070 */
[----:B------:R-:W-:-:S02]  /*0b10*/  CS2R R14, SRZ ;  /* 0x00000000000e7805 */ /* 0x000fc4000001ff00 */
[----:B------:R-:W-:Y:S02]  /*0b20*/  ISETP.EQ.U32.AND P2, PT, RZ, UR10, PT ;  /* 0x0000000aff007c0c */ /* 0x000fe4000bf42070 */
[----:B------:R-:W-:Y:S02]  /*0b30*/  CS2R R28, SRZ ;  /* 0x00000000001c7805 */ /* 0x000fe4000001ff00 */
[----:B------:R-:W-:Y:S01]  /*0b40*/  ISETP.EQ.OR.EX P0, PT, RZ, UR5, P1, P0 ;  /* 0x00000005ff007c0c */ /* 0x000fe20008f02700 */
[----:B------:R-:W-:Y:S01]  /*0b50*/  ULDC.64 UR4, c[0x0][0x2a8] ;  /* 0x0000aa0000047ab9 */ /* 0x000fe20000000a00 */
[----:B------:R-:W-:Y:S01]  /*0b60*/  ISETP.EQ.OR.EX P2, PT, RZ, UR11, P1, P2 ;  /* 0x0000000bff007c0c */ /* 0x000fe20008f42720 */
[----:B------:R-:W-:Y:S01]  /*0b70*/  UISETP.NE.U32.AND UP0, UPT, UR4, URZ, UPT ;  /* 0x0000003f0400728c */ /* 0x000fe2000bf05070 */
[----:B------:R-:W-:Y:S02]  /*0b80*/  ISETP.EQ.U32.AND P1, PT, RZ, UR8, PT ;  /* 0x00000008ff007c0c */ /* 0x000fe4000bf22070 */
[----:B------:R-:W-:Y:S01]  /*0b90*/  CS2R R30, SRZ ;  /* 0x00000000001e7805 */ /* 0x000fe2000001ff00 */
[----:B------:R-:W1:Y:S01]  /*0ba0*/  LDC R10, c[0x0][0x290] ;  /* 0x0000a400ff0a7b82 */ /* 0x000e620000000800 */
[----:B------:R-:W-:Y:S01]  /*0bb0*/  UISETP.NE.AND.EX UP0, UPT, UR5, URZ, UPT, UP0 ;  /* 0x0000003f0500728c */ /* 0x000fe2000bf05300 */
[----:B------:R-:W-:-:S05]  /*0bc0*/  ISETP.EQ.OR.EX P1, PT, RZ, UR9, P3, P1 ;  /* 0x00000009ff007c0c */ /* 0x000fca0009f22710 */
[----:B------:R-:W-:Y:S01]  /*0bd0*/  PLOP3.LUT P3, PT, PT, PT, UP0, 0x80, 0x0 ;  /* 0x000000000000781c */ /* 0x000fe20003f6f008 */
[----:B0-----:R-:W0:Y:S04]  /*0be0*/  @!P0 LDC.64 R2, c[0x0][0x220] ;  /* 0x00008800ff028b82 */ /* 0x001e280000000a00 */
[----:B------:R-:W-:Y:S02]  /*0bf0*/  @UP0 ULDC.64 UR4, c[0x0][0x2a8] ;  /* 0x0000aa0000040ab9 */ /* 0x000fe40000000a00 */
[----:B------:R-:W-:Y:S02]  /*0c00*/  @UP0 UIMAD.WIDE UR4, UR45, 0x4, UR4 ;  /* 0x000000042d0408a5 */ /* 0x000fe4000f8e0204 */
[----:B------:R-:W2:Y:S01]  /*0c10*/  @!P2 LDC.64 R4, c[0x0][0x230] ;  /* 0x00008c00ff04ab82 */ /* 0x000ea20000000a00 */
[----:B------:R-:W-:-:S07]  /*0c20*/  VOTEU.ALL UP1, P1 ;  /* 0x00000000003f7886 */ /* 0x000fce0000820000 */
[----:B------:R-:W3:Y:S01]  /*0c30*/  @!P1 LDC.64 R6, c[0x0][0x2e0] ;  /* 0x0000b800ff069b82 */ /* 0x000ee20000000a00 */
[----:B------:R-:W-:Y:S01]  /*0c40*/  MOV R8, UR4 ;  /* 0x0000000400087c02 */ /* 0x000fe20008000f00 */
[----:B------:R-:W-:Y:S01]  /*0c50*/  IMAD.U32 R9, RZ, RZ, UR5 ;  /* 0x00000005ff097e24 */ /* 0x000fe2000f8e00ff */
[----:B------:R-:W-:Y:S01]  /*0c60*/  @!UP1 UIMAD UR6, UR38, UR6, UR46 ;  /* 0x00000006260692a4 */ /* 0x000fe2000f8e022e */
[----:B------:R-:W-:Y:S01]  /*0c70*/  UMOV UR39, URZ ;  /* 0x0000003f00277c82 */ /* 0x000fe20008000000 */
[----:B------:R-:W-:Y:S02]  /*0c80*/  ULDC.U8 UR4, c[0x0][0x294] ;  /* 0x0000a50000047ab9 */ /* 0x000fe40000000000 */
[----:B------:R-:W4:Y:S01]  /*0c90*/  @P3 LDG.E R8, desc[UR36][R8.64] ;  /* 0x0000002408083981 */ /* 0x000f22000c1e1900 */
[----:B0-----:R-:W-:-:S04]  /*0ca0*/  @!P0 IMAD.WIDE R2, R11, 0x4, R2 ;  /* 0x000000040b028825 */ /* 0x001fc800078e0202 */
[----:B------:R-:W-:Y:S01]  /*0cb0*/  IMAD.U32 R0, RZ, RZ, UR6 ;  /* 0x00000006ff007e24 */ /* 0x000fe2000f8e00ff */
[----:B------:R-:W4:Y:S01]  /*0cc0*/  @!P0 LDG.E.128 R28, desc[UR36][R2.64] ;  /* 0x00000024021c8981 */ /* 0x000f22000c1e1d00 */
[----:B--2---:R-:W-:-:S04]  /*0cd0*/  @!P2 IMAD.WIDE R4, R11, 0x4, R4 ;  /* 0x000000040b04a825 */ /* 0x004fc800078e0204 */
[----:B------:R-:W-:Y:S01]  /*0ce0*/  @!P1 IMAD R11, R0, 0x60, R23 ;  /* 0x00000060000b9824 */ /* 0x000fe200078e0217 */
[----:B------:R-:W2:Y:S03]  /*0cf0*/  @!P2 LDG.E.128 R12, desc[UR36][R4.64] ;  /* 0x00000024040ca981 */ /* 0x000ea6000c1e1d00 */
[----:B---3--:R-:W-:-:S05]  /*0d00*/  @!P1 IMAD.WIDE R6, R11, 0x4, R6 ;  /* 0x000000040b069825 */ /* 0x008fca00078e0206 */
[----:B------:R-:W3:Y:S01]  /*0d10*/  @!P1 LDG.E.128 R32, desc[UR36][R6.64] ;  /* 0x0000002406209981 */ /* 0x000ee2000c1e1d00 */
[----:B------:R-:W-:Y:S02]  /*0d20*/  ISETP.NE.AND P2, PT, RZ, UR4, PT ;  /* 0x00000004ff007c0c */ /* 0x000fe4000bf45270 */
[----:B------:R-:W-:Y:S02]  /*0d30*/  ISETP.GE.AND P0, PT, R22, 0x20, PT ;  /* 0x000000201600780c */ /* 0x000fe40003f06270 */
[----:B----4-:R-:W-:Y:S02]  /*0d40*/  @P3 R2UR UR39, R8 ;  /* 0x00000000082732ca */ /* 0x010fe400000e0000 */
[----:B-1----:R-:W-:Y:S01]  /*0d50*/  ISETP.GT.AND P3, PT, R10, RZ, PT ;  /* 0x000000ff0a00720c */ /* 0x002fe20003f64270 */
[----:B-----5:R-:W-:Y:S01]  /*0d60*/  FADD.FTZ R16, R28, R16 ;  /* 0x000000101c107221 */ /* 0x020fe20000010000 */
[----:B------:R-:W-:Y:S01]  /*0d70*/  FADD.FTZ R17, R29, R17 ;  /* 0x000000111d117221 */ /* 0x000fe20000010000 */
[----:B------:R-:W-:Y:S01]  /*0d80*/  FADD.FTZ R18, R30, R18 ;  /* 0x000000121e127221 */ /* 0x000fe20000010000 */
[----:B------:R-:W-:Y:S01]  /*0d90*/  FADD.FTZ R19, R31, R19 ;  /* 0x000000131f137221 */ /* 0x000fe20000010000 */
[----:B--2---:R-:W-:Y:S01]  /*0da0*/  FADD.FTZ R24, R12, R24 ;  /* 0x000000180c187221 */ /* 0x004fe20000010000 */
[----:B------:R-:W-:Y:S01]  /*0db0*/  FADD.FTZ R25, R13, R25 ;  /* 0x000000190d197221 */ /* 0x000fe20000010000 */
[----:B------:R-:W-:Y:S01]  /*0dc0*/  FADD.FTZ R26, R14, R26 ;  /* 0x0000001a0e1a7221 */ /* 0x000fe20000010000 */
[----:B------:R-:W-:Y:S01]  /*0dd0*/  FADD.FTZ R27, R15, R27 ;  /* 0x0000001b0f1b7221 */ /* 0x000fe20000010000 */
[----:B---3--:R-:W-:Y:S01]  /*0de0*/  @!P1 FMUL.FTZ R24, R24, R32 ;  /* 0x0000002018189220 */ /* 0x008fe20000410000 */
[----:B------:R-:W-:Y:S01]  /*0df0*/  @!P1 FMUL.FTZ R25, R25, R33 ;  /* 0x0000002119199220 */ /* 0x000fe20000410000 */
[----:B------:R-:W-:Y:S01]  /*0e00*/  @!P1 FMUL.FTZ R26, R26, R34 ;  /* 0x000000221a1a9220 */ /* 0x000fe20000410000 */
[----:B------:R-:W-:Y:S01]  /*0e10*/  @!P1 FMUL.FTZ R27, R27, R35 ;  /* 0x000000231b1b9220 */ /* 0x000fe20000410000 */
        /* <DEDUP_REMOVED lines=15> */
[----:B------:R-:W-:Y:S02]  /*0f10*/  IMAD R7, R4, R5, RZ ;  /* 0x0000000504077224 */ /* 0x000fe400078e02ff */
[----:B------:R-:W-:-:S03]  /*0f20*/  IMAD.MOV.U32 R4, RZ, RZ, R6 ;  /* 0x000000ffff047224 */ /* 0x000fc600078e0006 */
        /* <DEDUP_REMOVED lines=27> */
[----:B------:R-:W-:Y:S01]  /*10e0*/  MOV R10, UR6 ;  /* 0x00000006000a7c02 */ /* 0x000fe20008000f00 */
[----:B------:R-:W-:Y:S01]  /*10f0*/  IMAD.U32 R6, RZ, RZ, UR4 ;  /* 0x00000004ff067e24 */ /* 0x000fe2000f8e00ff */
[----:B------:R-:W-:Y:S01]  /*1100*/  MOV R12, 0x1 ;  /* 0x00000001000c7802 */ /* 0x000fe20000000f00 */
[----:B------:R-:W-:-:S02]  /*1110*/  IMAD.U32 R7, RZ, RZ, UR5 ;  /* 0x00000005ff077e24 */ /* 0x000fc4000f8e00ff */
[----:B------:R-:W-:Y:S02]  /*1120*/  IMAD.U32 R11, RZ, RZ, UR7 ;  /* 0x00000007ff0b7e24 */ /* 0x000fe4000f8e00ff */
[----:B------:R-:W-:Y:S02]  /*1130*/  IMAD.MOV.U32 R8, RZ, RZ, 0x53f ;  /* 0x0000053fff087424 */ /* 0x000fe400078e00ff */
[----:B0-----:R-:W-:-:S07]  /*1140*/  IMAD.MOV.U32 R13, RZ, RZ, RZ ;  /* 0x000000ffff0d7224 */ /* 0x001fce00078e00ff */
[----:B------:R-:W-:-:S07]  /*1150*/  LEPC R20, `(.L_x_2741) ;  /* 0x000000001014794e */ /* 0x000fce0000000000 */
[----:B-1----:R-:W-:Y:S05]  /*1160*/  CALL.ABS.NOINC R2 ;  /* 0x0000000002007343 */ /* 0x002fea0003c00000 */
.L_x_2741:
        /* <DEDUP_REMOVED lines=10> */
[----:B------:R0:W-:Y:S04]  /*1210*/  @P6 STS.128 [R13], R16 ;  /* 0x000000100d006388 */ /* 0x0001e80000000c00 */
[----:B------:R0:W-:Y:S01]  /*1220*/  @P6 STS.128 [R14], R24 ;  /* 0x000000180e006388 */ /* 0x0001e20000000c00 */
        /* <DEDUP_REMOVED lines=13> */
[--C-:B------:R-:W-:Y:S01]  /*1300*/  IMAD R28, R28, 0x4, R15.reuse ;  /* 0x000000041c1c7824 */ /* 0x100fe200078e020f */
[----:B0-----:R0:W1:Y:S01]  /*1310*/  LDS R16, [R15] ;  /* 0x000000000f107984 */ /* 0x0010620000000800 */
[C---:B------:R-:W-:Y:S01]  /*1320*/  IMAD R21, R7.reuse, 0x4, R15 ;  /* 0x0000000407157824 */ /* 0x040fe200078e020f */
[----:B------:R-:W-:Y:S02]  /*1330*/  SHF.L.U32 R0, R0, 0x1, RZ ;  /* 0x0000000100007819 */ /* 0x000fe400000006ff */
[----:B------:R-:W-:Y:S01]  /*1340*/  LEA R20, R7, R28, 0x2 ;  /* 0x0000001c07147211 */ /* 0x000fe200078e10ff */
[----:B------:R0:W2:Y:S01]  /*1350*/  LDS R18, [R15+0x4] ;  /* 0x000004000f127984 */ /* 0x0000a20000000800 */
[----:B------:R-:W-:-:S03]  /*1360*/  LOP3.LUT R4, R0, 0xfffffffc, RZ, 0xc0, !PT ;  /* 0xfffffffc00047812 */ /* 0x000fc600078ec0ff */
[----:B------:R0:W3:Y:S01]  /*1370*/  LDS R17, [R28] ;  /* 0x000000001c117984 */ /* 0x0000e20000000800 */
[----:B------:R-:W-:-:S03]  /*1380*/  ISETP.GE.AND P0, PT, R4, R7, PT ;  /* 0x000000070400720c */ /* 0x000fc60003f06270 */
[----:B------:R0:W4:Y:S04]  /*1390*/  LDS R19, [R28+0x4] ;  /* 0x000004001c137984 */ /* 0x0001280000000800 */
[----:B------:R0:W0:Y:S04]  /*13a0*/  LDS R24, [R21] ;  /* 0x0000000015187984 */ /* 0x0000280000000800 */
[----:B------:R0:W0:Y:S04]  /*13b0*/  LDS R26, [R21+0x4] ;  /* 0x00000400151a7984 */ /* 0x0000280000000800 */
[----:B------:R0:W0:Y:S04]  /*13c0*/  LDS R25, [R20] ;  /* 0x0000000014197984 */ /* 0x0000280000000800 */
[----:B------:R0:W0:Y:S01]  /*13d0*/  LDS R27, [R20+0x4] ;  /* 0x00000400141b7984 */ /* 0x0000220000000800 */
[----:B------:R-:W-:Y:S05]  /*13e0*/  @P0 BRA `(.L_x_2745) ;  /* 0x0000000000a00947 */ /* 0x000fea0003800000 */
[----:B------:R-:W-:Y:S01]  /*13f0*/  I2FP.F32.S32 R0, R7 ;  /* 0x0000000700007245 */ /* 0x000fe20000201400 */
[----:B------:R-:W-:Y:S01]  /*1400*/  VIADD R2, R4, 0x2 ;  /* 0x0000000204027836 */ /* 0x000fe20000000000 */
[----:B------:R-:W-:Y:S02]  /*1410*/  ULDC UR4, c[0x0][0x29c] ;  /* 0x0000a70000047ab9 */ /* 0x000fe40000000800 */
[----:B------:R5:W1:Y:S01]  /*1420*/  MUFU.RCP R5, R0 ;  /* 0x0000000000057308 */ /* 0x000a620000001000 */
[----:B------:R-:W-:Y:S01]  /*1430*/  UIADD3 UR4, -UR39, UR4, URZ ;  /* 0x0000000427047290 */ /* 0x000fe2000fffe13f */
[----:B------:R-:W-:-:S05]  /*1440*/  I2FP.F32.S32 R2, R2 ;  /* 0x0000000200027245 */ /* 0x000fca0000201400 */
[----:B-----5:R-:W-:Y:S01]  /*1450*/  I2FP.F32.S32 R0, UR4 ;  /* 0x0000000400007c45 */ /* 0x020fe20008201400 */
[----:B-1----:R-:W-:Y:S01]  /*1460*/  FMUL.FTZ R3, R2, R5 ;  /* 0x0000000502037220 */ /* 0x002fe20000410000 */
[----:B------:R-:W-:-:S03]  /*1470*/  I2FP.F32.S32 R2, R4 ;  /* 0x0000000400027245 */ /* 0x000fc60000201400 */
[----:B------:R-:W-:Y:S02]  /*1480*/  FMUL.FTZ R3, R3, 13.28771209716796875 ;  /* 0x41549a7803037820 */ /* 0x000fe40000410000 */
[----:B------:R-:W-:-:S04]  /*1490*/  FMUL.FTZ R2, R2, R5 ;  /* 0x0000000502027220 */ /* 0x000fc80000410000 */
[----:B------:R-:W1:Y:S01]  /*14a0*/  MUFU.EX2 R3, -R3 ;  /* 0x8000000300037308 */ /* 0x000e620000000800 */
[----:B------:R-:W-:-:S07]  /*14b0*/  FMUL.FTZ R2, R2, 13.28771209716796875 ;  /* 0x41549a7802027820 */ /* 0x000fce0000410000 */
[----:B------:R-:W5:Y:S01]  /*14c0*/  MUFU.EX2 R5, -R2 ;  /* 0x8000000200057308 */ /* 0x000f620000000800 */
[----:B-1----:R-:W-:-:S04]  /*14d0*/  FMUL.FTZ R4, R0, R3 ;  /* 0x0000000300047220 */ /* 0x002fc80000410000 */
[----:B------:R-:W-:Y:S01]  /*14e0*/  FMUL.RZ R11, R4, 0.15915493667125701904 ;  /* 0x3e22f983040b7820 */ /* 0x000fe2000040c000 */
[----:B-----5:R-:W-:-:S03]  /*14f0*/  FMUL.FTZ R0, R0, R5 ;  /* 0x0000000500007220 */ /* 0x020fc60000410000 */
[----:B------:R-:W4:Y:S01]  /*1500*/  MUFU.SIN R4, R11 ;  /* 0x0000000b00047308 */ /* 0x000f220000000400 */
[----:B------:R-:W-:-:S07]  /*1510*/  FMUL.RZ R9, R0, 0.15915493667125701904 ;  /* 0x3e22f98300097820 */ /* 0x000fce000040c000 */
[----:B------:R-:W1:Y:S08]  /*1520*/  MUFU.COS R6, R11 ;  /* 0x0000000b00067308 */ /* 0x000e700000000000 */
[----:B------:R-:W3:Y:S01]  /*1530*/  MUFU.SIN R3, R9 ;  /* 0x0000000900037308 */ /* 0x000ee20000000400 */
[-C--:B----4-:R-:W-:Y:S01]  /*1540*/  FMUL.FTZ R5, R19, R4.reuse ;  /* 0x0000000413057220 */ /* 0x090fe20000410000 */
[-C--:B0-----:R-:W-:Y:S01]  /*1550*/  FMUL.FTZ R7, R27, R4.reuse ;  /* 0x000000041b077220 */ /* 0x081fe20000410000 */
[-C--:B------:R-:W-:Y:S01]  /*1560*/  FMUL.FTZ R12, R26, R4.reuse ;  /* 0x000000041a0c7220 */ /* 0x080fe20000410000 */
[----:B--2---:R-:W-:-:S04]  /*1570*/  FMUL.FTZ R10, R18, R4 ;  /* 0x00000004120a7220 */ /* 0x004fc80000410000 */
[----:B------:R-:W0:Y:S01]  /*1580*/  MUFU.COS R0, R9 ;  /* 0x0000000900007308 */ /* 0x000e220000000000 */
[-C--:B-1----:R-:W-:Y:S01]  /*1590*/  FFMA.FTZ R8, R18, R6.reuse, -R5 ;  /* 0x0000000612087223 */ /* 0x082fe20000010805 */
[-C--:B------:R-:W-:Y:S01]  /*15a0*/  FFMA.FTZ R26, R26, R6.reuse, -R7 ;  /* 0x000000061a1a7223 */ /* 0x080fe20000010807 */
[-C--:B------:R-:W-:Y:S01]  /*15b0*/  FFMA.FTZ R19, R19, R6.reuse, R10 ;  /* 0x0000000613137223 */ /* 0x080fe2000001000a */
[----:B------:R-:W-:Y:S01]  /*15c0*/  FFMA.FTZ R27, R27, R6, R12 ;  /* 0x000000061b1b7223 */ /* 0x000fe2000001000c */
[----:B------:R-:W-:Y:S02]  /*15d0*/  IMAD.MOV.U32 R18, RZ, RZ, R8 ;  /* 0x000000ffff127224 */ /* 0x000fe400078e0008 */
[-C--:B---3--:R-:W-:Y:S01]  /*15e0*/  FMUL.FTZ R5, R17, R3.reuse ;  /* 0x0000000311057220 */ /* 0x088fe20000410000 */
        /* <DEDUP_REMOVED lines=8> */
.L_x_2745:
[----:B------:R-:W-:Y:S05]  /*1670*/  BSYNC B1 ;  /* 0x0000000000017941 */ /* 0x000fea0003800000 */
.L_x_2744:
[----:B0-----:R0:W-:Y:S04]  /*1680*/  STS [R21], R24 ;  /* 0x0000001815007388 */ /* 0x0011e80000000800 */
[----:B------:R0:W-:Y:S04]  /*1690*/  STS [R21+0x4], R26 ;  /* 0x0000041a15007388 */ /* 0x0001e80000000800 */
[----:B------:R0:W-:Y:S04]  /*16a0*/  STS [R20], R25 ;  /* 0x0000001914007388 */ /* 0x0001e80000000800 */
[----:B------:R0:W-:Y:S04]  /*16b0*/  STS [R20+0x4], R27 ;  /* 0x0000041b14007388 */ /* 0x0001e80000000800 */
[----:B-1----:R0:W-:Y:S04]  /*16c0*/  STS [R15], R16 ;  /* 0x000000100f007388 */ /* 0x0021e80000000800 */
[----:B--2---:R0:W-:Y:S04]  /*16d0*/  STS [R15+0x4], R18 ;  /* 0x000004120f007388 */ /* 0x0041e80000000800 */
[----:B---3--:R0:W-:Y:S04]  /*16e0*/  STS [R28], R17 ;  /* 0x000000111c007388 */ /* 0x0081e80000000800 */
[----:B----4-:R0:W-:Y:S02]  /*16f0*/  STS [R28+0x4], R19 ;  /* 0x000004131c007388 */ /* 0x0101e40000000800 */
.L_x_2743:
[----:B------:R-:W-:Y:S05]  /*1700*/  BSYNC B0 ;  /* 0x0000000000007941 */ /* 0x000fea0003800000 */
.L_x_2742:
[----:B------:R-:W-:Y:S06]  /*1710*/  BAR.SYNC.DEFER_BLOCKING 0x0 ;  /* 0x0000000000007b1d */ /* 0x000fec0000010000 */
[----:B0-----:R0:W1:Y:S04]  /*1720*/  @P6 LDS.128 R16, [R13] ;  /* 0x000000000d106984 */ /* 0x0010680000000c00 */
[----:B------:R0:W2:Y:S01]  /*1730*/  @P6 LDS.128 R24, [R14] ;  /* 0x000000000e186984 */ /* 0x0000a20000000c00 */
[----:B------:R-:W-:Y:S06]  /*1740*/  BAR.SYNC.DEFER_BLOCKING 0x0 ;  /* 0x0000000000007b1d */ /* 0x000fec0000010000 */
[----:B------:R-:W-:Y:S05]  /*1750*/  BRA `(.L_x_2740) ;  /* 0x0000000000b07947 */ /* 0x000fea0003800000 */
.L_x_2739:
[----:B------:R-:W-:Y:S01]  /*1760*/  ISETP.GE.AND P0, PT, R23, R10, PT ;  /* 0x0000000a1700720c */ /* 0x000fe20003f06270 */
[----:B------:R-:W-:-:S12]  /*1770*/  BSSY B0, `(.L_x_2740) ;  /* 0x000002a000007945 */ /* 0x000fd80003800000 */
[----:B------:R-:W-:Y:S05]  /*1780*/  @P0 BRA `(.L_x_2746) ;  /* 0x0000000000a00947 */ /* 0x000fea0003800000 */
[----:B------:R-:W-:Y:S01]  /*1790*/  I2FP.F32.S32 R10, R10 ;  /* 0x0000000a000a7245 */ /* 0x000fe20000201400 */
[----:B------:R-:W-:Y:S01]  /*17a0*/  VIADD R0, R23, 0x2 ;  /* 0x0000000217007836 */ /* 0x000fe20000000000 */
[----:B------:R-:W-:Y:S02]  /*17b0*/  ULDC UR4, c[0x0][0x29c] ;  /* 0x0000a70000047ab9 */ /* 0x000fe40000000800 */
[----:B------:R-:W0:Y:S01]  /*17c0*/  MUFU.RCP R5, R10 ;  /* 0x0000000a00057308 */ /* 0x000e220000001000 */
[----:B------:R-:W-:Y:S01]  /*17d0*/  UIADD3 UR4, -UR39, UR4, URZ ;  /* 0x0000000427047290 */ /* 0x000fe2000fffe13f */
        /* <DEDUP_REMOVED lines=35> */
.L_x_2746:
[----:B------:R-:W-:Y:S05]  /*1a10*/  BSYNC B0 ;  /* 0x0000000000007941 */ /* 0x000fea0003800000 */
.L_x_2740:
[----:B------:R-:W-:Y:S01]  /*1a20*/  ISETP.GT.AND P0, PT, R22, 0x1f, PT ;  /* 0x0000001f1600780c */ /* 0x000fe20003f04270 */
[----:B------:R-:W-:Y:S01]  /*1a30*/  BSSY B0, `(.L_x_2747) ;  /* 0x0000022000007945 */ /* 0x000fe20003800000 */
[----:B------:R-:W-:-:S11]  /*1a40*/  IMAD.MOV.U32 R4, RZ, RZ, RZ ;  /* 0x000000ffff047224 */ /* 0x000fd600078e00ff */
[----:B------:R-:W-:Y:S05]  /*1a50*/  @P0 BRA `(.L_x_2748) ;  /* 0x00000000007c0947 */ /* 0x000fea0003800000 */
[----:B------:R-:W-:Y:S01]  /*1a60*/  ISETP.GT.AND P0, PT, R22, 0x17, PT ;  /* 0x000000171600780c */ /* 0x000fe20003f04270 */
[----:B------:R-:W3:Y:S01]  /*1a70*/  S2UR UR5, SR_CgaCtaId ;  /* 0x00000000000579c3 */ /* 0x000ee20000008800 */
[----:B------:R-:W-:Y:S01]  /*1a80*/  UMOV UR4, 0x400 ;  /* 0x0000040000047882 */ /* 0x000fe20000000000 */
[----:B------:R-:W-:Y:S01]  /*1a90*/  VIADD R23, R23, UR43 ;  /* 0x0000002b17177c36 */ /* 0x000fe20008000000 */
[----:B------:R-:W-:Y:S01]  /*1aa0*/  UIADD3 UR4, UR4, 0x40, URZ ;  /* 0x0000004004047890 */ /* 0x000fe2000fffe03f */
[----:B-12---:R-:W-:-:S04]  /*1ab0*/  FMUL.FTZ R5, R25, R17 ;  /* 0x0000001119057220 */ /* 0x006fc80000410000 */
[----:B------:R-:W-:-:S04]  /*1ac0*/  FFMA.FTZ R5, R24, R16, R5 ;  /* 0x0000001018057223 */ /* 0x000fc80000010005 */
[----:B------:R-:W1:Y:S01]  /*1ad0*/  @!P0 LDC R0, c[0x0][0x284] ;  /* 0x0000a100ff008b82 */ /* 0x000e620000000800 */
[----:B------:R-:W-:Y:S01]  /*1ae0*/  VOTEU.ALL UP0, P0 ;  /* 0x00000000003f7886 */ /* 0x000fe20000000000 */
[----:B------:R-:W-:-:S04]  /*1af0*/  FFMA.FTZ R4, R26, R18, R5 ;  /* 0x000000121a047223 */ /* 0x000fc80000010005 */
[----:B------:R-:W-:Y:S01]  /*1b00*/  @!UP0 USHF.L.U32 UR6, UR41, 0x2, URZ ;  /* 0x0000000229068899 */ /* 0x000fe2000800063f */
[----:B0-----:R-:W-:Y:S01]  /*1b10*/  FFMA.FTZ R13, R27, R19, R4 ;  /* 0x000000131b0d7223 */ /* 0x001fe20000010004 */
[----:B------:R-:W0:Y:S01]  /*1b20*/  @!P0 LDC.64 R2, c[0x0][0x248] ;  /* 0x00009200ff028b82 */ /* 0x000e220000000a00 */
[----:B---3--:R-:W-:-:S03]  /*1b30*/  ULEA UR4, UR5, UR4, 0x18 ;  /* 0x0000000405047291 */ /* 0x008fc6000f8ec03f */
[----:B-1----:R-:W-:-:S03]  /*1b40*/  @!P0 IMAD R23, R23, R0, UR6 ;  /* 0x0000000617178e24 */ /* 0x002fc6000f8e0200 */
[----:B------:R-:W-:Y:S01]  /*1b50*/  LEA R0, R22, UR4, 0x4 ;  /* 0x0000000416007c11 */ /* 0x000fe2000f8e20ff */
[----:B------:R-:W-:-:S04]  /*1b60*/  UMOV UR4, 0xffffffff ;  /* 0xffffffff00047882 */ /* 0x000fc80000000000 */
[----:B------:R1:W-:Y:S01]  /*1b70*/  STS.128 [R0], R16 ;  /* 0x0000001000007388 */ /* 0x0003e20000000c00 */
[----:B0-----:R-:W-:-:S05]  /*1b80*/  @!P0 IMAD.WIDE R2, R23, 0x4, R2 ;  /* 0x0000000417028825 */ /* 0x001fca00078e0202 */
[----:B------:R1:W-:Y:S01]  /*1b90*/  @!P0 STG.E.128 desc[UR36][R2.64], R24 ;  /* 0x0000001802008986 */ /* 0x0003e2000c101d24 */
[----:B------:R-:W-:Y:S05]  /*1ba0*/  BRA.DIV UR4, `(.L_x_2749) ;  /* 0x0000007204c87947 */ /* 0x000fea000b800000 */
[----:B------:R-:W1:Y:S02]  /*1bb0*/  SHFL.BFLY PT, R14, R13, 0x10, 0x1f ;  /* 0x0e001f000d0e7f89 */ /* 0x000e6400000e0000 */
[----:B-1----:R-:W-:-:S05]  /*1bc0*/  FADD.FTZ R0, R13, R14 ;  /* 0x0000000e0d007221 */ /* 0x002fca0000010000 */
[----:B------:R-:W0:Y:S02]  /*1bd0*/  SHFL.BFLY PT, R14, R0, 0x8, 0x1f ;  /* 0x0d001f00000e7f89 */ /* 0x000e2400000e0000 */
[----:B0-----:R-:W-:-:S05]  /*1be0*/  FADD.FTZ R2, R0, R14 ;  /* 0x0000000e00027221 */ /* 0x001fca0000010000 */
[----:B------:R-:W0:Y:S02]  /*1bf0*/  SHFL.BFLY PT, R14, R2, 0x4, 0x1f ;  /* 0x0c801f00020e7f89 */ /* 0x000e2400000e0000 */
[----:B0-----:R-:W-:-:S05]  /*1c00*/  FADD.FTZ R3, R2, R14 ;  /* 0x0000000e02037221 */ /* 0x001fca0000010000 */
[----:B------:R-:W0:Y:S02]  /*1c10*/  SHFL.BFLY PT, R14, R3, 0x2, 0x1f ;  /* 0x0c401f00030e7f89 */ /* 0x000e2400000e0000 */
[----:B0-----:R-:W-:-:S05]  /*1c20*/  FADD.FTZ R4, R3, R14 ;  /* 0x0000000e03047221 */ /* 0x001fca0000010000 */
[----:B------:R0:W1:Y:S02]  /*1c30*/  SHFL.BFLY PT, R14, R4, 0x1, 0x1f ;  /* 0x0c201f00040e7f89 */ /* 0x00006400000e0000 */
.L_x_2862:
[----:B01----:R-:W-:-:S07]  /*1c40*/  FADD.FTZ R4, R4, R14 ;  /* 0x0000000e04047221 */ /* 0x003fce0000010000 */
.L_x_2748:
[----:B------:R-:W-:Y:S05]  /*1c50*/  BSYNC B0 ;  /* 0x0000000000007941 */ /* 0x000fea0003800000 */
.L_x_2747:
[----:B------:R-:W-:Y:S01]  /*1c60*/  ISETP.NE.AND P0, PT, R22, RZ, PT ;  /* 0x000000ff1600720c */ /* 0x000fe20003f05270 */
[----:B------:R-:W3:Y:S01]  /*1c70*/  S2R R7, SR_CgaCtaId ;  /* 0x0000000000077919 */ /* 0x000ee20000008800 */
[----:B------:R-:W-:Y:S02]  /*1c80*/  MOV R116, 0x400 ;  /* 0x0000040000747802 */ /* 0x000fe40000000f00 */
[----:B------:R-:W-:-:S03]  /*1c90*/  MOV R5, UR42 ;  /* 0x0000002a00057c02 */ /* 0x000fc60008000f00 */
[----:B------:R-:W-:Y:S01]  /*1ca0*/  VIADD R252, R116, 0x240 ;  /* 0x0000024074fc7836 */ /* 0x000fe20000000000 */
[----:B------:R-:W-:-:S05]  /*1cb0*/  IADD3 R5, -R5, UR40, RZ ;  /* 0x0000002805057c10 */ /* 0x000fca000fffe1ff */
[----:B------:R-:W-:-:S05]  /*1cc0*/  @P0 IMAD.MOV.U32 R0, RZ, RZ, -0x800001 ;  /* 0xff7fffffff000424 */ /* 0x000fca00078e00ff */
[----:B------:R4:W-:Y:S01]  /*1cd0*/  @P0 STL [R1], R0 ;  /* 0x0000000001000387 */ /* 0x0009e20000100800 */
[----:B---3--:R-:W-:Y:S01]  /*1ce0*/  LEA R252, R7, R252, 0x18 ;  /* 0x000000fc07fc7211 */ /* 0x008fe200078ec0ff */
[----:B----4-:R-:W-:Y:S06]  /*1cf0*/  @P0 BRA `(.L_x_2750) ;  /* 0x0000000000580947 */ /* 0x010fec0003800000 */
[----:B------:R-:W-:Y:S01]  /*1d00*/  ULDC.64 UR4, c[0x0][0x2c8] ;  /* 0x0000b20000047ab9 */ /* 0x000fe20000000a00 */
[----:B------:R-:W-:Y:S02]  /*1d10*/  LEA R0, R5, R252, 0x2 ;  /* 0x000000fc05007211 */ /* 0x000fe400078e10ff */
[----:B------:R-:W-:Y:S01]  /*1d20*/  ISETP.NE.U32.AND P0, PT, RZ, UR4, PT ;  /* 0x00000004ff007c0c */ /* 0x000fe2000bf05070 */
[----:B------:R-:W-:Y:S02]  /*1d30*/  ULDC UR4, c[0x0][0x2a0] ;  /* 0x0000a80000047ab9 */ /* 0x000fe40000000800 */
[----:B------:R-:W-:Y:S01]  /*1d40*/  FMUL.FTZ R2, R4, UR4 ;  /* 0x0000000404027c20 */ /* 0x000fe20008410000 */
[----:B------:R-:W-:-:S04]  /*1d50*/  ISETP.NE.AND.EX P0, PT, RZ, UR5, PT, P0 ;  /* 0x00000005ff007c0c */ /* 0x000fc8000bf05300 */
[----:B------:R3:W-:Y:S09]  /*1d60*/  STL [R1], R2 ;  /* 0x0000000201007387 */ /* 0x0007f20000100800 */
[----:B------:R-:W-:Y:S05]  /*1d70*/  @!P0 BRA `(.L_x_2751) ;  /* 0x0000000000308947 */ /* 0x000fea0003800000 */
[----:B------:R-:W-:Y:S01]  /*1d80*/  UIADD3 UR4, -UR39, UR40, URZ ;  /* 0x0000002827047290 */ /* 0x000fe2000fffe13f */
[----:B------:R-:W-:Y:S01]  /*1d90*/  IMAD.MOV.U32 R4, RZ, RZ, R2 ;  /* 0x000000ffff047224 */ /* 0x000fe200078e0002 */
[----:B------:R-:W-:Y:S02]  /*1da0*/  ULDC UR6, c[0x0][0x2d0] ;  /* 0x0000b40000067ab9 */ /* 0x000fe40000000800 */
[----:B------:R-:W-:-:S04]  /*1db0*/  UIMAD UR5, UR46, UR6, UR4 ;  /* 0x000000062e0572a4 */ /* 0x000fc8000f8e0204 */
[----:B------:R-:W-:-:S03]  /*1dc0*/  UIMAD UR6, UR5, UR6, UR4 ;  /* 0x00000006050672a4 */ /* 0x000fc6000f8e0204 */
[----:B------:R-:W-:Y:S02]  /*1dd0*/  ULDC.64 UR4, c[0x0][0x2c8] ;  /* 0x0000b20000047ab9 */ /* 0x000fe40000000a00 */
[----:B------:R-:W-:-:S06]  /*1de0*/  UIMAD.WIDE UR4, UR6, 0x4, UR4 ;  /* 0x00000004060478a5 */ /* 0x000fcc000f8e0204 */
[----:B---3--:R-:W-:Y:S01]  /*1df0*/  IMAD.U32 R2, RZ, RZ, UR4 ;  /* 0x00000004ff027e24 */ /* 0x008fe2000f8e00ff */
[----:B------:R-:W-:-:S05]  /*1e00*/  MOV R3, UR5 ;  /* 0x0000000500037c02 */ /* 0x000fca0008000f00 */
[----:B------:R-:W3:Y:S02]  /*1e10*/  LDG.E R2, desc[UR36][R2.64] ;  /* 0x0000002402027981 */ /* 0x000ee4000c1e1900 */
[----:B---3--:R-:W-:-:S05]  /*1e20*/  FADD.FTZ R4, R4, R2 ;  /* 0x0000000204047221 */ /* 0x008fca0000010000 */
[----:B------:R4:W-:Y:S02]  /*1e30*/  STL [R1], R4 ;  /* 0x0000000401007387 */ /* 0x0009e40000100800 */
.L_x_2751:
[----:B---3--:R-:W3:Y:S04]  /*1e40*/  LDL R2, [R1] ;  /* 0x0000000001027983 */ /* 0x008ee80000100800 */
[----:B---3--:R3:W-:Y:S02]  /*1e50*/  STS [R0], R2 ;  /* 0x0000000200007388 */ /* 0x0087e40000000800 */
.L_x_2750:
[----:B------:R-:W-:Y:S05]  /*1e60*/  WARPSYNC.ALL ;  /* 0x0000000000007948 */ /* 0x000fea0003800000 */
[----:B------:R-:W-:Y:S01]  /*1e70*/  R2UR UR4, R5 ;  /* 0x00000000050472ca */ /* 0x000fe200000e0000 */
[----:B---3--:R-:W-:Y:S01]  /*1e80*/  VIADD R0, R22, UR42 ;  /* 0x0000002a16007c36 */ /* 0x008fe20008000000 */
[----:B------:R-:W-:Y:S01]  /*1e90*/  ULDC UR6, c[0x0][0x280] ;  /* 0x0000a00000067ab9 */ /* 0x000fe20000000800 */
[----:B------:R-:W-:Y:S01]  /*1ea0*/  ULDC UR14, c[0x0][0x2a0] ;  /* 0x0000a800000e7ab9 */ /* 0x000fe20000000800 */
[----:B------:R-:W-:Y:S01]  /*1eb0*/  UIMAD UR6, UR44, UR6, UR46 ;  /* 0x000000062c0672a4 */ /* 0x000fe2000f8e022e */
[----:B------:R-:W-:Y:S01]  /*1ec0*/  BSSY B0, `(.L_x_2752) ;  /* 0x000041a000007945 */ /* 0x000fe20003800000 */
[----:B------:R-:W-:Y:S01]  /*1ed0*/  ULDC.64 UR10, c[0x0][0x258] ;  /* 0x00009600000a7ab9 */ /* 0x000fe20000000a00 */
[----:B------:R-:W-:Y:S01]  /*1ee0*/  ULDC.64 UR8, c[0x0][0x2b0] ;  /* 0x0000ac0000087ab9 */ /* 0x000fe20000000a00 */
[----:B------:R-:W-:Y:S01]  /*1ef0*/  UIMAD UR6, UR6, 0x60, URZ ;  /* 0x00000060060678a4 */ /* 0x000fe2000f8e023f */
[----:B------:R-:W-:Y:S01]  /*1f00*/  ULDC.64 UR16, c[0x0][0x2c8] ;  /* 0x0000b20000107ab9 */ /* 0x000fe20000000a00 */
[----:B------:R-:W-:-:S03]  /*1f10*/  ULDC.64 UR12, c[0x0][0x2d8] ;  /* 0x0000b600000c7ab9 */ /* 0x000fc60000000a00 */
[----:B------:R-:W-:-:S04]  /*1f20*/  UIADD3 UR4, UR4, 0x1f, URZ ;  /* 0x0000001f04047890 */ /* 0x000fc8000fffe03f */
[----:B------:R-:W-:-:S04]  /*1f30*/  USHF.R.S32.HI UR5, URZ, 0x1f, UR4 ;  /* 0x0000001f3f057899 */ /* 0x000fc80008011404 */
[----:B------:R-:W-:-:S04]  /*1f40*/  ULEA.HI UR5, UR5, UR4, URZ, 0x5 ;  /* 0x0000000405057291 */ /* 0x000fc8000f8f283f */
[----:B------:R-:W-:-:S04]  /*1f50*/  ULOP3.LUT UR5, UR5, 0xffffffe0, URZ, 0xc0, !UPT ;  /* 0xffffffe005057892 */ /* 0x000fc8000f8ec03f */
[----:B------:R-:W-:Y:S01]  /*1f60*/  UIADD3 UR7, UR42, UR5, URZ ;  /* 0x000000052a077290 */ /* 0x000fe2000fffe03f */
[----:B------:R-:W-:Y:S05]  /*1f70*/  BAR.SYNC.DEFER_BLOCKING 0x0 ;  /* 0x0000000000007b1d */ /* 0x000fea0000010000 */
[----:B------:R-:W-:-:S13]  /*1f80*/  ISETP.GE.AND P0, PT, R0, UR7, PT ;  /* 0x0000000700007c0c */ /* 0x000fda000bf06270 */
[----:B------:R-:W-:Y:S05]  /*1f90*/  @P0 BRA `(.L_x_2753) ;  /* 0x0000004000300947 */ /* 0x000fea0003800000 */
[----:B------:R-:W3:Y:S01]  /*1fa0*/  LDC R117, c[0x0][0x284] ;  /* 0x0000a100ff757b82 */ /* 0x000ee20000000800 */
[----:B------:R-:W-:Y:S01]  /*1fb0*/  LEA R116, R7, R116, 0x18 ;  /* 0x0000007407747211 */ /* 0x000fe200078ec0ff */
[----:B------:R-:W-:-:S04]  /*1fc0*/  ULDC UR4, c[0x0][0x298] ;  /* 0x0000a60000047ab9 */ /* 0x000fc80000000800 */
[----:B0-----:R-:W0:Y:S02]  /*1fd0*/  LDS.128 R12, [R116+0x40] ;  /* 0x00004000740c7984 */ /* 0x001e240000000c00 */
[----:B------:R-:W5:Y:S02]  /*1fe0*/  LDC R118, c[0x0][0x2c0] ;  /* 0x0000b000ff767b82 */ /* 0x000f640000000800 */
[----:B------:R-:W1:Y:S04]  /*1ff0*/  LDS.128 R8, [R116+0x50] ;  /* 0x0000500074087984 */ /* 0x000e680000000c00 */
[----:B----4-:R-:W4:Y:S04]  /*2000*/  LDS.128 R4, [R116+0x60] ;  /* 0x0000600074047984 */ /* 0x010f280000000c00 */
[----:B------:R-:W0:Y:S04]  /*2010*/  LDS.128 R248, [R116+0x70] ;  /* 0x0000700074f87984 */ /* 0x000e280000000c00 */
[----:B------:R-:W0:Y:S01]  /*2020*/  LDS.128 R112, [R116+0x80] ;  /* 0x0000800074707984 */ /* 0x000e220000000c00 */
[----:B---3--:R-:W-:-:S03]  /*2030*/  IABS R2, R117 ;  /* 0x0000007500027213 */ /* 0x008fc60000000000 */
[----:B------:R-:W3:Y:S02]  /*2040*/  LDS.128 R108, [R116+0x90] ;  /* 0x00009000746c7984 */ /* 0x000ee40000000c00 */
[----:B------:R-:W-:Y:S02]  /*2050*/  IMAD.MOV.U32 R120, RZ, RZ, R2 ;  /* 0x000000ffff787224 */ /* 0x000fe400078e0002 */
[----:B------:R-:W2:Y:S02]  /*2060*/  LDS.128 R104, [R116+0xa0] ;  /* 0x0000a00074687984 */ /* 0x000ea40000000c00 */
[----:B------:R-:W1:Y:S02]  /*2070*/  I2F.RP R2, R120 ;  /* 0x0000007800027306 */ /* 0x000e640000209400 */
[----:B------:R-:W2:Y:S04]  /*2080*/  LDS.128 R100, [R116+0xb0] ;  /* 0x0000b00074647984 */ /* 0x000ea80000000c00 */
[----:B------:R-:W2:Y:S04]  /*2090*/  LDS.128 R96, [R116+0xc0] ;  /* 0x0000c00074607984 */ /* 0x000ea80000000c00 */
[----:B------:R-:W2:Y:S04]  /*20a0*/  LDS.128 R92, [R116+0xd0] ;  /* 0x0000d000745c7984 */ /* 0x000ea80000000c00 */
[----:B0-----:R-:W-:Y:S01]  /*20b0*/  STL.64 [R1+0x28], R12 ;  /* 0x0000280c01007387 */ /* 0x001fe20000100a00 */
[----:B-1----:R-:W0:Y:S03]  /*20c0*/  MUFU.RCP R2, R2 ;  /* 0x0000000200027308 */ /* 0x002e260000001000 */
[----:B------:R-:W-:Y:S04]  /*20d0*/  STL.64 [R1+0x30], R14 ;  /* 0x0000300e01007387 */ /* 0x000fe80000100a00 */
[----:B------:R-:W-:Y:S04]  /*20e0*/  STL.64 [R1+0x18], R8 ;  /* 0x0000180801007387 */ /* 0x000fe80000100a00 */
[----:B------:R-:W-:Y:S04]  /*20f0*/  STL.64 [R1+0x20], R10 ;  /* 0x0000200a01007387 */ /* 0x000fe80000100a00 */
[----:B----4-:R-:W-:Y:S01]  /*2100*/  STL.64 [R1+0x8], R4 ;  /* 0x0000080401007387 */ /* 0x010fe20000100a00 */
[----:B0-----:R-:W-:-:S03]  /*2110*/  IADD3 R2, R2, 0xffffffe, RZ ;  /* 0x0ffffffe02027810 */ /* 0x001fc60007ffe0ff */
[----:B------:R-:W-:Y:S01]  /*2120*/  STL.64 [R1+0x10], R6 ;  /* 0x0000100601007387 */ /* 0x000fe20000100a00 */
[----:B------:R0:W1:Y:S03]  /*2130*/  F2I.FTZ.U32.TRUNC.NTZ R3, R2 ;  /* 0x0000000200037305 */ /* 0x000066000021f000 */
[----:B------:R-:W4:Y:S04]  /*2140*/  LDS.128 R88, [R116+0xe0] ;  /* 0x0000e00074587984 */ /* 0x000f280000000c00 */
[----:B------:R-:W2:Y:S04]  /*2150*/  LDS.128 R84, [R116+0xf0] ;  /* 0x0000f00074547984 */ /* 0x000ea80000000c00 */
[----:B------:R-:W2:Y:S01]  /*2160*/  LDS.128 R80, [R116+0x100] ;  /* 0x0001000074507984 */ /* 0x000ea20000000c00 */
[----:B0-----:R-:W-:-:S03]  /*2170*/  IMAD.MOV.U32 R2, RZ, RZ, RZ ;  /* 0x000000ffff027224 */ /* 0x001fc600078e00ff */
[----:B------:R-:W0:Y:S01]  /*2180*/  LDS.128 R76, [R116+0x110] ;  /* 0x00011000744c7984 */ /* 0x000e220000000c00 */
[----:B-1----:R-:W-:-:S03]  /*2190*/  IMAD.MOV R119, RZ, RZ, -R3 ;  /* 0x000000ffff777224 */ /* 0x002fc600078e0a03 */
[----:B------:R-:W1:Y:S01]  /*21a0*/  LDS.128 R72, [R116+0x120] ;  /* 0x0001200074487984 */ /* 0x000e620000000c00 */
[----:B------:R-:W-:-:S03]  /*21b0*/  IMAD R119, R119, R120, RZ ;  /* 0x0000007877777224 */ /* 0x000fc600078e02ff */
[----:B------:R-:W0:Y:S01]  /*21c0*/  LDS.128 R68, [R116+0x130] ;  /* 0x0001300074447984 */ /* 0x000e220000000c00 */
[----:B------:R-:W-:-:S03]  /*21d0*/  IMAD.HI.U32 R2, R3, R119, R2 ;  /* 0x0000007703027227 */ /* 0x000fc600078e0002 */
[----:B------:R-:W0:Y:S04]  /*21e0*/  LDS.128 R64, [R116+0x140] ;  /* 0x0001400074407984 */ /* 0x000e280000000c00 */
        /* <DEDUP_REMOVED lines=9> */
[----:B--2---:R-:W2:Y:S04]  /*2280*/  LDS.128 R24, [R116+0x1e0] ;  /* 0x0001e00074187984 */ /* 0x004ea80000000c00 */
[----:B------:R-:W0:Y:S04]  /*2290*/  LDS.128 R20, [R116+0x1f0] ;  /* 0x0001f00074147984 */ /* 0x000e280000000c00 */
[----:B------:R-:W0:Y:S04]  /*22a0*/  LDS.128 R16, [R116+0x200] ;  /* 0x0002000074107984 */ /* 0x000e280000000c00 */
[----:B------:R-:W0:Y:S04]  /*22b0*/  LDS.128 R12, [R116+0x210] ;  /* 0x00021000740c7984 */ /* 0x000e280000000c00 */
[----:B------:R-:W0:Y:S04]  /*22c0*/  LDS.128 R8, [R116+0x220] ;  /* 0x0002200074087984 */ /* 0x000e280000000c00 */
[----:B------:R-:W0:Y:S04]  /*22d0*/  LDS.128 R4, [R116+0x230] ;  /* 0x0002300074047984 */ /* 0x000e280000000c00 */
[----:B------:R5:W-:Y:S02]  /*22e0*/  STL [R1+0x4], R2 ;  /* 0x0000040201007387 */ /* 0x000be40000100800 */
[----:B-1-345:R-:W-:-:S07]  /*22f0*/  IADD3 R2, R118, UR4, RZ ;  /* 0x0000000476027c10 */ /* 0x03afce000fffe0ff */
.L_x_2820:
[----:B-1-3--:R-:W1:Y:S01]  /*2300*/  LDC R246, c[0x0][0x284] ;  /* 0x0000a100fff67b82 */ /* 0x00ae620000000800 */
[----:B------:R-:W-:Y:S01]  /*2310*/  ISETP.NE.U32.AND P0, PT, RZ, UR8, PT ;  /* 0x00000008ff007c0c */ /* 0x000fe2000bf05070 */
[----:B------:R-:W3:Y:S03]  /*2320*/  LDL R247, [R1+0x4] ;  /* 0x0000040001f77983 */ /* 0x000ee60000100800 */
[----:B------:R-:W-:-:S13]  /*2330*/  ISETP.NE.AND.EX P0, PT, RZ, UR9, PT, P0 ;  /* 0x00000009ff007c0c */ /* 0x000fda000bf05300 */
[----:B----4-:R-:W-:Y:S01]  /*2340*/  @P0 SHF.R.S32.HI R3, RZ, 0x1f, R0 ;  /* 0x0000001fff030819 */ /* 0x010fe20000011400 */
[----:B01----:R-:W-:-:S05]  /*2350*/  IMAD R244, R246, UR45, RZ ;  /* 0x0000002df6f47c24 */ /* 0x003fca000f8e02ff */
[--C-:B------:R-:W-:Y:S02]  /*2360*/  @P0 SHF.R.S32.HI R245, RZ, 0x1f, R244.reuse ;  /* 0x0000001ffff50819 */ /* 0x100fe400000114f4 */
[----:B------:R-:W-:-:S04]  /*2370*/  @P0 IADD3 R2, P1, P2, R0, UR8, R244 ;  /* 0x0000000800020c10 */ /* 0x000fc8000fa3e0f4 */
[----:B------:R-:W-:-:S05]  /*2380*/  @P0 IADD3.X R3, R3, UR9, R245, P1, P2 ;  /* 0x0000000903030c10 */ /* 0x000fca0008fe44f5 */
[----:B------:R-:W4:Y:S01]  /*2390*/  @P0 LDG.E.U8 R2, desc[UR36][R2.64] ;  /* 0x0000002402020981 */ /* 0x000f22000c1e1100 */
[----:B------:R-:W-:Y:S01]  /*23a0*/  IABS R245, R246 ;  /* 0x000000f600f57213 */ /* 0x000fe20000000000 */
[----:B------:R-:W-:Y:S01]  /*23b0*/  BSSY B1, `(.L_x_2754) ;  /* 0x000002a000017945 */ /* 0x000fe20003800000 */
[----:B------:R-:W-:Y:S02]  /*23c0*/  ISETP.NE.AND P2, PT, R246, RZ, PT ;  /* 0x000000fff600720c */ /* 0x000fe40003f45270 */
[----:B----4-:R-:W-:Y:S02]  /*23d0*/  ISETP.NE.AND P0, PT, R2, RZ, P0 ;  /* 0x000000ff0200720c */ /* 0x010fe40000705270 */
[----:B------:R-:W-:-:S05]  /*23e0*/  IABS R2, R0 ;  /* 0x0000000000027213 */ /* 0x000fca0000000000 */
[----:B---3--:R-:W-:Y:S02]  /*23f0*/  IMAD.HI.U32 R3, R247, R2, RZ ;  /* 0x00000002f7037227 */ /* 0x008fe400078e00ff */
[----:B------:R-:W1:Y:S02]  /*2400*/  LDC R247, c[0x0][0x284] ;  /* 0x0000a100fff77b82 */ /* 0x000e640000000800 */
[----:B------:R-:W-:-:S04]  /*2410*/  IMAD.MOV R3, RZ, RZ, -R3 ;  /* 0x000000ffff037224 */ /* 0x000fc800078e0a03 */
[----:B------:R-:W-:Y:S01]  /*2420*/  IMAD R2, R245, R3, R2 ;  /* 0x00000003f5027224 */ /* 0x000fe200078e0202 */
[----:B-1----:R-:W-:-:S04]  /*2430*/  IABS R247, R247 ;  /* 0x000000f700f77213 */ /* 0x002fc80000000000 */
[----:B------:R-:W-:-:S13]  /*2440*/  ISETP.GT.U32.AND P1, PT, R247, R2, PT ;  /* 0x00000002f700720c */ /* 0x000fda0003f24070 */
[----:B------:R-:W-:-:S05]  /*2450*/  @!P1 IMAD.IADD R2, R2, 0x1, -R245 ;  /* 0x0000000102029824 */ /* 0x000fca00078e0af5 */
[----:B------:R-:W-:-:S13]  /*2460*/  ISETP.GT.U32.AND P1, PT, R247, R2, PT ;  /* 0x00000002f700720c */ /* 0x000fda0003f24070 */
[----:B------:R-:W-:Y:S02]  /*2470*/  @!P1 IADD3 R2, R2, -R245, RZ ;  /* 0x800000f502029210 */ /* 0x000fe40007ffe0ff */
[----:B------:R-:W-:-:S13]  /*2480*/  ISETP.GE.AND P1, PT, R0, RZ, PT ;  /* 0x000000ff0000720c */ /* 0x000fda0003f26270 */
[----:B------:R-:W-:Y:S01]  /*2490*/  @!P1 IMAD.MOV R2, RZ, RZ, -R2 ;  /* 0x000000ffff029224 */ /* 0x000fe200078e0a02 */
[----:B------:R-:W-:-:S04]  /*24a0*/  @!P2 LOP3.LUT R2, RZ, R246, RZ, 0x33, !PT ;  /* 0x000000f6ff02a212 */ /* 0x000fc800078e33ff */
[----:B------:R-:W-:Y:S02]  /*24b0*/  SHF.R.S32.HI R245, RZ, 0x1f, R2 ;  /* 0x0000001ffff57819 */ /* 0x000fe40000011402 */
[----:B------:R-:W-:-:S04]  /*24c0*/  IADD3 R3, P1, R2, R244, RZ ;  /* 0x000000f402037210 */ /* 0x000fc80007f3e0ff */
[----:B------:R-:W-:Y:S02]  /*24d0*/  LEA.HI.X.SX32 R245, R244, R245, 0x1, P1 ;  /* 0x000000f5f4f57211 */ /* 0x000fe400008f0eff */
[----:B------:R-:W-:-:S04]  /*24e0*/  LEA R244, P1, R3, UR10, 0x2 ;  /* 0x0000000a03f47c11 */ /* 0x000fc8000f8210ff */
[----:B------:R-:W-:Y:S02]  /*24f0*/  LEA.HI.X R245, R3, UR11, R245, 0x2, P1 ;  /* 0x0000000b03f57c11 */ /* 0x000fe400088f14f5 */
[----:B------:R-:W-:-:S13]  /*2500*/  ISETP.GE.AND P1, PT, R0, UR40, PT ;  /* 0x0000002800007c0c */ /* 0x000fda000bf26270 */
[----:B-----5:R-:W-:Y:S05]  /*2510*/  @P1 BRA `(.L_x_2755) ;  /* 0x00000000004c1947 */ /* 0x020fea0003800000 */
[----:B------:R-:W1:Y:S01]  /*2520*/  LDC R247, c[0x0][0x284] ;  /* 0x0000a100fff77b82 */ /* 0x000e620000000800 */
[----:B------:R-:W-:Y:S02]  /*2530*/  IMAD.SHL.U32 R3, R2, 0x4, RZ ;  /* 0x0000000402037824 */ /* 0x000fe400078e00ff */
[----:B-1----:R-:W-:-:S05]  /*2540*/  IMAD R247, R247, 0x60, RZ ;  /* 0x00000060f7f77824 */ /* 0x002fca00078e02ff */
[----:B------:R-:W-:-:S13]  /*2550*/  ISETP.GE.AND P2, PT, R3, R247, PT ;  /* 0x000000f70300720c */ /* 0x000fda0003f46270 */
[----:B------:R-:W3:Y:S01]  /*2560*/  @!P2 LDG.E R118, desc[UR36][R244.64] ;  /* 0x00000024f476a981 */ /* 0x000ee2000c1e1900 */
[----:B------:R-:W3:Y:S02]  /*2570*/  @!P2 LDC R116, c[0x0][0x288] ;  /* 0x0000a200ff74ab82 */ /* 0x000ee40000000800 */
[----:B---3--:R-:W-:-:S06]  /*2580*/  @!P2 IMAD R118, R118, R116, RZ ;  /* 0x000000747676a224 */ /* 0x008fcc00078e02ff */
[----:B------:R-:W1:Y:S01]  /*2590*/  @!P2 LDC.64 R116, c[0x0][0x248] ;  /* 0x00009200ff74ab82 */ /* 0x000e620000000a00 */
[----:B------:R-:W-:-:S04]  /*25a0*/  @!P2 IMAD R118, R118, 0x60, RZ ;  /* 0x000000607676a824 */ /* 0x000fc800078e02ff */
[----:B------:R-:W-:Y:S02]  /*25b0*/  @!P2 IMAD R118, R118, R246, R3 ;  /* 0x000000f67676a224 */ /* 0x000fe400078e0203 */
[----:B------:R-:W-:-:S05]  /*25c0*/  @!P2 IMAD R3, R246, UR6, RZ ;  /* 0x00000006f603ac24 */ /* 0x000fca000f8e02ff */
        /* <DEDUP_REMOVED lines=8> */
.L_x_2755:
[----:B------:R-:W-:Y:S05]  /*2650*/  BSYNC B1 ;  /* 0x0000000000017941 */ /* 0x000fea0003800000 */
.L_x_2754:
[----:B-1----:R-:W1:Y:S01]  /*2660*/  LDC R246, c[0x0][0x284] ;  /* 0x0000a100fff67b82 */ /* 0x002e620000000800 */
[----:B------:R-:W-:Y:S01]  /*2670*/  BSSY B1, `(.L_x_2756) ;  /* 0x0000016000017945 */ /* 0x000fe20003800000 */
[----:B-1----:R-:W-:-:S03]  /*2680*/  IADD3 R3, R2, R246, RZ ;  /* 0x000000f602037210 */ /* 0x002fc60007ffe0ff */
[----:B------:R-:W-:Y:S05]  /*2690*/  @P1 BRA `(.L_x_2757) ;  /* 0x00000000004c1947 */ /* 0x000fea0003800000 */
        /* <DEDUP_REMOVED lines=10> */
[----:B------:R-:W-:-:S03]  /*2740*/  @!P2 IMAD R123, R246, UR6, RZ ;  /* 0x00000006f67bac24 */ /* 0x000fc6000f8e02ff */
        /* <DEDUP_REMOVED lines=8> */
.L_x_2757:
[----:B------:R-:W-:Y:S05]  /*27d0*/  BSYNC B1 ;  /* 0x0000000000017941 */ /* 0x000fea0003800000 */
.L_x_2756:
[----:B-1----:R-:W1:Y:S01]  /*27e0*/  LDC R246, c[0x0][0x284] ;  /* 0x0000a100fff67b82 */ /* 0x002e620000000800 */
[----:B------:R-:W-:Y:S01]  /*27f0*/  BSSY B1, `(.L_x_2758) ;  /* 0x0000016000017945 */ /* 0x000fe20003800000 */
[----:B-1----:R-:W-:-:S03]  /*2800*/  IMAD.IADD R3, R3, 0x1, R246 ;  /* 0x0000000103037824 */ /* 0x002fc600078e02f6 */
[----:B------:R-:W-:Y:S05]  /*2810*/  @P1 BRA `(.L_x_2759) ;  /* 0x00000000004c1947 */ /* 0x000fea0003800000 */
[----:B------:R-:W1:Y:S01]  /*2820*/  LDC R247, c[0x0][0x284] ;  /* 0x0000a100fff77b82 */ /* 0x000e620000000800 */
[----:B------:R-:W-:Y:S01]  /*2830*/  SHF.L.U32 R126, R3, 0x2, RZ ;  /* 0x00000002037e7819 */ /* 0x000fe200000006ff */
        /* <DEDUP_REMOVED lines=17> */
.L_x_2759:
[----:B------:R-:W-:Y:S05]  /*2950*/  BSYNC B1 ;  /* 0x0000000000017941 */ /* 0x000fea0003800000 */
.L_x_2758:
[----:B------:R-:W-:Y:S04]  /*2960*/  BSSY B1, `(.L_x_2760) ;  /* 0x0000017000017945 */ /* 0x000fe80003800000 */
[----:B------:R-:W-:Y:S05]  /*2970*/  @P1 BRA `(.L_x_2761) ;  /* 0x0000000000541947 */ /* 0x000fea0003800000 */
[----:B-1----:R-:W1:Y:S08]  /*2980*/  LDC R246, c[0x0][0x284] ;  /* 0x0000a100fff67b82 */ /* 0x002e700000000800 */
[----:B------:R-:W3:Y:S01]  /*2990*/  LDC R247, c[0x0][0x284] ;  /* 0x0000a100fff77b82 */ /* 0x000ee20000000800 */
[----:B-1----:R-:W-:-:S04]  /*29a0*/  IMAD.IADD R3, R3, 0x1, R246 ;  /* 0x0000000103037824 */ /* 0x002fc800078e02f6 */
[----:B------:R-:W-:Y:S02]  /*29b0*/  IMAD.SHL.U32 R3, R3, 0x4, RZ ;  /* 0x0000000403037824 */ /* 0x000fe400078e00ff */
[----:B---3--:R-:W-:-:S05]  /*29c0*/  IMAD R247, R247, 0x60, RZ ;  /* 0x00000060f7f77824 */ /* 0x008fca00078e02ff */
        /* <DEDUP_REMOVED lines=16> */
.L_x_2761:
[----:B------:R-:W-:Y:S05]  /*2ad0*/  BSYNC B1 ;  /* 0x0000000000017941 */ /* 0x000fea0003800000 */
.L_x_2760:
[----:B-1-3--:R-:W1:Y:S01]  /*2ae0*/  LDC R246, c[0x0][0x284] ;  /* 0x0000a100fff67b82 */ /* 0x00ae620000000800 */
[----:B------:R-:W-:Y:S01]  /*2af0*/  BSSY B1, `(.L_x_2762) ;  /* 0x0000016000017945 */ /* 0x000fe20003800000 */
[----:B-1----:R-:W-:-:S03]  /*2b00*/  LEA R3, R246, R2, 0x2 ;  /* 0x00000002f6037211 */ /* 0x002fc600078e10ff */
        /* <DEDUP_REMOVED lines=20> */
.L_x_2763:
[----:B------:R-:W-:Y:S05]  /*2c50*/  BSYNC B1 ;  /* 0x0000000000017941 */ /* 0x000fea0003800000 */
.L_x_2762:
        /* <DEDUP_REMOVED lines=23> */
.L_x_2765:
[----:B------:R-:W-:Y:S05]  /*2dd0*/  BSYNC B1 ;  /* 0x0000000000017941 */ /* 0x000fea0003800000 */
.L_x_2764:
        /* <DEDUP_REMOVED lines=23> */
.L_x_2767:
[----:B------:R-:W-:Y:S05]  /*2f50*/  BSYNC B1 ;  /* 0x0000000000017941 */ /* 0x000fea0003800000 */
.L_x_2766:
[----:B-1-3--:R-:W1:Y:S01]  /*2f60*/  LDC R246, c[0x0][0x284] ;  /* 0x0000a100fff67b82 */ /* 0x00ae620000000800 */
[----:B------:R-:W-:Y:S01]  /*2f70*/  BSSY B1, `(.L_x_2768) ;  /* 0x0000016000017945 */ /* 0x000fe20003800000 */
[----:B-1----:R-:W-:-:S03]  /*2f80*/  IMAD R3, R246, 0x7, R2 ;  /* 0x00000007f6037824 */ /* 0x002fc600078e0202 */
        /* <DEDUP_REMOVED lines=20> */
.L_x_2769:
[----:B------:R-:W-:Y:S05]  /*30d0*/  BSYNC B1 ;  /* 0x0000000000017941 */ /* 0x000fea0003800000 */
.L_x_2768:
[----:B-1----:R-:W1:Y:S01]  /*30e0*/  LDC R246, c[0x0][0x284] ;  /* 0x0000a100fff67b82 */ /* 0x002e620000000800 */
[----:B------:R-:W-:Y:S01]  /*30f0*/  BSSY B1, `(.L_x_2770) ;  /* 0x0000016000017945 */ /* 0x000fe20003800000 */
[----:B-1----:R-:W-:-:S03]  /*3100*/  IMAD.IADD R3, R3, 0x1, R246 ;  /* 0x0000000103037824 */ /* 0x002fc600078e02f6 */
        /* <DEDUP_REMOVED lines=20> */
.L_x_2771:
[----:B------:R-:W-:Y:S05]  /*3250*/  BSYNC B1 ;  /* 0x0000000000017941 */ /* 0x000fea0003800000 */
.L_x_2770:
[----:B------:R-:W-:Y:S04]  /*3260*/  BSSY B1, `(.L_x_2772) ;  /* 0x0000017000017945 */ /* 0x000fe80003800000 */
[----:B------:R-:W-:Y:S05]  /*3270*/  @P1 BRA `(.L_x_2773) ;  /* 0x0000000000541947 */ /* 0x000fea0003800000 */
[----:B-1----:R-:W1:Y:S08]  /*3280*/  LDC R246, c[0x0][0x284] ;  /* 0x0000a100fff67b82 */ /* 0x002e700000000800 */
[----:B------:R-:W3:Y:S01]  /*3290*/  LDC R247, c[0x0][0x284] ;  /* 0x0000a100fff77b82 */ /* 0x000ee20000000800 */
[----:B-1----:R-:W-:-:S05]  /*32a0*/  IADD3 R3, R3, R246, RZ ;  /* 0x000000f603037210 */ /* 0x002fca0007ffe0ff */
        /* <DEDUP_REMOVED lines=18> */
.L_x_2773:
[----:B------:R-:W-:Y:S05]  /*33d0*/  BSYNC B1 ;  /* 0x0000000000017941 */ /* 0x000fea0003800000 */
.L_x_2772:
[----:B-1-3--:R-:W1:Y:S01]  /*33e0*/  LDC R246, c[0x0][0x284] ;  /* 0x0000a100fff67b82 */ /* 0x00ae620000000800 */
[----:B------:R-:W-:Y:S01]  /*33f0*/  BSSY B1, `(.L_x_2774) ;  /* 0x0000016000017945 */ /* 0x000fe20003800000 */
[----:B-1----:R-:W-:-:S03]  /*3400*/  IMAD R3, R246, 0xa, R2 ;  /* 0x0000000af6037824 */ /* 0x002fc600078e0202 */
        /* <DEDUP_REMOVED lines=20> */
.L_x_2775:
[----:B------:R-:W-:Y:S05]  /*3550*/  BSYNC B1 ;  /* 0x0000000000017941 */ /* 0x000fea0003800000 */
.L_x_2774:
        /* <DEDUP_REMOVED lines=23> */
.L_x_2777:
[----:B------:R-:W-:Y:S05]  /*36d0*/  BSYNC B1 ;  /* 0x0000000000017941 */ /* 0x000fea0003800000 */
.L_x_2776:
[----:B------:R-:W-:Y:S04]  /*36e0*/  BSSY B1, `(.L_x_2778) ;  /* 0x0000017000017945 */ /* 0x000fe80003800000 */
[----:B------:R-:W-:Y:S05]  /*36f0*/  @P1 BRA `(.L_x_2779) ;  /* 0x0000000000541947 */ /* 0x000fea0003800000 */
[----:B-1----:R-:W1:Y:S08]  /*3700*/  LDC R246, c[0x0][0x284] ;  /* 0x0000a100fff67b82 */ /* 0x002e700000000800 */
[----:B------:R-:W3:Y:S01]  /*3710*/  LDC R247, c[0x0][0x284] ;  /* 0x0000a100fff77b82 */ /* 0x000ee20000000800 */
[----:B-1----:R-:W-:-:S05]  /*3720*/  IMAD.IADD R3, R3, 0x1, R246 ;  /* 0x0000000103037824 */ /* 0x002fca00078e02f6 */
[----:B------:R-:W-:Y:S01]  /*3730*/  SHF.L.U32 R3, R3, 0x2, RZ ;  /* 0x0000000203037819 */ /* 0x000fe200000006ff */
        /* <DEDUP_REMOVED lines=17> */
.L_x_2779:
[----:B------:R-:W-:Y:S05]  /*3850*/  BSYNC B1 ;  /* 0x0000000000017941 */ /* 0x000fea0003800000 */
.L_x_2778:
        /* <DEDUP_REMOVED lines=23> */
.L_x_2781:
[----:B------:R-:W-:Y:S05]  /*39d0*/  BSYNC B1 ;  /* 0x0000000000017941 */ /* 0x000fea0003800000 */
.L_x_2780:
        /* <DEDUP_REMOVED lines=23> */
.L_x_2783:
[----:B------:R-:W-:Y:S05]  /*3b50*/  BSYNC B1 ;  /* 0x0000000000017941 */ /* 0x000fea0003800000 */
.L_x_2782:
        /* <DEDUP_REMOVED lines=23> */
.L_x_2785:
[----:B------:R-:W-:Y:S05]  /*3cd0*/  BSYNC B1 ;  /* 0x0000000000017941 */ /* 0x000fea0003800000 */
.L_x_2784:
        /* <DEDUP_REMOVED lines=23> */
.L_x_2787:
[----:B------:R-:W-:Y:S05]  /*3e50*/  BSYNC B1 ;  /* 0x0000000000017941 */ /* 0x000fea0003800000 */
.L_x_2786:
        /* <DEDUP_REMOVED lines=23> */
.L_x_2789:
[----:B------:R-:W-:Y:S05]  /*3fd0*/  BSYNC B1 ;  /* 0x0000000000017941 */ /* 0x000fea0003800000 */
.L_x_2788:
        /* <DEDUP_REMOVED lines=23> */
.L_x_2791:
[----:B------:R-:W-:Y:S05]  /*4150*/  BSYNC B1 ;  /* 0x0000000000017941 */ /* 0x000fea0003800000 */
.L_x_2790:
        /* <DEDUP_REMOVED lines=23> */
.L_x_2793:
[----:B------:R-:W-:Y:S05]  /*42d0*/  BSYNC B1 ;  /* 0x0000000000017941 */ /* 0x000fea0003800000 */
.L_x_2792:
        /* <DEDUP_REMOVED lines=23> */
.L_x_2795:
[----:B------:R-:W-:Y:S05]  /*4450*/  BSYNC B1 ;  /* 0x0000000000017941 */ /* 0x000fea0003800000 */
.L_x_2794:
        /* <DEDUP_REMOVED lines=23> */
.L_x_2797:
[----:B------:R-:W-:Y:S05]  /*45d0*/  BSYNC B1 ;  /* 0x0000000000017941 */ /* 0x000fea0003800000 */
.L_x_2796:
        /* <DEDUP_REMOVED lines=23> */
.L_x_2799:
[----:B------:R-:W-:Y:S05]  /*4750*/  BSYNC B1 ;  /* 0x0000000000017941 */ /* 0x000fea0003800000 */
.L_x_2798:
        /* <DEDUP_REMOVED lines=23> */
.L_x_2801:
[----:B------:R-:W-:Y:S05]  /*48d0*/  BSYNC B1 ;  /* 0x0000000000017941 */ /* 0x000fea0003800000 */
.L_x_2800:
        /* <DEDUP_REMOVED lines=23> */
.L_x_2803:
[----:B------:R-:W-:Y:S05]  /*4a50*/  BSYNC B1 ;  /* 0x0000000000017941 */ /* 0x000fea0003800000 */
.L_x_2802:
        /* <DEDUP_REMOVED lines=23> */
.L_x_2805:
[----:B------:R-:W-:Y:S05]  /*4bd0*/  BSYNC B1 ;  /* 0x0000000000017941 */ /* 0x000fea0003800000 */
.L_x_2804:
        /* <DEDUP_REMOVED lines=23> */
.L_x_2807:
[----:B------:R-:W-:Y:S05]  /*4d50*/  BSYNC B1 ;  /* 0x0000000000017941 */ /* 0x000fea0003800000 */
.L_x_2806:
        /* <DEDUP_REMOVED lines=23> */
.L_x_2809:
[----:B------:R-:W-:Y:S05]  /*4ed0*/  BSYNC B1 ;  /* 0x0000000000017941 */ /* 0x000fea0003800000 */
.L_x_2808:
        /* <DEDUP_REMOVED lines=23> */
.L_x_2811:
[----:B------:R-:W-:Y:S05]  /*5050*/  BSYNC B1 ;  /* 0x0000000000017941 */ /* 0x000fea0003800000 */
.L_x_2810:
        /* <DEDUP_REMOVED lines=23> */
.L_x_2813:
[----:B------:R-:W-:Y:S05]  /*51d0*/  BSYNC B1 ;  /* 0x0000000000017941 */ /* 0x000fea0003800000 */
.L_x_2812:
        /* <DEDUP_REMOVED lines=23> */
.L_x_2815:
[----:B------:R-:W-:Y:S05]  /*5350*/  BSYNC B1 ;  /* 0x0000000000017941 */ /* 0x000fea0003800000 */
.L_x_2814:
[----:B------:R-:W-:Y:S04]  /*5360*/  BSSY B1, `(.L_x_2816) ;  /* 0x0000017000017945 */ /* 0x000fe80003800000 */
[----:B------:R-:W-:Y:S05]  /*5370*/  @P1 BRA `(.L_x_2817) ;  /* 0x0000000000541947 */ /* 0x000fea0003800000 */
[----:B-1-3--:R-:W1:Y:S08]  /*5380*/  LDC R246, c[0x0][0x284] ;  /* 0x0000a100fff67b82 */ /* 0x00ae700000000800 */
[----:B------:R-:W3:Y:S01]  /*5390*/  LDC R3, c[0x0][0x284] ;  /* 0x0000a100ff037b82 */ /* 0x000ee20000000800 */
[----:B-1----:R-:W-:-:S04]  /*53a0*/  IMAD R2, R246, 0x1f, R2 ;  /* 0x0000001ff6027824 */ /* 0x002fc800078e0202 */
        /* <DEDUP_REMOVED lines=18> */
.L_x_2817:
[----:B------:R-:W-:Y:S05]  /*54d0*/  BSYNC B1 ;  /* 0x0000000000017941 */ /* 0x000fea0003800000 */
.L_x_2816:
[----:B------:R-:W-:Y:S04]  /*54e0*/  BSSY B1, `(.L_x_2818) ;  /* 0x00000b4000017945 */ /* 0x000fe80003800000 */
[----:B------:R-:W-:Y:S05]  /*54f0*/  @P1 BRA `(.L_x_2819) ;  /* 0x0000000800c81947 */ /* 0x000fea0003800000 */
[----:B----4-:R-:W4:Y:S04]  /*5500*/  LDL R3, [R1+0x18] ;  /* 0x0000180001037983 */ /* 0x010f280000100800 */
[----:B------:R-:W2:Y:S04]  /*5510*/  LDL R2, [R1+0x1c] ;  /* 0x00001c0001027983 */ /* 0x000ea80000100800 */
[----:B-1-3--:R-:W3:Y:S04]  /*5520*/  LDL R247, [R1+0x28] ;  /* 0x0000280001f77983 */ /* 0x00aee80000100800 */
[----:B------:R-:W3:Y:S04]  /*5530*/  LDL R246, [R1+0x2c] ;  /* 0x00002c0001f67983 */ /* 0x000ee80000100800 */
[----:B------:R-:W3:Y:S04]  /*5540*/  LDL R245, [R1+0x8] ;  /* 0x0000080001f57983 */ /* 0x000ee80000100800 */
[----:B------:R-:W3:Y:S01]  /*5550*/  LDL R244, [R1+0xc] ;  /* 0x00000c0001f47983 */ /* 0x000ee20000100800 */
[----:B------:R-:W-:Y:S01]  /*5560*/  UISETP.NE.U32.AND UP0, UPT, UR16, URZ, UPT ;  /* 0x0000003f1000728c */ /* 0x000fe2000bf05070 */
[----:B------:R-:W-:Y:S01]  /*5570*/  ULDC UR15, c[0x0][0x298] ;  /* 0x0000a600000f7ab9 */ /* 0x000fe20000000800 */
[----:B----45:R-:W-:Y:S01]  /*5580*/  FMUL.FTZ R3, R3, R120 ;  /* 0x0000007803037220 */ /* 0x030fe20000410000 */
[----:B--2---:R-:W-:-:S03]  /*5590*/  FMUL.FTZ R2, R2, R121 ;  /* 0x0000007902027220 */ /* 0x004fc60000410000 */
[----:B---3--:R-:W-:Y:S01]  /*55a0*/  FFMA.FTZ R3, R247, R116, R3 ;  /* 0x00000074f7037223 */ /* 0x008fe20000010003 */
[----:B------:R-:W-:Y:S02]  /*55b0*/  FFMA.FTZ R2, R246, R117, R2 ;  /* 0x00000075f6027223 */ /* 0x000fe40000010002 */
[----:B------:R-:W2:Y:S01]  /*55c0*/  LDL R246, [R1+0x20] ;  /* 0x0000200001f67983 */ /* 0x000ea20000100800 */
[----:B------:R-:W-:-:S03]  /*55d0*/  FFMA.FTZ R3, R245, R124, R3 ;  /* 0x0000007cf5037223 */ /* 0x000fc60000010003 */
[----:B------:R-:W3:Y:S01]  /*55e0*/  LDL R245, [R1+0x30] ;  /* 0x0000300001f57983 */ /* 0x000ee20000100800 */
[----:B------:R-:W-:-:S03]  /*55f0*/  FFMA.FTZ R2, R244, R125, R2 ;  /* 0x0000007df4027223 */ /* 0x000fc60000010002 */
[----:B------:R-:W4:Y:S01]  /*5600*/  LDL R244, [R1+0x10] ;  /* 0x0000100001f47983 */ /* 0x000f220000100800 */
        /* <DEDUP_REMOVED lines=20> */
[----:B0-----:R-:W-:Y:S01]  /*5750*/  FFMA.FTZ R3, R76, R168, R3 ;  /* 0x000000a84c037223 */ /* 0x001fe20000010003 */
        /* <DEDUP_REMOVED lines=38> */
[----:B--2---:R-:W-:Y:S02]  /*59c0*/  FMUL.FTZ R3, R246, R122 ;  /* 0x0000007af6037220 */ /* 0x004fe40000410000 */
[----:B------:R-:W2:Y:S02]  /*59d0*/  LDL R246, [R1+0x24] ;  /* 0x0000240001f67983 */ /* 0x000ea40000100800 */
[----:B---3--:R-:W-:Y:S02]  /*59e0*/  FFMA.FTZ R3, R245, R118, R3 ;  /* 0x00000076f5037223 */ /* 0x008fe40000010003 */
[----:B------:R-:W3:Y:S02]  /*59f0*/  LDL R245, [R1+0x34] ;  /* 0x0000340001f57983 */ /* 0x000ee40000100800 */
[----:B----4-:R-:W-:Y:S02]  /*5a00*/  FFMA.FTZ R3, R244, R126, R3 ;  /* 0x0000007ef4037223 */ /* 0x010fe40000010003 */
[----:B------:R-:W4:Y:S02]  /*5a10*/  LDL R244, [R1+0x14] ;  /* 0x0000140001f47983 */ /* 0x000f240000100800 */
        /* <DEDUP_REMOVED lines=29> */
[----:B------:R-:W-:Y:S01]  /*5bf0*/  FADD.FTZ R2, R3, R2 ;  /* 0x0000000203027221 */ /* 0x000fe20000010000 */
[----:B------:R-:W-:-:S06]  /*5c00*/  UISETP.NE.AND.EX UP0, UPT, UR17, URZ, UPT, UP0 ;  /* 0x0000003f1100728c */ /* 0x000fcc000bf05300 */
[----:B------:R-:W-:-:S05]  /*5c10*/  PLOP3.LUT P1, PT, PT, PT, UP0, 0x80, 0x0 ;  /* 0x000000000000781c */ /* 0x000fca0003f2f008 */
[----:B------:R-:W-:Y:S02]  /*5c20*/  @UP0 ULDC UR5, c[0x0][0x2d0] ;  /* 0x0000b40000050ab9 */ /* 0x000fe40000000800 */
[----:B------:R-:W-:Y:S01]  /*5c30*/  @UP0 UIMAD UR4, UR46, UR5, UR40 ;  /* 0x000000052e0402a4 */ /* 0x000fe2000f8e0228 */
[----:B--2---:R-:W-:Y:S02]  /*5c40*/  FMUL.FTZ R3, R246, R123 ;  /* 0x0000007bf6037220 */ /* 0x004fe40000410000 */
[----:B------:R-:W0:Y:S02]  /*5c50*/  LDC R246, c[0x0][0x2c0] ;  /* 0x0000b000fff67b82 */ /* 0x000e240000000800 */
[----:B---3--:R-:W-:Y:S02]  /*5c60*/  FFMA.FTZ R3, R245, R119, R3 ;  /* 0x00000077f5037223 */ /* 0x008fe40000010003 */
[----:B------:R-:W2:Y:S02]  /*5c70*/  LDL R245, [R1] ;  /* 0x0000000001f57983 */ /* 0x000ea40000100800 */
[----:B----4-:R-:W-:-:S04]  /*5c80*/  FFMA.FTZ R3, R244, R127, R3 ;  /* 0x0000007ff4037223 */ /* 0x010fc80000010003 */
        /* <DEDUP_REMOVED lines=30> */
[----:B------:R-:W-:Y:S01]  /*5e70*/  MOV R2, UR4 ;  /* 0x0000000400027c02 */ /* 0x000fe20008000f00 */
[----:B------:R-:W-:-:S04]  /*5e80*/  IMAD.MOV.U32 R3, RZ, RZ, 0x4 ;  /* 0x00000004ff037424 */ /* 0x000fc800078e00ff */
[----:B------:R-:W-:Y:S01]  /*5e90*/  @P1 IMAD R2, R2, UR5, R0 ;  /* 0x0000000502021c24 */ /* 0x000fe2000f8e0200 */
[----:B------:R-:W-:-:S03]  /*5ea0*/  @UP0 ULDC.64 UR4, c[0x0][0x2c8] ;  /* 0x0000b20000040ab9 */ /* 0x000fc60000000a00 */
[----:B------:R-:W-:-:S06]  /*5eb0*/  @P1 IMAD.WIDE R2, R2, R3, UR4 ;  /* 0x0000000402021e25 */ /* 0x000fcc000f8e0203 */
[----:B------:R1:W3:Y:S01]  /*5ec0*/  @P1 LDG.E R2, desc[UR36][R2.64] ;  /* 0x0000002402021981 */ /* 0x0002e2000c1e1900 */
[----:B------:R-:W-:-:S04]  /*5ed0*/  UISETP.NE.U32.AND UP0, UPT, UR12, URZ, UPT ;  /* 0x0000003f0c00728c */ /* 0x000fc8000bf05070 */
[----:B------:R-:W-:Y:S01]  /*5ee0*/  UISETP.NE.AND.EX UP0, UPT, UR13, URZ, UPT, UP0 ;  /* 0x0000003f0d00728c */ /* 0x000fe2000bf05300 */
[----:B------:R-:W-:-:S05]  /*5ef0*/  FMUL.FTZ R244, R244, UR14 ;  /* 0x0000000ef4f47c20 */ /* 0x000fca0008410000 */
[----:B------:R-:W-:-:S05]  /*5f00*/  PLOP3.LUT P2, PT, PT, PT, UP0, 0x80, 0x0 ;  /* 0x000000000000781c */ /* 0x000fca0003f4f008 */
[----:B------:R-:W-:Y:S02]  /*5f10*/  @UP0 ULDC.64 UR4, c[0x0][0x2d8] ;  /* 0x0000b60000040ab9 */ /* 0x000fe40000000a00 */
[----:B------:R-:W-:-:S06]  /*5f20*/  @UP0 UIMAD.WIDE UR4, UR46, 0x4, UR4 ;  /* 0x000000042e0408a5 */ /* 0x000fcc000f8e0204 */
[----:B-1----:R-:W-:Y:S02]  /*5f30*/  IMAD.U32 R3, RZ, RZ, UR5 ;  /* 0x00000005ff037e24 */ /* 0x002fe4000f8e00ff */
[----:B---3--:R-:W-:Y:S01]  /*5f40*/  @P1 FADD.FTZ R244, R244, R2 ;  /* 0x00000002f4f41221 */ /* 0x008fe20000010000 */
[----:B------:R-:W-:-:S06]  /*5f50*/  MOV R2, UR4 ;  /* 0x0000000400027c02 */ /* 0x000fcc0008000f00 */
[----:B------:R1:W3:Y:S01]  /*5f60*/  @P2 LDG.E R2, desc[UR36][R2.64] ;  /* 0x0000002402022981 */ /* 0x0002e2000c1e1900 */
[----:B0-----:R-:W-:-:S05]  /*5f70*/  VIADD R246, R246, UR15 ;  /* 0x0000000ff6f67c36 */ /* 0x001fca0008000000 */
[----:B------:R-:W-:-:S04]  /*5f80*/  @P2 ISETP.GE.AND P1, PT, R0, R246, PT ;  /* 0x000000f60000220c */ /* 0x000fc80003f26270 */
[----:B-1----:R-:W-:-:S04]  /*5f90*/  @P2 SEL R3, RZ, UR39, P1 ;  /* 0x00000027ff032c07 */ /* 0x002fc80008800000 */
[----:B------:R-:W-:-:S04]  /*5fa0*/  @P2 IADD3 R3, R3, -UR40, R0 ;  /* 0x8000002803032c10 */ /* 0x000fc8000fffe000 */
[----:B------:R-:W-:-:S05]  /*5fb0*/  @P2 I2FP.F32.S32 R3, R3 ;  /* 0x0000000300032245 */ /* 0x000fca0000201400 */
[----:B---3--:R-:W-:Y:S01]  /*5fc0*/  @P2 FFMA.FTZ R244, R3, R2, R244 ;  /* 0x0000000203f42223 */ /* 0x008fe200000100f4 */
[----:B------:R-:W-:-:S04]  /*5fd0*/  VIADD R2, R0, -UR42 ;  /* 0x8000002a00027c36 */ /* 0x000fc80008000000 */
[----:B--2---:R-:W-:Y:S02]  /*5fe0*/  @!P0 FMNMX.FTZ R245, R245, R244, !PT ;  /* 0x000000f4f5f58209 */ /* 0x004fe40007810000 */
[----:B------:R-:W-:-:S03]  /*5ff0*/  LEA R2, R2, R252, 0x2 ;  /* 0x000000fc02027211 */ /* 0x000fc600078e10ff */
[----:B------:R0:W-:Y:S04]  /*6000*/  @!P0 STL [R1], R245 ;  /* 0x000000f501008387 */ /* 0x0001e80000100800 */
[----:B------:R0:W-:Y:S02]  /*6010*/  STS [R2], R244 ;  /* 0x000000f402007388 */ /* 0x0001e40000000800 */
.L_x_2819:
[----:B------:R-:W-:Y:S05]  /*6020*/  BSYNC B1 ;  /* 0x0000000000017941 */ /* 0x000fea0003800000 */
.L_x_2818:
[----:B------:R-:W-:-:S05]  /*6030*/  VIADD R0, R0, 0x100 ;  /* 0x0000010000007836 */ /* 0x000fca0000000000 */
[----:B------:R-:W-:-:S13]  /*6040*/  ISETP.GE.AND P0, PT, R0, UR7, PT ;  /* 0x0000000700007c0c */ /* 0x000fda000bf06270 */
[----:B------:R-:W-:Y:S05]  /*6050*/  @!P0 BRA `(.L_x_2820) ;  /* 0xffffffc000a88947 */ /* 0x000fea000383ffff */
.L_x_2753:
[----:B------:R-:W-:Y:S05]  /*6060*/  BSYNC B0 ;  /* 0x0000000000007941 */ /* 0x000fea0003800000 */
.L_x_2752:
[----:B0---4-:R-:W4:Y:S01]  /*6070*/  LDL.LU R2, [R1] ;  /* 0x0000000001027983 */ /* 0x011f220000300800 */
[----:B------:R-:W-:Y:S01]  /*6080*/  ULDC UR7, c[0x0][0x284] ;  /* 0x0000a10000077ab9 */ /* 0x000fe20000000800 */
[----:B------:R-:W-:Y:S01]  /*6090*/  ULDC.64 UR8, c[0x0][0x2b0] ;  /* 0x0000ac0000087ab9 */ /* 0x000fe20000000a00 */
[----:B------:R-:W-:Y:S01]  /*60a0*/  BSSY B0, `(.L_x_2821) ;  /* 0x0000047000007945 */ /* 0x000fe20003800000 */
[----:B------:R-:W0:Y:S02]  /*60b0*/  S2R R9, SR_TID.X ;  /* 0x0000000000097919 */ /* 0x000e240000002100 */
[----:B0-----:R-:W-:-:S04]  /*60c0*/  SHF.R.S32.HI R4, RZ, 0x1f, R9 ;  /* 0x0000001fff047819 */ /* 0x001fc80000011409 */
[----:B------:R-:W-:-:S04]  /*60d0*/  LEA.HI R4, R4, R9, RZ, 0x5 ;  /* 0x0000000904047211 */ /* 0x000fc800078f28ff */
[----:B------:R-:W-:-:S05]  /*60e0*/  LOP3.LUT R5, R4, 0xffffffe0, RZ, 0xc0, !PT ;  /* 0xffffffe004057812 */ /* 0x000fca00078ec0ff */
[----:B------:R-:W-:-:S05]  /*60f0*/  IMAD.IADD R6, R9, 0x1, -R5 ;  /* 0x0000000109067824 */ /* 0x000fca00078e0a05 */
[C---:B------:R-:W-:Y:S02]  /*6100*/  ISETP.NE.AND P0, PT, R6.reuse, RZ, PT ;  /* 0x000000ff0600720c */ /* 0x040fe40003f05270 */
[----:B------:R-:W-:-:S11]  /*6110*/  ISETP.GT.AND P1, PT, R6, 0x7, PT ;  /* 0x000000070600780c */ /* 0x000fd60003f24270 */
[----:B------:R-:W0:Y:S02]  /*6120*/  @!P0 S2R R8, SR_CgaCtaId ;  /* 0x0000000000088919 */ /* 0x000e240000008800 */
[----:B------:R-:W-:Y:S01]  /*6130*/  @!P1 MOV R7, 0x400 ;  /* 0x0000040000079802 */ /* 0x000fe20000000f00 */
[----:B------:R-:W1:Y:S03]  /*6140*/  @!P1 S2R R10, SR_CgaCtaId ;  /* 0x00000000000a9919 */ /* 0x000e660000008800 */
[----:B-1----:R-:W-:Y:S01]  /*6150*/  @!P1 LEA R7, R10, R7, 0x18 ;  /* 0x000000070a079211 */ /* 0x002fe200078ec0ff */
[----:B----4-:R-:W1:Y:S02]  /*6160*/  SHFL.BFLY PT, R0, R2, 0x10, 0x1f ;  /* 0x0e001f0002007f89 */ /* 0x010e6400000e0000 */
[----:B-1----:R-:W-:-:S05]  /*6170*/  FMNMX.FTZ R0, R0, R2, !PT ;  /* 0x0000000200007209 */ /* 0x002fca0007810000 */
[----:B------:R-:W1:Y:S02]  /*6180*/  SHFL.BFLY PT, R3, R0, 0x8, 0x1f ;  /* 0x0d001f0000037f89 */ /* 0x000e6400000e0000 */
[----:B-1----:R-:W-:-:S05]  /*6190*/  FMNMX.FTZ R3, R0, R3, !PT ;  /* 0x0000000300037209 */ /* 0x002fca0007810000 */
[----:B------:R-:W1:Y:S02]  /*61a0*/  SHFL.BFLY PT, R2, R3, 0x4, 0x1f ;  /* 0x0c801f0003027f89 */ /* 0x000e6400000e0000 */
[----:B-1----:R-:W-:Y:S02]  /*61b0*/  FMNMX.FTZ R2, R3, R2, !PT ;  /* 0x0000000203027209 */ /* 0x002fe40007810000 */
[----:B------:R-:W-:-:S03]  /*61c0*/  @!P0 MOV R3, 0x400 ;  /* 0x0000040000038802 */ /* 0x000fc60000000f00 */
[----:B------:R-:W1:Y:S01]  /*61d0*/  SHFL.BFLY PT, R5, R2, 0x2, 0x1f ;  /* 0x0c401f0002057f89 */ /* 0x000e6200000e0000 */
[----:B0-----:R-:W-:Y:S02]  /*61e0*/  @!P0 LEA R8, R8, R3, 0x18 ;  /* 0x0000000308088211 */ /* 0x001fe400078ec0ff */
[----:B------:R-:W-:-:S04]  /*61f0*/  @!P0 SHF.R.S32.HI R3, RZ, 0x5, R4 ;  /* 0x00000005ff038819 */ /* 0x000fc80000011404 */
[----:B------:R-:W-:Y:S02]  /*6200*/  @!P0 LEA R3, R3, R8, 0x2 ;  /* 0x0000000803038211 */ /* 0x000fe400078e10ff */
[----:B-1----:R-:W-:Y:S01]  /*6210*/  FMNMX.FTZ R5, R2, R5, !PT ;  /* 0x0000000502057209 */ /* 0x002fe20007810000 */
[----:B------:R-:W-:-:S04]  /*6220*/  @!P1 IMAD R2, R6, 0x4, R7 ;  /* 0x0000000406029824 */ /* 0x000fc800078e0207 */
[----:B------:R-:W0:Y:S02]  /*6230*/  SHFL.BFLY PT, R0, R5, 0x1, 0x1f ;  /* 0x0c201f0005007f89 */ /* 0x000e2400000e0000 */
[----:B0-----:R-:W-:Y:S01]  /*6240*/  FMNMX.FTZ R10, R5, R0, !PT ;  /* 0x00000000050a7209 */ /* 0x001fe20007810000 */
[----:B------:R-:W-:-:S04]  /*6250*/  IMAD.MOV.U32 R0, RZ, RZ, -0x800001 ;  /* 0xff7fffffff007424 */ /* 0x000fc800078e00ff */
[----:B------:R-:W-:Y:S01]  /*6260*/  @!P0 STS [R3], R10 ;  /* 0x0000000a03008388 */ /* 0x000fe20000000800 */
[----:B------:R-:W-:Y:S06]  /*6270*/  BAR.SYNC.DEFER_BLOCKING 0x0 ;  /* 0x0000000000007b1d */ /* 0x000fec0000010000 */
[----:B------:R-:W0:Y:S04]  /*6280*/  @!P1 LDS R0, [R2] ;  /* 0x0000000002009984 */ /* 0x000e280000000800 */
[----:B0-----:R-:W0:Y:S02]  /*6290*/  SHFL.BFLY PT, R5, R0, 0x4, 0x1f ;  /* 0x0c801f0000057f89 */ /* 0x001e2400000e0000 */
[----:B0-----:R-:W-:-:S02]  /*62a0*/  FMNMX.FTZ R5, R5, R0, !PT ;  /* 0x0000000005057209 */ /* 0x001fc40007810000 */
[----:B------:R-:W-:Y:S01]  /*62b0*/  IADD3 R0, R9, UR42, RZ ;  /* 0x0000002a09007c10 */ /* 0x000fe2000fffe0ff */
[----:B------:R-:W-:Y:S02]  /*62c0*/  IMAD.MOV.U32 R9, RZ, RZ, RZ ;  /* 0x000000ffff097224 */ /* 0x000fe400078e00ff */
[----:B------:R-:W0:Y:S01]  /*62d0*/  SHFL.BFLY PT, R8, R5, 0x2, 0x1f ;  /* 0x0c401f0005087f89 */ /* 0x000e2200000e0000 */
[----:B------:R-:W-:Y:S02]  /*62e0*/  ISETP.GT.AND P1, PT, R0, UR40, PT ;  /* 0x0000002800007c0c */ /* 0x000fe4000bf24270 */
[----:B0-----:R-:W-:-:S05]  /*62f0*/  FMNMX.FTZ R8, R5, R8, !PT ;  /* 0x0000000805087209 */ /* 0x001fca0007810000 */
[----:B------:R-:W0:Y:S02]  /*6300*/  SHFL.BFLY PT, R7, R8, 0x1, 0x1f ;  /* 0x0c201f0008077f89 */ /* 0x000e2400000e0000 */
[----:B0-----:R-:W-:-:S06]  /*6310*/  FMNMX.FTZ R7, R8, R7, !PT ;  /* 0x0000000708077209 */ /* 0x001fcc0007810000 */
[----:B------:R-:W0:Y:S01]  /*6320*/  SHFL.IDX PT, R7, R7, RZ, 0x1f ;  /* 0x00001fff07077589 */ /* 0x000e2200000e0000 */
[----:B------:R-:W-:Y:S05]  /*6330*/  @P1 BRA `(.L_x_2822) ;  /* 0x0000000000741947 */ /* 0x000fea0003800000 */
[----:B------:R-:W-:Y:S01]  /*6340*/  ULDC.64 UR4, c[0x0][0x2b0] ;  /* 0x0000ac0000047ab9 */ /* 0x000fe20000000a00 */
[----:B------:R-:W-:Y:S01]  /*6350*/  IMAD.MOV.U32 R9, RZ, RZ, RZ ;  /* 0x000000ffff097224 */ /* 0x000fe200078e00ff */
[----:B------:R-:W-:-:S04]  /*6360*/  ISETP.NE.U32.AND P0, PT, RZ, UR4, PT ;  /* 0x00000004ff007c0c */ /* 0x000fc8000bf05070 */
[----:B------:R-:W-:-:S13]  /*6370*/  ISETP.NE.AND.EX P0, PT, RZ, UR5, PT, P0 ;  /* 0x00000005ff007c0c */ /* 0x000fda000bf05300 */
.L_x_2826:
[----:B------:R-:W-:Y:S01]  /*6380*/  IADD3 R3, R0, -UR42, RZ ;  /* 0x8000002a00037c10 */ /* 0x000fe2000fffe0ff */
[----:B------:R-:W-:Y:S04]  /*6390*/  BSSY B1, `(.L_x_2823) ;  /* 0x0000012000017945 */ /* 0x000fe80003800000 */
[----:B------:R-:W-:Y:S01]  /*63a0*/  IMAD R5, R3, 0x4, R252 ;  /* 0x0000000403057824 */ /* 0x000fe200078e02fc */
[----:B-1----:R-:W-:Y:S06]  /*63b0*/  @!P0 BRA `(.L_x_2824) ;  /* 0x00000000002c8947 */ /* 0x002fec0003800000 */
[----:B------:R-:W-:Y:S01]  /*63c0*/  UIMAD UR4, UR45, UR7, URZ ;  /* 0x000000072d0472a4 */ /* 0x000fe2000f8e023f */
[----:B------:R-:W-:-:S03]  /*63d0*/  SHF.R.S32.HI R3, RZ, 0x1f, R0 ;  /* 0x0000001fff037819 */ /* 0x000fc60000011400 */
[----:B------:R-:W-:Y:S02]  /*63e0*/  USHF.R.S32.HI UR5, URZ, 0x1f, UR4 ;  /* 0x0000001f3f057899 */ /* 0x000fe40008011404 */
[----:B------:R-:W-:-:S04]  /*63f0*/  IMAD.U32 R11, RZ, RZ, UR4 ;  /* 0x00000004ff0b7e24 */ /* 0x000fc8000f8e00ff */
[----:B------:R-:W-:Y:S02]  /*6400*/  MOV R8, UR5 ;  /* 0x0000000500087c02 */ /* 0x000fe40008000f00 */
[----:B------:R-:W-:-:S04]  /*6410*/  IADD3 R2, P2, P3, R0, UR8, R11 ;  /* 0x0000000800027c10 */ /* 0x000fc8000fb5e00b */
[----:B------:R-:W-:-:S05]  /*6420*/  IADD3.X R3, R3, UR9, R8, P2, P3 ;  /* 0x0000000903037c10 */ /* 0x000fca00097e6408 */
[----:B------:R-:W4:Y:S02]  /*6430*/  LDG.E.U8 R2, desc[UR36][R2.64] ;  /* 0x0000002402027981 */ /* 0x000f24000c1e1100 */
[----:B----4-:R-:W-:-:S13]  /*6440*/  ISETP.NE.AND P2, PT, R2, RZ, PT ;  /* 0x000000ff0200720c */ /* 0x010fda0003f45270 */
[----:B------:R-:W-:Y:S01]  /*6450*/  @P2 IMAD.MOV.U32 R8, RZ, RZ, RZ ;  /* 0x000000ffff082224 */ /* 0x000fe200078e00ff */
[----:B------:R-:W-:Y:S06]  /*6460*/  @P2 BRA `(.L_x_2825) ;  /* 0x0000000000102947 */ /* 0x000fec0003800000 */
.L_x_2824:
[----:B------:R-:W0:Y:S02]  /*6470*/  LDS R2, [R5] ;  /* 0x0000000005027984 */ /* 0x000e240000000800 */
[----:B0-----:R-:W-:-:S04]  /*6480*/  FADD.FTZ R2, -R7, R2 ;  /* 0x0000000207027221 */ /* 0x001fc80000010100 */
[----:B------:R-:W-:-:S04]  /*6490*/  FMUL.FTZ R2, R2, 1.4426950216293334961 ;  /* 0x3fb8aa3b02027820 */ /* 0x000fc80000410000 */
[----:B------:R1:W4:Y:S03]  /*64a0*/  MUFU.EX2 R8, R2 ;  /* 0x0000000200087308 */ /* 0x0003260000000800 */
.L_x_2825:
[----:B------:R-:W-:Y:S05]  /*64b0*/  BSYNC B1 ;  /* 0x0000000000017941 */ /* 0x000fea0003800000 */
.L_x_2823:
[----:B----4-:R4:W-:Y:S01]  /*64c0*/  STS [R5], R8 ;  /* 0x0000000805007388 */ /* 0x0109e20000000800 */
[----:B------:R-:W-:Y:S02]  /*64d0*/  VIADD R0, R0, 0x100 ;  /* 0x0000010000007836 */ /* 0x000fe40000000000 */
[----:B------:R-:W-:-:S03]  /*64e0*/  FADD.FTZ R9, R8, R9 ;  /* 0x0000000908097221 */ /* 0x000fc60000010000 */
[----:B------:R-:W-:-:S13]  /*64f0*/  ISETP.GT.AND P2, PT, R0, UR40, PT ;  /* 0x0000002800007c0c */ /* 0x000fda000bf44270 */
[----:B----4-:R-:W-:Y:S05]  /*6500*/  @!P2 BRA `(.L_x_2826) ;  /* 0xfffffffc009ca947 */ /* 0x010fea000383ffff */
.L_x_2822:
[----:B------:R-:W-:Y:S05]  /*6510*/  BSYNC B0 ;  /* 0x0000000000007941 */ /* 0x000fea0003800000 */
.L_x_2821:
[----:B------:R-:W4:Y:S01]  /*6520*/  SHFL.BFLY PT, R0, R9, 0x10, 0x1f ;  /* 0x0e001f0009007f89 */ /* 0x000f2200000e0000 */
[----:B------:R-:W-:Y:S01]  /*6530*/  ULDC.U8 UR4, c[0x0][0x31c] ;  /* 0x0000c70000047ab9 */ /* 0x000fe20000000000 */
[----:B------:R-:W-:Y:S01]  /*6540*/  ULDC UR7, c[0x0][0x288] ;  /* 0x0000a20000077ab9 */ /* 0x000fe20000000800 */
[----:B------:R-:W-:Y:S01]  /*6550*/  UMOV UR5, URZ ;  /* 0x0000003f00057c82 */ /* 0x000fe20008000000 */
[----:B------:R-:W0:Y:S01]  /*6560*/  S2R R10, SR_TID.X ;  /* 0x00000000000a7919 */ /* 0x000e220000002100 */
[----:B------:R-:W-:Y:S01]  /*6570*/  UIMAD UR7, UR45, UR7, UR46 ;  /* 0x000000072d0772a4 */ /* 0x000fe2000f8e022e */
[----:B----4-:R-:W-:-:S05]  /*6580*/  FADD.FTZ R0, R0, R9 ;  /* 0x0000000900007221 */ /* 0x010fca0000010000 */
[----:B------:R-:W4:Y:S01]  /*6590*/  SHFL.BFLY PT, R3, R0, 0x8, 0x1f ;  /* 0x0d001f0000037f89 */ /* 0x000f2200000e0000 */
[----:B0-----:R-:W-:-:S04]  /*65a0*/  LOP3.LUT P0, R7, R10, 0x1f, RZ, 0xc0, !PT ;  /* 0x0000001f0a077812 */ /* 0x001fc8000780c0ff */
[----:B------:R-:W-:-:S09]  /*65b0*/  ISETP.GT.U32.AND P2, PT, R7, 0x7, PT ;  /* 0x000000070700780c */ /* 0x000fd20003f44070 */
[----:B------:R-:W0:Y:S01]  /*65c0*/  @!P0 S2R R12, SR_CgaCtaId ;  /* 0x00000000000c8919 */ /* 0x000e220000008800 */
[----:B------:R-:W-:Y:S02]  /*65d0*/  @!P0 MOV R9, 0x400 ;  /* 0x0000040000098802 */ /* 0x000fe40000000f00 */
[----:B------:R-:W-:Y:S01]  /*65e0*/  @!P0 SHF.R.U32.HI R8, RZ, 0x3, R10 ;  /* 0x00000003ff088819 */ /* 0x000fe2000001160a */
[----:B----4-:R-:W-:Y:S01]  /*65f0*/  FADD.FTZ R3, R0, R3 ;  /* 0x0000000300037221 */ /* 0x010fe20000010000 */
[----:B------:R-:W4:Y:S02]  /*6600*/  @!P2 S2R R14, SR_CgaCtaId ;  /* 0x00000000000ea919 */ /* 0x000f240000008800 */
[----:B------:R-:W-:Y:S02]  /*6610*/  @!P0 LOP3.LUT R8, R8, 0x1ffffffc, RZ, 0xc0, !PT ;  /* 0x1ffffffc08088812 */ /* 0x000fe400078ec0ff */
[----:B-1----:R-:W1:Y:S02]  /*6620*/  SHFL.BFLY PT, R2, R3, 0x4, 0x1f ;  /* 0x0c801f0003027f89 */ /* 0x002e6400000e0000 */
[----:B-1----:R-:W-:Y:S01]  /*6630*/  FADD.FTZ R2, R3, R2 ;  /* 0x0000000203027221 */ /* 0x002fe20000010000 */
[----:B0-----:R-:W-:-:S02]  /*6640*/  @!P0 LEA R3, R12, R9, 0x18 ;  /* 0x000000090c038211 */ /* 0x001fc400078ec0ff */
[----:B------:R-:W-:Y:S02]  /*6650*/  @!P2 MOV R9, 0x400 ;  /* 0x000004000009a802 */ /* 0x000fe40000000f00 */
[----:B------:R-:W0:Y:S01]  /*6660*/  SHFL.BFLY PT, R5, R2, 0x2, 0x1f ;  /* 0x0c401f0002057f89 */ /* 0x000e2200000e0000 */
[----:B------:R-:W-:Y:S02]  /*6670*/  @!P0 IADD3 R3, R8, R3, RZ ;  /* 0x0000000308038210 */ /* 0x000fe40007ffe0ff */
[----:B----4-:R-:W-:-:S05]  /*6680*/  @!P2 LEA R14, R14, R9, 0x18 ;  /* 0x000000090e0ea211 */ /* 0x010fca00078ec0ff */
[----:B------:R-:W-:Y:S02]  /*6690*/  @!P2 IMAD R7, R7, 0x4, R14 ;  /* 0x000000040707a824 */ /* 0x000fe400078e020e */
[----:B0-----:R-:W-:-:S05]  /*66a0*/  FADD.FTZ R5, R2, R5 ;  /* 0x0000000502057221 */ /* 0x001fca0000010000 */
        /* <DEDUP_REMOVED lines=9> */
[----:B------:R-:W0:Y:S02]  /*6740*/  SHFL.BFLY PT, R2, R5, 0x2, 0x1f ;  /* 0x0c401f0005027f89 */ /* 0x000e2400000e0000 */
[----:B0-----:R-:W-:-:S05]  /*6750*/  FADD.FTZ R2, R5, R2 ;  /* 0x0000000205027221 */ /* 0x001fca0000010000 */
[----:B------:R-:W0:Y:S02]  /*6760*/  SHFL.BFLY PT, R9, R2, 0x1, 0x1f ;  /* 0x0c201f0002097f89 */ /* 0x000e2400000e0000 */
[----:B0-----:R-:W-:-:S06]  /*6770*/  FADD.FTZ R9, R2, R9 ;  /* 0x0000000902097221 */ /* 0x001fcc0000010000 */
[----:B------:R-:W0:Y:S01]  /*6780*/  SHFL.IDX PT, R9, R9, RZ, 0x1f ;  /* 0x00001fff09097589 */ /* 0x000e2200000e0000 */
[----:B------:R-:W-:Y:S05]  /*6790*/  @!P0 BRA `(.L_x_2827) ;  /* 0x0000000000188947 */ /* 0x000fea0003800000 */
[----:B------:R-:W-:Y:S01]  /*67a0*/  ULDC UR4, c[0x0][0x318] ;  /* 0x0000c60000047ab9 */ /* 0x000fe20000000800 */
[----:B------:R-:W-:Y:S02]  /*67b0*/  ULDC UR5, c[0x0][0x29c] ;  /* 0x0000a70000057ab9 */ /* 0x000fe40000000800 */
[----:B------:R-:W-:-:S03]  /*67c0*/  UIMAD UR4, UR7, UR4, UR5 ;  /* 0x00000004070472a4 */ /* 0x000fc6000f8e0205 */
[----:B------:R-:W-:Y:S02]  /*67d0*/  ULDC UR5, c[0x0][0x284] ;  /* 0x0000a10000057ab9 */ /* 0x000fe40000000800 */
[----:B------:R-:W-:-:S04]  /*67e0*/  UIMAD UR4, UR4, UR5, URZ ;  /* 0x00000005040472a4 */ /* 0x000fc8000f8e023f */
[----:B------:R-:W-:-:S12]  /*67f0*/  USHF.R.S32.HI UR5, URZ, 0x1f, UR4 ;  /* 0x0000001f3f057899 */ /* 0x000fd80008011404 */
.L_x_2827:
[----:B------:R-:W-:Y:S01]  /*6800*/  ULDC.64 UR8, c[0x0][0x310] ;  /* 0x0000c40000087ab9 */ /* 0x000fe20000000a00 */
[----:B------:R-:W-:Y:S04]  /*6810*/  BSSY B0, `(.L_x_2828) ;  /* 0x0000013000007945 */ /* 0x000fe80003800000 */
[----:B------:R-:W-:Y:S05]  /*6820*/  @P1 BRA `(.L_x_2829) ;  /* 0x0000000000441947 */ /* 0x000fea0003800000 */
[----:B0-----:R-:W-:Y:S01]  /*6830*/  FADD.FTZ R0, R9, 9.9999999747524270788e-07 ;  /* 0x358637bd09007421 */ /* 0x001fe20000010000 */
[----:B------:R-:W-:-:S03]  /*6840*/  VIADD R5, R10, UR42 ;  /* 0x0000002a0a057c36 */ /* 0x000fc60008000000 */
[----:B------:R0:W1:Y:S04]  /*6850*/  MUFU.RCP R7, R0 ;  /* 0x0000000000077308 */ /* 0x0000680000001000 */
.L_x_2831:
[----:B01----:R-:W-:-:S05]  /*6860*/  IADD3 R3, R5, -UR42, RZ ;  /* 0x8000002a05037c10 */ /* 0x003fca000fffe0ff */
[----:B------:R-:W-:-:S05]  /*6870*/  IMAD R3, R3, 0x4, R252 ;  /* 0x0000000403037824 */ /* 0x000fca00078e02fc */
[----:B0-----:R-:W1:Y:S02]  /*6880*/  LDS R0, [R3] ;  /* 0x0000000003007984 */ /* 0x001e640000000800 */
[----:B-1----:R-:W-:-:S05]  /*6890*/  FMUL.FTZ R8, R0, R7 ;  /* 0x0000000700087220 */ /* 0x002fca0000410000 */
[----:B------:R0:W-:Y:S01]  /*68a0*/  STS [R3], R8 ;  /* 0x0000000803007388 */ /* 0x0001e20000000800 */
[----:B------:R-:W-:Y:S05]  /*68b0*/  @!P0 BRA `(.L_x_2830) ;  /* 0x0000000000148947 */ /* 0x000fea0003800000 */
[----:B------:R-:W-:-:S04]  /*68c0*/  IADD3 R0, P1, R5, UR4, RZ ;  /* 0x0000000405007c10 */ /* 0x000fc8000ff3e0ff */
[----:B0-----:R-:W-:Y:S02]  /*68d0*/  LEA.HI.X.SX32 R3, R5, UR5, 0x1, P1 ;  /* 0x0000000505037c11 */ /* 0x001fe400088f0eff */
[----:B------:R-:W-:-:S04]  /*68e0*/  LEA R2, P1, R0, UR8, 0x2 ;  /* 0x0000000800027c11 */ /* 0x000fc8000f8210ff */
[----:B------:R-:W-:-:S05]  /*68f0*/  LEA.HI.X R3, R0, UR9, R3, 0x2, P1 ;  /* 0x0000000900037c11 */ /* 0x000fca00088f1403 */
[----:B------:R1:W-:Y:S04]  /*6900*/  STG.E desc[UR36][R2.64], R8 ;  /* 0x0000000802007986 */ /* 0x0003e8000c101924 */
.L_x_2830:
[----:B------:R-:W-:-:S05]  /*6910*/  VIADD R5, R5, 0x100 ;  /* 0x0000010005057836 */ /* 0x000fca0000000000 */
[----:B------:R-:W-:-:S13]  /*6920*/  ISETP.GT.AND P1, PT, R5, UR40, PT ;  /* 0x0000002805007c0c */ /* 0x000fda000bf24270 */
[----:B------:R-:W-:Y:S05]  /*6930*/  @!P1 BRA `(.L_x_2831) ;  /* 0xfffffffc00c89947 */ /* 0x000fea000383ffff */
.L_x_2829:
[----:B------:R-:W-:Y:S05]  /*6940*/  BSYNC B0 ;  /* 0x0000000000007941 */ /* 0x000fea0003800000 */
.L_x_2828:
[----:B------:R-:W-:Y:S01]  /*6950*/  USHF.R.S32.HI UR4, URZ, 0x1f, UR40 ;  /* 0x0000001f3f047899 */ /* 0x000fe20008011428 */
[----:B01----:R-:W-:Y:S01]  /*6960*/  SHF.R.S32.HI R3, RZ, 0x5, R4 ;  /* 0x00000005ff037819 */ /* 0x003fe20000011404 */
[----:B------:R-:W-:Y:S01]  /*6970*/  ULDC.64 UR8, c[0x0][0x240] ;  /* 0x0000900000087ab9 */ /* 0x000fe20000000a00 */
[C---:B------:R-:W-:Y:S01]  /*6980*/  ISETP.GT.AND P2, PT, R6.reuse, 0x17, PT ;  /* 0x000000170600780c */ /* 0x040fe20003f44270 */
[----:B------:R-:W-:Y:S01]  /*6990*/  ULEA.HI UR4, UR4, UR40, URZ, 0x3 ;  /* 0x0000002804047291 */ /* 0x000fe2000f8f183f */
[----:B------:R-:W-:Y:S01]  /*69a0*/  ISETP.EQ.U32.AND P0, PT, RZ, UR8, PT ;  /* 0x00000008ff007c0c */ /* 0x000fe2000bf02070 */
[----:B------:R-:W-:Y:S01]  /*69b0*/  IMAD.U32 R5, RZ, RZ, UR46 ;  /* 0x0000002eff057e24 */ /* 0x000fe2000f8e00ff */
[----:B------:R-:W-:Y:S01]  /*69c0*/  SHF.L.U32 R0, R6, 0x2, RZ ;  /* 0x0000000206007819 */ /* 0x000fe200000006ff */
[----:B------:R-:W-:Y:S01]  /*69d0*/  ULOP3.LUT UR4, UR4, 0xfffffff8, URZ, 0xc0, !UPT ;  /* 0xfffffff804047892 */ /* 0x000fe2000f8ec03f */
[----:B------:R-:W-:Y:S01]  /*69e0*/  CS2R R6, SRZ ;  /* 0x0000000000067805 */ /* 0x000fe2000001ff00 */
[----:B------:R-:W-:Y:S01]  /*69f0*/  ULDC UR17, c[0x0][0x284] ;  /* 0x0000a10000117ab9 */ /* 0x000fe20000000800 */
[----:B------:R-:W-:Y:S01]  /*6a00*/  ULDC UR18, c[0x0][0x288] ;  /* 0x0000a20000127ab9 */ /* 0x000fe20000000800 */
[----:B------:R-:W-:Y:S01]  /*6a10*/  UIADD3 UR4, -UR4, UR40, URZ ;  /* 0x0000002804047290 */ /* 0x000fe2000fffe13f */
[----:B------:R-:W-:Y:S01]  /*6a20*/  ULDC UR22, c[0x0][0x288] ;  /* 0x0000a20000167ab9 */ /* 0x000fe20000000800 */
[----:B------:R-:W-:Y:S01]  /*6a30*/  ULDC.64 UR10, c[0x0][0x250] ;  /* 0x00009400000a7ab9 */ /* 0x000fe20000000a00 */
[----:B------:R-:W-:Y:S01]  /*6a40*/  ULDC.64 UR12, c[0x0][0x250] ;  /* 0x00009400000c7ab9 */ /* 0x000fe20000000a00 */
[----:B------:R-:W-:-:S02]  /*6a50*/  ULDC.64 UR14, c[0x0][0x250] ;  /* 0x00009400000e7ab9 */ /* 0x000fc40000000a00 */
[----:B------:R-:W-:Y:S01]  /*6a60*/  ISETP.NE.OR P1, PT, R3, UR4, P2 ;  /* 0x0000000403007c0c */ /* 0x000fe20009725670 */
[----:B------:R-:W-:-:S03]  /*6a70*/  ULDC.64 UR4, c[0x0][0x258] ;  /* 0x0000960000047ab9 */ /* 0x000fc60000000a00 */
[----:B------:R-:W-:Y:S01]  /*6a80*/  ISETP.EQ.OR.EX P0, PT, RZ, UR9, P1, P0 ;  /* 0x00000009ff007c0c */ /* 0x000fe20008f02700 */
[----:B------:R-:W-:-:S12]  /*6a90*/  ULDC.64 UR8, c[0x0][0x258] ;  /* 0x0000960000087ab9 */ /* 0x000fd80000000a00 */
[----:B------:R-:W0:Y:S01]  /*6aa0*/  @!P0 LDC.64 R8, c[0x0][0x240] ;  /* 0x00009000ff088b82 */ /* 0x000e220000000a00 */
[----:B------:R-:W-:Y:S01]  /*6ab0*/  @!P0 IMAD R5, R5, 0x60, R0 ;  /* 0x0000006005058824 */ /* 0x000fe200078e0200 */
[----:B------:R-:W-:Y:S01]  /*6ac0*/  UIMAD UR16, UR7, UR17, URZ ;  /* 0x00000011071072a4 */ /* 0x000fe2000f8e023f */
[----:B------:R-:W-:Y:S01]  /*6ad0*/  BSSY B0, `(.L_x_2832) ;  /* 0x00001a1000007945 */ /* 0x000fe20003800000 */
[----:B------:R-:W-:Y:S01]  /*6ae0*/  CS2R R10, SRZ ;  /* 0x00000000000a7805 */ /* 0x000fe2000001ff00 */
[----:B0-----:R-:W-:Y:S01]  /*6af0*/  @!P0 IMAD.WIDE R8, R5, 0x4, R8 ;  /* 0x0000000405088825 */ /* 0x001fe200078e0208 */
[----:B------:R-:W-:-:S06]  /*6b00*/  CS2R R4, SRZ ;  /* 0x0000000000047805 */ /* 0x000fcc000001ff00 */
[----:B------:R0:W5:Y:S02]  /*6b10*/  @!P0 LDG.E.128 R4, desc[UR36][R8.64] ;  /* 0x0000002408048981 */ /* 0x000164000c1e1d00 */
[----:B0-----:R-:W-:Y:S01]  /*6b20*/  CS2R R8, SRZ ;  /* 0x0000000000087805 */ /* 0x001fe2000001ff00 */
[----:B------:R-:W-:Y:S06]  /*6b30*/  BAR.SYNC.DEFER_BLOCKING 0x0 ;  /* 0x0000000000007b1d */ /* 0x000fec0000010000 */
[----:B------:R-:W-:Y:S05]  /*6b40*/  @P2 BRA `(.L_x_2833) ;  /* 0x0000001800642947 */ /* 0x000fea0003800000 */
[----:B--2---:R-:W-:Y:S01]  /*6b50*/  IMAD.U32 R25, RZ, RZ, UR17 ;  /* 0x00000011ff197e24 */ /* 0x004fe2000f8e00ff */
[----:B------:R-:W-:Y:S01]  /*6b60*/  IADD3 R2, R3, UR42, RZ ;  /* 0x0000002a03027c10 */ /* 0x000fe2000fffe0ff */
[----:B------:R-:W-:Y:S01]  /*6b70*/  BSSY B1, `(.L_x_2834) ;  /* 0x000007f000017945 */ /* 0x000fe20003800000 */
[----:B------:R-:W-:Y:S01]  /*6b80*/  CS2R R10, SRZ ;  /* 0x00000000000a7805 */ /* 0x000fe2000001ff00 */
[C---:B------:R-:W-:Y:S01]  /*6b90*/  IMAD R12, R25.reuse, UR6, R0 ;  /* 0x00000006190c7c24 */ /* 0x040fe2000f8e0200 */
[----:B------:R-:W-:Y:S02]  /*6ba0*/  VIMNMX R49, R25, UR40, PT ;  /* 0x0000002819317c48 */ /* 0x000fe4000bfe0100 */
[----:B------:R-:W-:Y:S02]  /*6bb0*/  CS2R R8, SRZ ;  /* 0x0000000000087805 */ /* 0x000fe4000001ff00 */
[----:B------:R-:W-:Y:S02]  /*6bc0*/  ISETP.GE.AND P0, PT, R2, R49, PT ;  /* 0x000000310200720c */ /* 0x000fe40003f06270 */
[----:B------:R-:W-:-:S11]  /*6bd0*/  SHF.R.S32.HI R13, RZ, 0x1f, R12 ;  /* 0x0000001fff0d7819 */ /* 0x000fd6000001140c */
[----:B------:R-:W-:Y:S05]  /*6be0*/  @P0 BRA `(.L_x_2835) ;  /* 0x0000000400dc0947 */ /* 0x000fea0003800000 */
[----:B------:R-:W-:Y:S01]  /*6bf0*/  IMAD.U32 R8, RZ, RZ, UR42 ;  /* 0x0000002aff087e24 */ /* 0x000fe2000f8e00ff */
[----:B------:R-:W-:Y:S01]  /*6c00*/  LOP3.LUT R9, RZ, R49, RZ, 0x33, !PT ;  /* 0x00000031ff097212 */ /* 0x000fe200078e33ff */
[----:B------:R-:W-:Y:S01]  /*6c10*/  BSSY B2, `(.L_x_2836) ;  /* 0x0000027000027945 */ /* 0x000fe20003800000 */
[----:B------:R-:W-:Y:S02]  /*6c20*/  MOV R24, R2 ;  /* 0x0000000200187202 */ /* 0x000fe40000000f00 */
[----:B------:R-:W-:Y:S02]  /*6c30*/  CS2R R10, SRZ ;  /* 0x00000000000a7805 */ /* 0x000fe4000001ff00 */
[----:B------:R-:W-:-:S05]  /*6c40*/  IADD3 R8, -R8, -0x2, -R3 ;  /* 0xfffffffe08087810 */ /* 0x000fca0007ffe903 */
[----:B------:R-:W-:-:S05]  /*6c50*/  IMAD.IADD R9, R8, 0x1, -R9 ;  /* 0x0000000108097824 */ /* 0x000fca00078e0a09 */
[C---:B------:R-:W-:Y:S02]  /*6c60*/  LEA.HI R8, R9.reuse, 0x1, RZ, 0x1d ;  /* 0x0000000109087811 */ /* 0x040fe400078fe8ff */
[----:B------:R-:W-:Y:S02]  /*6c70*/  ISETP.GE.U32.AND P0, PT, R9, 0x18, PT ;  /* 0x000000180900780c */ /* 0x000fe40003f06070 */
[----:B------:R-:W-:Y:S02]  /*6c80*/  LOP3.LUT P3, R14, R8, 0x3, RZ, 0xc0, !PT ;  /* 0x00000003080e7812 */ /* 0x000fe4000786c0ff */
[----:B------:R-:W-:-:S11]  /*6c90*/  CS2R R8, SRZ ;  /* 0x0000000000087805 */ /* 0x000fd6000001ff00 */
[----:B------:R-:W-:Y:S05]  /*6ca0*/  @!P3 BRA `(.L_x_2837) ;  /* 0x000000000074b947 */ /* 0x000fea0003800000 */
[----:B------:R-:W-:Y:S01]  /*6cb0*/  HFMA2.MMA R8, -RZ, RZ, 0, 0 ;  /* 0x00000000ff087435 */ /* 0x000fe200000001ff */
[----:B------:R-:W-:Y:S02]  /*6cc0*/  IMAD.MOV.U32 R18, RZ, RZ, R14 ;  /* 0x000000ffff127224 */ /* 0x000fe400078e000e */
[----:B------:R-:W-:Y:S02]  /*6cd0*/  IMAD R25, R25, UR45, RZ ;  /* 0x0000002d19197c24 */ /* 0x000fe4000f8e02ff */
[----:B------:R-:W-:-:S07]  /*6ce0*/  IMAD.MOV.U32 R24, RZ, RZ, R2 ;  /* 0x000000ffff187224 */ /* 0x000fce00078e0002 */
.L_x_2838:
[----:B------:R-:W-:Y:S02]  /*6cf0*/  SHF.R.S32.HI R14, RZ, 0x1f, R24 ;  /* 0x0000001fff0e7819 */ /* 0x000fe40000011418 */
[----:B------:R-:W-:-:S04]  /*6d00*/  IADD3 R15, P3, R25, R24, RZ ;  /* 0x00000018190f7210 */ /* 0x000fc80007f7e0ff */
[----:B------:R-:W-:Y:S02]  /*6d10*/  LEA.HI.X.SX32 R16, R25, R14, 0x1, P3 ;  /* 0x0000000e19107211 */ /* 0x000fe400018f0eff */
[----:B------:R-:W-:-:S04]  /*6d20*/  LEA R14, P3, R15, UR4, 0x2 ;  /* 0x000000040f0e7c11 */ /* 0x000fc8000f8610ff */
[----:B------:R-:W-:-:S05]  /*6d30*/  LEA.HI.X R15, R15, UR5, R16, 0x2, P3 ;  /* 0x000000050f0f7c11 */ /* 0x000fca00098f1410 */
[----:B------:R-:W2:Y:S02]  /*6d40*/  LDG.E R14, desc[UR36][R14.64] ;  /* 0x000000240e0e7981 */ /* 0x000ea4000c1e1900 */
[----:B--2---:R-:W-:-:S04]  /*6d50*/  IMAD R17, R14, UR18, RZ ;  /* 0x000000120e117c24 */ /* 0x004fc8000f8e02ff */
[----:B------:R-:W-:-:S04]  /*6d60*/  IMAD R17, R17, UR17, R24 ;  /* 0x0000001111117c24 */ /* 0x000fc8000f8e0218 */
[----:B------:R-:W-:-:S05]  /*6d70*/  IMAD R17, R17, 0x60, RZ ;  /* 0x0000006011117824 */ /* 0x000fca00078e02ff */
[----:B------:R-:W-:-:S04]  /*6d80*/  IADD3 R19, P3, R12, R17, RZ ;  /* 0x000000110c137210 */ /* 0x000fc80007f7e0ff */
[----:B------:R-:W-:Y:S02]  /*6d90*/  LEA.HI.X.SX32 R20, R17, R13, 0x1, P3 ;  /* 0x0000000d11147211 */ /* 0x000fe400018f0eff */
[----:B------:R-:W-:-:S04]  /*6da0*/  LEA R16, P3, R19, UR10, 0x2 ;  /* 0x0000000a13107c11 */ /* 0x000fc8000f8610ff */
[----:B------:R-:W-:-:S05]  /*6db0*/  LEA.HI.X R17, R19, UR11, R20, 0x2, P3 ;  /* 0x0000000b13117c11 */ /* 0x000fca00098f1414 */
[----:B------:R-:W2:Y:S01]  /*6dc0*/  LDG.E.128 R20, desc[UR36][R16.64] ;  /* 0x0000002410147981 */ /* 0x000ea2000c1e1d00 */
[----:B------:R-:W-:Y:S01]  /*6dd0*/  VIADD R19, R24, -UR42 ;  /* 0x8000002a18137c36 */ /* 0x000fe20008000000 */
[----:B------:R-:W-:Y:S01]  /*6de0*/  IADD3 R18, R18, -0x1, RZ ;  /* 0xffffffff12127810 */ /* 0x000fe20007ffe0ff */
[----:B------:R-:W-:Y:S02]  /*6df0*/  VIADD R24, R24, 0x8 ;  /* 0x0000000818187836 */ /* 0x000fe40000000000 */
[----:B------:R-:W-:Y:S01]  /*6e00*/  IMAD R19, R19, 0x4, R252 ;  /* 0x0000000413137824 */ /* 0x000fe200078e02fc */
[----:B------:R-:W-:-:S05]  /*6e10*/  ISETP.NE.AND P3, PT, R18, RZ, PT ;  /* 0x000000ff1200720c */ /* 0x000fca0003f65270 */
[----:B------:R-:W2:Y:S02]  /*6e20*/  LDS R19, [R19] ;  /* 0x0000000013137984 */ /* 0x000ea40000000800 */
[-C--:B--2---:R-:W-:Y:S01]  /*6e30*/  FFMA.FTZ R8, R20, R19.reuse, R8 ;  /* 0x0000001314087223 */ /* 0x084fe20000010008 */
[-C--:B------:R-:W-:Y:S01]  /*6e40*/  FFMA.FTZ R9, R21, R19.reuse, R9 ;  /* 0x0000001315097223 */ /* 0x080fe20000010009 */
[-C--:B------:R-:W-:Y:S01]  /*6e50*/  FFMA.FTZ R10, R22, R19.reuse, R10 ;  /* 0x00000013160a7223 */ /* 0x080fe2000001000a */
[----:B------:R-:W-:-:S03]  /*6e60*/  FFMA.FTZ R11, R23, R19, R11 ;  /* 0x00000013170b7223 */ /* 0x000fc6000001000b */
[----:B------:R-:W-:Y:S05]  /*6e70*/  @P3 BRA `(.L_x_2838) ;  /* 0xfffffffc009c3947 */ /* 0x000fea000383ffff */
.L_x_2837:
[----:B------:R-:W-:Y:S05]  /*6e80*/  BSYNC B2 ;  /* 0x0000000000027941 */ /* 0x000fea0003800000 */
.L_x_2836:
[----:B------:R-:W-:Y:S05]  /*6e90*/  @!P0 BRA `(.L_x_2835) ;  /* 0x0000000400308947 */ /* 0x000fea0003800000 */
[----:B------:R-:W0:Y:S01]  /*6ea0*/  LDC R19, c[0x0][0x288] ;  /* 0x0000a200ff137b82 */ /* 0x000e220000000800 */
[----:B------:R-:W-:Y:S01]  /*6eb0*/  UIMAD UR19, UR45, UR17, URZ ;  /* 0x000000112d1372a4 */ /* 0x000fe2000f8e023f */
[----:B------:R-:W-:Y:S01]  /*6ec0*/  SHF.R.S32.HI R15, RZ, 0x1f, R24 ;  /* 0x0000001fff0f7819 */ /* 0x000fe20000011418 */
[----:B------:R-:W-:Y:S01]  /*6ed0*/  ULDC.64 UR20, c[0x0][0x258] ;  /* 0x0000960000147ab9 */ /* 0x000fe20000000a00 */
[C---:B------:R-:W-:Y:S01]  /*6ee0*/  LEA R14, R24.reuse, 0x40, 0x2 ;  /* 0x00000040180e7811 */ /* 0x040fe200078e10ff */
[C---:B------:R-:W-:Y:S01]  /*6ef0*/  IMAD R26, R24.reuse, 0x60, RZ ;  /* 0x00000060181a7824 */ /* 0x040fe200078e02ff */
[----:B------:R-:W-:Y:S01]  /*6f00*/  MOV R21, UR42 ;  /* 0x0000002a00157c02 */ /* 0x000fe20008000f00 */
[----:B------:R-:W-:Y:S01]  /*6f10*/  IMAD.U32 R18, RZ, RZ, UR19 ;  /* 0x00000013ff127e24 */ /* 0x000fe2000f8e00ff */
[----:B------:R-:W-:-:S04]  /*6f20*/  IADD3 R17, P0, R24, UR19, RZ ;  /* 0x0000001318117c10 */ /* 0x000fc8000ff1e0ff */
[----:B------:R-:W-:Y:S01]  /*6f30*/  LEA.HI.X.SX32 R18, R18, R15, 0x1, P0 ;  /* 0x0000000f12127211 */ /* 0x000fe200000f0eff */
[----:B------:R-:W-:Y:S01]  /*6f40*/  IMAD R15, R21, -0x4, R14 ;  /* 0xfffffffc150f7824 */ /* 0x000fe200078e020e */
[----:B------:R-:W-:-:S03]  /*6f50*/  LEA R16, P0, R17, UR20, 0x2 ;  /* 0x0000001411107c11 */ /* 0x000fc6000f8010ff */
[----:B------:R-:W-:Y:S01]  /*6f60*/  IMAD.IADD R27, R252, 0x1, R15 ;  /* 0x00000001fc1b7824 */ /* 0x000fe200078e020f */
[----:B------:R-:W-:Y:S01]  /*6f70*/  LEA.HI.X R17, R17, UR21, R18, 0x2, P0 ;  /* 0x0000001511117c11 */ /* 0x000fe200080f1412 */
[----:B0-----:R-:W-:-:S04]  /*6f80*/  IMAD R14, R19, UR17, RZ ;  /* 0x00000011130e7c24 */ /* 0x001fc8000f8e02ff */
[----:B------:R-:W-:-:S07]  /*6f90*/  IMAD R25, R14, 0x60, RZ ;  /* 0x000000600e197824 */ /* 0x000fce00078e02ff */
.L_x_2839:
[----:B------:R-:W-:Y:S01]  /*6fa0*/  IMAD.MOV.U32 R14, RZ, RZ, R16 ;  /* 0x000000ffff0e7224 */ /* 0x000fe200078e0010 */
[----:B------:R-:W-:Y:S01]  /*6fb0*/  MOV R15, R17 ;  /* 0x00000011000f7202 */ /* 0x000fe20000000f00 */
[----:B------:R-:W-:Y:S04]  /*6fc0*/  LDS R33, [R27+-0x20] ;  /* 0xffffe0001b217984 */ /* 0x000fe80000000800 */
[----:B------:R-:W2:Y:S04]  /*6fd0*/  LDG.E R16, desc[UR36][R14.64] ;  /* 0x000000240e107981 */ /* 0x000ea8000c1e1900 */
[----:B------:R-:W4:Y:S04]  /*6fe0*/  LDG.E R17, desc[UR36][R14.64+0x20] ;  /* 0x000020240e117981 */ /* 0x000f28000c1e1900 */
[----:B------:R-:W3:Y:S04]  /*6ff0*/  LDG.E R18, desc[UR36][R14.64+0x40] ;  /* 0x000040240e127981 */ /* 0x000ee8000c1e1900 */
[----:B------:R-:W3:Y:S04]  /*7000*/  LDG.E R20, desc[UR36][R14.64+0x60] ;  /* 0x000060240e147981 */ /* 0x000ee8000c1e1900 */
[----:B------:R-:W-:Y:S04]  /*7010*/  LDS R34, [R27] ;  /* 0x000000001b227984 */ /* 0x000fe80000000800 */
[----:B------:R-:W-:Y:S01]  /*7020*/  LDS R35, [R27+0x20] ;  /* 0x000020001b237984 */ /* 0x000fe20000000800 */
[----:B--2---:R-:W-:-:S02]  /*7030*/  IMAD R16, R25, R16, R26 ;  /* 0x0000001019107224 */ /* 0x004fc400078e021a */
[----:B----4-:R-:W-:-:S03]  /*7040*/  IMAD R17, R25, R17, R26 ;  /* 0x0000001119117224 */ /* 0x010fc600078e021a */
[----:B------:R-:W-:Y:S01]  /*7050*/  IADD3 R21, P0, R12, R16, RZ ;  /* 0x000000100c157210 */ /* 0x000fe20007f1e0ff */
[----:B---3--:R-:W-:-:S03]  /*7060*/  IMAD R19, R25, R18, R26 ;  /* 0x0000001219137224 */ /* 0x008fc600078e021a */
[----:B------:R-:W-:Y:S01]  /*7070*/  LEA.HI.X.SX32 R22, R16, R13, 0x1, P0 ;  /* 0x0000000d10167211 */ /* 0x000fe200000f0eff */
[----:B------:R-:W-:Y:S01]  /*7080*/  VIADD R18, R17, 0x300 ;  /* 0x0000030011127836 */ /* 0x000fe20000000000 */
[----:B------:R-:W-:Y:S01]  /*7090*/  LEA R16, P0, R21, UR12, 0x2 ;  /* 0x0000000c15107c11 */ /* 0x000fe2000f8010ff */
[----:B------:R-:W-:Y:S02]  /*70a0*/  VIADD R19, R19, 0x600 ;  /* 0x0000060013137836 */ /* 0x000fe40000000000 */
[----:B------:R-:W-:Y:S01]  /*70b0*/  IMAD R20, R25, R20, R26 ;  /* 0x0000001419147224 */ /* 0x000fe200078e021a */
[C---:B------:R-:W-:Y:S02]  /*70c0*/  IADD3 R23, P3, R12.reuse, R18, RZ ;  /* 0x000000120c177210 */ /* 0x040fe40007f7e0ff */
[----:B------:R-:W-:Y:S02]  /*70d0*/  LEA.HI.X R17, R21, UR13, R22, 0x2, P0 ;  /* 0x0000000d15117c11 */ /* 0x000fe400080f1416 */
[----:B------:R-:W-:-:S02]  /*70e0*/  IADD3 R21, P4, R12, R19, RZ ;  /* 0x000000130c157210 */ /* 0x000fc40007f9e0ff */
[-C--:B------:R-:W-:Y:S02]  /*70f0*/  LEA.HI.X.SX32 R30, R18, R13.reuse, 0x1, P3 ;  /* 0x0000000d121e7211 */ /* 0x080fe400018f0eff */
[----:B------:R-:W-:Y:S02]  /*7100*/  IADD3 R22, R20, 0x900, RZ ;  /* 0x0000090014167810 */ /* 0x000fe40007ffe0ff */
[----:B------:R-:W-:Y:S02]  /*7110*/  LEA R18, P0, R23, UR12, 0x2 ;  /* 0x0000000c17127c11 */ /* 0x000fe4000f8010ff */
[----:B------:R-:W-:Y:S02]  /*7120*/  LEA.HI.X.SX32 R28, R19, R13, 0x1, P4 ;  /* 0x0000000d131c7211 */ /* 0x000fe400020f0eff */
[----:B------:R-:W-:Y:S02]  /*7130*/  LEA R20, P3, R21, UR12, 0x2 ;  /* 0x0000000c15147c11 */ /* 0x000fe4000f8610ff */
[----:B------:R-:W-:-:S02]  /*7140*/  LEA.HI.X R19, R23, UR13, R30, 0x2, P0 ;  /* 0x0000000d17137c11 */ /* 0x000fc400080f141e */
[----:B------:R-:W-:Y:S02]  /*7150*/  IADD3 R23, P0, R12, R22, RZ ;  /* 0x000000160c177210 */ /* 0x000fe40007f1e0ff */
[----:B------:R-:W-:Y:S01]  /*7160*/  LEA.HI.X R21, R21, UR13, R28, 0x2, P3 ;  /* 0x0000000d15157c11 */ /* 0x000fe200098f141c */
[----:B------:R-:W2:Y:S01]  /*7170*/  LDG.E.128 R36, desc[UR36][R18.64] ;  /* 0x0000002412247981 */ /* 0x000ea2000c1e1d00 */
[----:B------:R-:W-:-:S03]  /*7180*/  LEA.HI.X.SX32 R32, R22, R13, 0x1, P0 ;  /* 0x0000000d16207211 */ /* 0x000fc600000f0eff */
[----:B------:R0:W3:Y:S01]  /*7190*/  LDG.E.128 R28, desc[UR36][R16.64] ;  /* 0x00000024101c7981 */ /* 0x0000e2000c1e1d00 */
[----:B------:R-:W-:-:S03]  /*71a0*/  LEA R22, P0, R23, UR12, 0x2 ;  /* 0x0000000c17167c11 */ /* 0x000fc6000f8010ff */
[----:B------:R-:W4:Y:S01]  /*71b0*/  LDG.E.128 R40, desc[UR36][R20.64] ;  /* 0x0000002414287981 */ /* 0x000f22000c1e1d00 */
[----:B------:R-:W-:-:S03]  /*71c0*/  LEA.HI.X R23, R23, UR13, R32, 0x2, P0 ;  /* 0x0000000d17177c11 */ /* 0x000fc600080f1420 */
[----:B------:R1:W3:Y:S04]  /*71d0*/  LDS R32, [R27+-0x40] ;  /* 0xffffc0001b207984 */ /* 0x0002e80000000800 */
[----:B------:R-:W4:Y:S01]  /*71e0*/  LDG.E.128 R44, desc[UR36][R22.64] ;  /* 0x00000024162c7981 */ /* 0x000f22000c1e1d00 */
[----:B0-----:R-:W-:Y:S02]  /*71f0*/  IADD3 R16, P0, R14, 0x80, RZ ;  /* 0x000000800e107810 */ /* 0x001fe40007f1e0ff */
[----:B------:R-:W-:-:S03]  /*7200*/  IADD3 R24, R24, 0x20, RZ ;  /* 0x0000002018187810 */ /* 0x000fc60007ffe0ff */
[----:B------:R-:W-:Y:S01]  /*7210*/  IMAD.X R17, RZ, RZ, R15, P0 ;  /* 0x000000ffff117224 */ /* 0x000fe200000e060f */
[----:B------:R-:W-:Y:S01]  /*7220*/  ISETP.GE.AND P0, PT, R24, R49, PT ;  /* 0x000000311800720c */ /* 0x000fe20003f06270 */
[----:B-1----:R-:W-:Y:S01]  /*7230*/  VIADD R27, R27, 0x80 ;  /* 0x000000801b1b7836 */ /* 0x002fe20000000000 */
[----:B------:R-:W-:Y:S01]  /*7240*/  IADD3 R26, R26, 0xc00, RZ ;  /* 0x00000c001a1a7810 */ /* 0x000fe20007ffe0ff */
[-C--:B---3--:R-:W-:Y:S01]  /*7250*/  FFMA.FTZ R15, R28, R32.reuse, R8 ;  /* 0x000000201c0f7223 */ /* 0x088fe20000010008 */
[-C--:B------:R-:W-:Y:S01]  /*7260*/  FFMA.FTZ R8, R29, R32.reuse, R9 ;  /* 0x000000201d087223 */ /* 0x080fe20000010009 */
[-C--:B------:R-:W-:Y:S01]  /*7270*/  FFMA.FTZ R9, R30, R32.reuse, R10 ;  /* 0x000000201e097223 */ /* 0x080fe2000001000a */
[----:B------:R-:W-:Y:S02]  /*7280*/  FFMA.FTZ R32, R31, R32, R11 ;  /* 0x000000201f207223 */ /* 0x000fe4000001000b */
[-C--:B--2---:R-:W-:Y:S01]  /*7290*/  FFMA.FTZ R8, R37, R33.reuse, R8 ;  /* 0x0000002125087223 */ /* 0x084fe20000010008 */
[-C--:B------:R-:W-:Y:S01]  /*72a0*/  FFMA.FTZ R9, R38, R33.reuse, R9 ;  /* 0x0000002126097223 */ /* 0x080fe20000010009 */
[-C--:B------:R-:W-:Y:S01]  /*72b0*/  FFMA.FTZ R15, R36, R33.reuse, R15 ;  /* 0x00000021240f7223 */ /* 0x080fe2000001000f */
[----:B------:R-:W-:Y:S01]  /*72c0*/  FFMA.FTZ R32, R39, R33, R32 ;  /* 0x0000002127207223 */ /* 0x000fe20000010020 */
[-C--:B----4-:R-:W-:Y:S01]  /*72d0*/  FFMA.FTZ R10, R41, R34.reuse, R8 ;  /* 0x00000022290a7223 */ /* 0x090fe20000010008 */
[-C--:B------:R-:W-:Y:S01]  /*72e0*/  FFMA.FTZ R11, R42, R34.reuse, R9 ;  /* 0x000000222a0b7223 */ /* 0x080fe20000010009 */
[-C--:B------:R-:W-:Y:S01]  /*72f0*/  FFMA.FTZ R15, R40, R34.reuse, R15 ;  /* 0x00000022280f7223 */ /* 0x080fe2000001000f */
[----:B------:R-:W-:Y:S01]  /*7300*/  FFMA.FTZ R32, R43, R34, R32 ;  /* 0x000000222b207223 */ /* 0x000fe20000010020 */
[-C--:B------:R-:W-:Y:S01]  /*7310*/  FFMA.FTZ R9, R45, R35.reuse, R10 ;  /* 0x000000232d097223 */ /* 0x080fe2000001000a */
[-C--:B------:R-:W-:Y:S01]  /*7320*/  FFMA.FTZ R10, R46, R35.reuse, R11 ;  /* 0x000000232e0a7223 */ /* 0x080fe2000001000b */
[-C--:B------:R-:W-:Y:S01]  /*7330*/  FFMA.FTZ R8, R44, R35.reuse, R15 ;  /* 0x000000232c087223 */ /* 0x080fe2000001000f */
[----:B------:R-:W-:Y:S01]  /*7340*/  FFMA.FTZ R11, R47, R35, R32 ;  /* 0x000000232f0b7223 */ /* 0x000fe20000010020 */
[----:B------:R-:W-:Y:S06]  /*7350*/  @!P0 BRA `(.L_x_2839) ;  /* 0xfffffffc00108947 */ /* 0x000fec000383ffff */
.L_x_2835:
[----:B------:R-:W-:Y:S05]  /*7360*/  BSYNC B1 ;  /* 0x0000000000017941 */ /* 0x000fea0003800000 */
.L_x_2834:
[----:B------:R-:W-:-:S13]  /*7370*/  ISETP.GE.AND P0, PT, R2, UR40, PT ;  /* 0x0000002802007c0c */ /* 0x000fda000bf06270 */
[----:B------:R-:W-:Y:S05]  /*7380*/  @P0 BRA `(.L_x_2833) ;  /* 0x0000001000540947 */ /* 0x000fea0003800000 */
[----:B------:R-:W-:Y:S01]  /*7390*/  IMAD.U32 R25, RZ, RZ, UR42 ;  /* 0x0000002aff197e24 */ /* 0x000fe2000f8e00ff */
[----:B------:R-:W-:Y:S01]  /*73a0*/  LOP3.LUT R14, RZ, R3, RZ, 0x33, !PT ;  /* 0x00000003ff0e7212 */ /* 0x000fe200078e33ff */
[----:B------:R-:W-:Y:S03]  /*73b0*/  BSSY B1, `(.L_x_2840) ;  /* 0x000003c000017945 */ /* 0x000fe60003800000 */
[----:B------:R-:W-:-:S04]  /*73c0*/  IADD3 R25, -R25, UR40, R14 ;  /* 0x0000002819197c10 */ /* 0x000fc8000fffe10e */
[----:B------:R-:W-:-:S04]  /*73d0*/  LEA.HI R14, R25, 0x1, RZ, 0x1d ;  /* 0x00000001190e7811 */ /* 0x000fc800078fe8ff */
[----:B------:R-:W-:-:S13]  /*73e0*/  LOP3.LUT P0, R14, R14, 0x3, RZ, 0xc0, !PT ;  /* 0x000000030e0e7812 */ /* 0x000fda000780c0ff */
[----:B------:R-:W-:Y:S05]  /*73f0*/  @!P0 BRA `(.L_x_2841) ;  /* 0x0000000000dc8947 */ /* 0x000fea0003800000 */
[----:B------:R-:W-:Y:S01]  /*7400*/  MOV R18, R14 ;  /* 0x0000000e00127202 */ /* 0x000fe20000000f00 */
[----:B------:R-:W-:-:S07]  /*7410*/  IMAD R19, R3, 0x4, R252 ;  /* 0x0000000403137824 */ /* 0x000fce00078e02fc */
.L_x_2844:
[----:B------:R-:W0:Y:S01]  /*7420*/  LDC R21, c[0x0][0x284] ;  /* 0x0000a100ff157b82 */ /* 0x000e220000000800 */
[----:B------:R-:W-:Y:S01]  /*7430*/  IADD3 R18, R18, -0x1, RZ ;  /* 0xffffffff12127810 */ /* 0x000fe20007ffe0ff */
[----:B------:R-:W-:Y:S03]  /*7440*/  BSSY B2, `(.L_x_2842) ;  /* 0x000002f000027945 */ /* 0x000fe60003800000 */
[----:B------:R-:W-:Y:S02]  /*7450*/  ISETP.NE.AND P0, PT, R18, RZ, PT ;  /* 0x000000ff1200720c */ /* 0x000fe40003f05270 */
[----:B0-----:R-:W-:-:S13]  /*7460*/  ISETP.GE.AND P3, PT, R2, R21, PT ;  /* 0x000000150200720c */ /* 0x001fda0003f66270 */
[----:B------:R-:W-:Y:S05]  /*7470*/  @!P3 BRA `(.L_x_2843) ;  /* 0x0000000000acb947 */ /* 0x000fea0003800000 */
[----:B------:R-:W-:Y:S01]  /*7480*/  IABS R17, R21 ;  /* 0x0000001500117213 */ /* 0x000fe20000000000 */
[----:B------:R-:W0:Y:S01]  /*7490*/  LDS R24, [R19] ;  /* 0x0000000013187984 */ /* 0x000e220000000800 */
        /* <DEDUP_REMOVED lines=19> */
[----:B------:R-:W-:-:S03]  /*75d0*/  IMAD R17, R21, UR45, RZ ;  /* 0x0000002d15117c24 */ /* 0x000fc6000f8e02ff */
[----:B------:R-:W-:-:S05]  /*75e0*/  MOV R16, R14 ;  /* 0x0000000e00107202 */ /* 0x000fca0000000f00 */
[----:B------:R-:W-:Y:S01]  /*75f0*/  @!P4 IMAD.MOV R16, RZ, RZ, -R16 ;  /* 0x000000ffff10c224 */ /* 0x000fe200078e0a10 */
[----:B------:R-:W-:-:S04]  /*7600*/  @!P5 LOP3.LUT R16, RZ, R21, RZ, 0x33, !PT ;  /* 0x00000015ff10d212 */ /* 0x000fc800078e33ff */
[----:B------:R-:W-:Y:S02]  /*7610*/  SHF.R.S32.HI R14, RZ, 0x1f, R16 ;  /* 0x0000001fff0e7819 */ /* 0x000fe40000011410 */
[----:B------:R-:W-:-:S04]  /*7620*/  IADD3 R15, P3, R17, R16, RZ ;  /* 0x00000010110f7210 */ /* 0x000fc80007f7e0ff */
[----:B------:R-:W-:Y:S02]  /*7630*/  LEA.HI.X.SX32 R20, R17, R14, 0x1, P3 ;  /* 0x0000000e11147211 */ /* 0x000fe400018f0eff */
[----:B------:R-:W-:-:S04]  /*7640*/  LEA R14, P3, R15, UR8, 0x2 ;  /* 0x000000080f0e7c11 */ /* 0x000fc8000f8610ff */
[----:B------:R-:W-:-:S05]  /*7650*/  LEA.HI.X R15, R15, UR9, R20, 0x2, P3 ;  /* 0x000000090f0f7c11 */ /* 0x000fca00098f1414 */
        /* <DEDUP_REMOVED lines=8> */
[----:B------:R-:W0:Y:S02]  /*76e0*/  LDG.E.128 R20, desc[UR36][R16.64] ;  /* 0x0000002410147981 */ /* 0x000e24000c1e1d00 */
[-C--:B0-----:R-:W-:Y:S01]  /*76f0*/  FFMA.FTZ R8, R20, R24.reuse, R8 ;  /* 0x0000001814087223 */ /* 0x081fe20000010008 */
[-C--:B------:R-:W-:Y:S01]  /*7700*/  FFMA.FTZ R9, R21, R24.reuse, R9 ;  /* 0x0000001815097223 */ /* 0x080fe20000010009 */
[-C--:B------:R-:W-:Y:S01]  /*7710*/  FFMA.FTZ R10, R22, R24.reuse, R10 ;  /* 0x00000018160a7223 */ /* 0x080fe2000001000a */
[----:B------:R-:W-:-:S07]  /*7720*/  FFMA.FTZ R11, R23, R24, R11 ;  /* 0x00000018170b7223 */ /* 0x000fce000001000b */
.L_x_2843:
[----:B------:R-:W-:Y:S05]  /*7730*/  BSYNC B2 ;  /* 0x0000000000027941 */ /* 0x000fea0003800000 */
.L_x_2842:
[----:B------:R-:W-:Y:S01]  /*7740*/  IADD3 R2, R2, 0x8, RZ ;  /* 0x0000000802027810 */ /* 0x000fe20007ffe0ff */
[----:B------:R-:W-:Y:S01]  /*7750*/  VIADD R19, R19, 0x20 ;  /* 0x0000002013137836 */ /* 0x000fe20000000000 */
[----:B------:R-:W-:Y:S06]  /*7760*/  @P0 BRA `(.L_x_2844) ;  /* 0xfffffffc002c0947 */ /* 0x000fec000383ffff */
.L_x_2841:
[----:B------:R-:W-:Y:S05]  /*7770*/  BSYNC B1 ;  /* 0x0000000000017941 */ /* 0x000fea0003800000 */
.L_x_2840:
[----:B------:R-:W-:-:S13]  /*7780*/  ISETP.GE.U32.AND P0, PT, R25, 0x18, PT ;  /* 0x000000181900780c */ /* 0x000fda0003f06070 */
[----:B------:R-:W-:Y:S05]  /*7790*/  @!P0 BRA `(.L_x_2833) ;  /* 0x0000000c00508947 */ /* 0x000fea0003800000 */
[----:B------:R-:W0:Y:S01]  /*77a0*/  LDC R27, c[0x0][0x284] ;  /* 0x0000a100ff1b7b82 */ /* 0x000e220000000800 */
[----:B------:R-:W-:Y:S02]  /*77b0*/  LEA R14, R2, 0x40, 0x2 ;  /* 0x00000040020e7811 */ /* 0x000fe400078e10ff */
[----:B------:R-:W-:-:S05]  /*77c0*/  MOV R15, UR42 ;  /* 0x0000002a000f7c02 */ /* 0x000fca0008000f00 */
[----:B------:R-:W-:-:S04]  /*77d0*/  IMAD R15, R15, -0x4, R14 ;  /* 0xfffffffc0f0f7824 */ /* 0x000fc800078e020e */
[----:B------:R-:W-:-:S07]  /*77e0*/  IMAD.IADD R18, R252, 0x1, R15 ;  /* 0x00000001fc127824 */ /* 0x000fce00078e020f */
.L_x_2853:
[CC--:B0-----:R-:W-:Y:S01]  /*77f0*/  ISETP.GE.AND P5, PT, R2.reuse, R27.reuse, PT ;  /* 0x0000001b0200720c */ /* 0x0c1fe20003fa6270 */
[C---:B------:R-:W-:Y:S01]  /*7800*/  VIADD R25, R2.reuse, 0x10 ;  /* 0x0000001002197836 */ /* 0x040fe20000000000 */
[C---:B------:R-:W-:Y:S01]  /*7810*/  IADD3 R24, R2.reuse, 0x8, RZ ;  /* 0x0000000802187810 */ /* 0x040fe20007ffe0ff */
[----:B------:R-:W-:Y:S01]  /*7820*/  BSSY B1, `(.L_x_2845) ;  /* 0x0000034000017945 */ /* 0x000fe20003800000 */
[----:B------:R-:W-:Y:S02]  /*7830*/  IADD3 R26, R2, 0x18, RZ ;  /* 0x00000018021a7810 */ /* 0x000fe40007ffe0ff */
[-C--:B------:R-:W-:Y:S02]  /*7840*/  ISETP.GE.AND P0, PT, R24, R27.reuse, PT ;  /* 0x0000001b1800720c */ /* 0x080fe40003f06270 */
[-C--:B------:R-:W-:Y:S02]  /*7850*/  ISETP.GE.AND P3, PT, R25, R27.reuse, PT ;  /* 0x0000001b1900720c */ /* 0x080fe40003f66270 */
[----:B------:R-:W-:-:S03]  /*7860*/  ISETP.GE.AND P4, PT, R26, R27, PT ;  /* 0x0000001b1a00720c */ /* 0x000fc60003f86270 */
[----:B------:R-:W-:Y:S10]  /*7870*/  @!P5 BRA `(.L_x_2846) ;  /* 0x0000000000b8d947 */ /* 0x000ff40003800000 */
[----:B------:R-:W-:Y:S01]  /*7880*/  IABS R17, R27 ;  /* 0x0000001b00117213 */ /* 0x000fe20000000000 */
[----:B------:R-:W-:Y:S01]  /*7890*/  ULDC.64 UR20, c[0x0][0x258] ;  /* 0x0000960000147ab9 */ /* 0x000fe20000000a00 */
[----:B------:R-:W-:Y:S01]  /*78a0*/  IABS R20, R2 ;  /* 0x0000000200147213 */ /* 0x000fe20000000000 */
[----:B------:R-:W-:Y:S01]  /*78b0*/  ULDC UR19, c[0x0][0x288] ;  /* 0x0000a20000137ab9 */ /* 0x000fe20000000800 */
[----:B------:R-:W0:Y:S08]  /*78c0*/  I2F.RP R16, R17 ;  /* 0x0000001100107306 */ /* 0x000e300000209400 */
        /* <DEDUP_REMOVED lines=12> */
[----:B------:R-:W-:Y:S02]  /*7990*/  @!P5 IADD3 R14, R14, -R17, RZ ;  /* 0x800000110e0ed210 */ /* 0x000fe40007ffe0ff */
[----:B------:R-:W-:Y:S02]  /*79a0*/  ISETP.GE.AND P5, PT, R2, RZ, PT ;  /* 0x000000ff0200720c */ /* 0x000fe40003fa6270 */
[----:B------:R-:W-:-:S13]  /*79b0*/  ISETP.GT.U32.AND P6, PT, R17, R14, PT ;  /* 0x0000000e1100720c */ /* 0x000fda0003fc4070 */
[----:B------:R-:W-:Y:S01]  /*79c0*/  @!P6 IMAD.IADD R14, R14, 0x1, -R17 ;  /* 0x000000010e0ee824 */ /* 0x000fe200078e0a11 */
[C---:B------:R-:W-:Y:S01]  /*79d0*/  ISETP.NE.AND P6, PT, R27.reuse, RZ, PT ;  /* 0x000000ff1b00720c */ /* 0x040fe20003fc5270 */
[----:B------:R-:W-:-:S03]  /*79e0*/  IMAD R17, R27, UR45, RZ ;  /* 0x0000002d1b117c24 */ /* 0x000fc6000f8e02ff */
[----:B------:R-:W-:-:S05]  /*79f0*/  MOV R16, R14 ;  /* 0x0000000e00107202 */ /* 0x000fca0000000f00 */
[----:B------:R-:W-:-:S04]  /*7a00*/  @!P5 IMAD.MOV R16, RZ, RZ, -R16 ;  /* 0x000000ffff10d224 */ /* 0x000fc800078e0a10 */
        /* <DEDUP_REMOVED lines=9> */
[----:B------:R-:W0:Y:S02]  /*7aa0*/  LDS R14, [R18+-0x40] ;  /* 0xffffc000120e7984 */ /* 0x000e240000000800 */
        /* <DEDUP_REMOVED lines=11> */
.L_x_2846:
[----:B------:R-:W-:Y:S05]  /*7b60*/  BSYNC B1 ;  /* 0x0000000000017941 */ /* 0x000fea0003800000 */
.L_x_2845:
        /* <DEDUP_REMOVED lines=24> */
[----:B------:R-:W-:-:S04]  /*7cf0*/  IMAD R17, R27, UR45, RZ ;  /* 0x0000002d1b117c24 */ /* 0x000fc8000f8e02ff */
        /* <DEDUP_REMOVED lines=23> */
.L_x_2848:
[----:B------:R-:W-:Y:S05]  /*7e70*/  BSYNC B1 ;  /* 0x0000000000017941 */ /* 0x000fea0003800000 */
.L_x_2847:
        /* <DEDUP_REMOVED lines=36> */
[----:B------:R-:W0:Y:S02]  /*80c0*/  LDS R14, [R18] ;  /* 0x00000000120e7984 */ /* 0x000e240000000800 */
        /* <DEDUP_REMOVED lines=11> */
.L_x_2850:
[----:B------:R-:W-:Y:S05]  /*8180*/  BSYNC B1 ;  /* 0x0000000000017941 */ /* 0x000fea0003800000 */
.L_x_2849:
        /* <DEDUP_REMOVED lines=36> */
[----:B------:R-:W0:Y:S02]  /*83d0*/  LDS R14, [R18+0x20] ;  /* 0x00002000120e7984 */ /* 0x000e240000000800 */
        /* <DEDUP_REMOVED lines=11> */
.L_x_2852:
[----:B------:R-:W-:Y:S05]  /*8490*/  BSYNC B1 ;  /* 0x0000000000017941 */ /* 0x000fea0003800000 */
.L_x_2851:
[----:B------:R-:W-:Y:S01]  /*84a0*/  VIADD R2, R2, 0x20 ;  /* 0x0000002002027836 */ /* 0x000fe20000000000 */
[----:B------:R-:W-:-:S04]  /*84b0*/  IADD3 R18, R18, 0x80, RZ ;  /* 0x0000008012127810 */ /* 0x000fc80007ffe0ff */
[----:B------:R-:W-:-:S13]  /*84c0*/  ISETP.GE.AND P0, PT, R2, UR40, PT ;  /* 0x0000002802007c0c */ /* 0x000fda000bf06270 */
[----:B------:R-:W-:Y:S05]  /*84d0*/  @!P0 BRA `(.L_x_2853) ;  /* 0xfffffff000c48947 */ /* 0x000fea000383ffff */
.L_x_2833:
[----:B------:R-:W-:Y:S05]  /*84e0*/  BSYNC B0 ;  /* 0x0000000000007941 */ /* 0x000fea0003800000 */
.L_x_2832:
[----:B------:R-:W0:Y:S01]  /*84f0*/  S2R R2, SR_TID.X ;  /* 0x0000000000027919 */ /* 0x000e220000002100 */
[----:B------:R-:W-:Y:S01]  /*8500*/  BSSY B0, `(.L_x_2854) ;  /* 0x0000050000007945 */ /* 0x000fe20003800000 */
[----:B0-----:R-:W-:-:S05]  /*8510*/  VIADD R2, R2, 0x1f ;  /* 0x0000001f02027836 */ /* 0x001fca0000000000 */
[----:B------:R-:W-:Y:S01]  /*8520*/  ISETP.GT.U32.OR P0, PT, R2, 0x3e, P2 ;  /* 0x0000003e0200780c */ /* 0x000fe20001704470 */
[----:B------:R-:W-:-:S12]  /*8530*/  @P1 BRA `(.L_x_2855) ;  /* 0x0000000400301947 */ /* 0x000fd80003800000 */
[----:B------:R-:W0:Y:S01]  /*8540*/  LDC R2, c[0x0][0x308] ;  /* 0x0000c200ff027b82 */ /* 0x000e220000000800 */
[----:B------:R-:W-:Y:S01]  /*8550*/  UIMAD UR5, UR46, 0x60, URZ ;  /* 0x000000602e0578a4 */ /* 0x000fe2000f8e023f */
[----:B------:R-:W-:Y:S01]  /*8560*/  ULDC UR6, c[0x0][0x278] ;  /* 0x00009e0000067ab9 */ /* 0x000fe20000000800 */
[----:B------:R-:W-:Y:S02]  /*8570*/  UIMAD UR4, UR7, 0x60, URZ ;  /* 0x00000060070478a4 */ /* 0x000fe4000f8e023f */
[----:B------:R-:W-:Y:S02]  /*8580*/  UIMAD UR5, UR45, UR6, UR5 ;  /* 0x000000062d0572a4 */ /* 0x000fe4000f8e0205 */
[----:B------:R-:W-:-:S04]  /*8590*/  UISETP.NE.AND UP0, UPT, UR6, URZ, UPT ;  /* 0x0000003f0600728c */ /* 0x000fc8000bf05270 */
[----:B------:R-:W-:-:S06]  /*85a0*/  USEL UR4, UR4, UR5, !UP0 ;  /* 0x0000000504047287 */ /* 0x000fcc000c000000 */
[----:B------:R-:W-:Y:S01]  /*85b0*/  IADD3 R19, R0, UR4, RZ ;  /* 0x0000000400137c10 */ /* 0x000fe2000fffe0ff */
[----:B------:R-:W-:Y:S01]  /*85c0*/  ULDC.64 UR4, c[0x0][0x2f0] ;  /* 0x0000bc0000047ab9 */ /* 0x000fe20000000a00 */
[----:B0-----:R-:W-:-:S13]  /*85d0*/  ISETP.NE.AND P3, PT, R2, 0x2, PT ;  /* 0x000000020200780c */ /* 0x001fda0003f65270 */
[----:B------:R-:W0:Y:S01]  /*85e0*/  @!P3 LDC.64 R14, c[0x0][0x238] ;  /* 0x00008e00ff0ebb82 */ /* 0x000e220000000a00 */
[----:B------:R-:W-:-:S07]  /*85f0*/  UISETP.NE.U32.AND UP0, UPT, UR4, URZ, UPT ;  /* 0x0000003f0400728c */ /* 0x000fce000bf05070 */
[----:B------:R-:W1:Y:S01]  /*8600*/  @P3 LDC.64 R12, c[0x0][0x238] ;  /* 0x00008e00ff0c3b82 */ /* 0x000e620000000a00 */
[----:B------:R-:W-:Y:S01]  /*8610*/  UISETP.NE.AND.EX UP0, UPT, UR5, URZ, UPT, UP0 ;  /* 0x0000003f0500728c */ /* 0x000fe2000bf05300 */
[----:B0-----:R-:W-:-:S06]  /*8620*/  @!P3 IADD3 R14, P1, R19, R14, RZ ;  /* 0x0000000e130eb210 */ /* 0x001fcc0007f3e0ff */
[----:B------:R-:W0:Y:S04]  /*8630*/  @!P3 LDC.64 R16, c[0x0][0x2f8] ;  /* 0x0000be00ff10bb82 */ /* 0x000e280000000a00 */
[----:B------:R-:W-:Y:S01]  /*8640*/  @UP0 ULDC UR4, c[0x0][0x288] ;  /* 0x0000a20000040ab9 */ /* 0x000fe20000000800 */
[----:B------:R-:W-:-:S05]  /*8650*/  @!P3 LEA.HI.X.SX32 R15, R19, R15, 0x1, P1 ;  /* 0x0000000f130fb211 */ /* 0x000fca00008f0eff */
[----:B------:R4:W3:Y:S01]  /*8660*/  @!P3 LDG.E R2, desc[UR36][R14.64] ;  /* 0x000000240e02b981 */ /* 0x0008e2000c1e1900 */
[----:B------:R-:W-:Y:S01]  /*8670*/  PLOP3.LUT P4, PT, PT, PT, UP0, 0x80, 0x0 ;  /* 0x000000000000781c */ /* 0x000fe20003f8f008 */
[----:B------:R-:W-:Y:S01]  /*8680*/  @UP0 UIMAD UR4, UR38, UR4, UR46 ;  /* 0x00000004260402a4 */ /* 0x000fe2000f8e022e */
[----:B-1----:R-:W-:-:S05]  /*8690*/  @P3 IMAD.WIDE R12, R19, 0x4, R12 ;  /* 0x00000004130c3825 */ /* 0x002fca00078e020c */
[----:B------:R-:W-:Y:S01]  /*86a0*/  IMAD.U32 R21, RZ, RZ, UR4 ;  /* 0x00000004ff157e24 */ /* 0x000fe2000f8e00ff */
[----:B------:R-:W-:Y:S02]  /*86b0*/  @UP0 ULDC.64 UR4, c[0x0][0x2e8] ;  /* 0x0000ba0000040ab9 */ /* 0x000fe40000000a00 */
[----:B----4-:R-:W-:Y:S01]  /*86c0*/  MOV R14, UR4 ;  /* 0x00000004000e7c02 */ /* 0x010fe20008000f00 */
[----:B------:R-:W-:Y:S02]  /*86d0*/  IMAD.U32 R15, RZ, RZ, UR5 ;  /* 0x00000005ff0f7e24 */ /* 0x000fe4000f8e00ff */
[----:B------:R-:W-:Y:S01]  /*86e0*/  @P4 IMAD R19, R21, 0x60, R0 ;  /* 0x0000006015134824 */ /* 0x000fe200078e0200 */
[----:B0-----:R-:W4:Y:S04]  /*86f0*/  @!P3 LDG.E R17, desc[UR36][R16.64+0x8] ;  /* 0x000008241011b981 */ /* 0x001f28000c1e1900 */
[----:B------:R0:W4:Y:S01]  /*8700*/  @P3 LDG.E.128 R20, desc[UR36][R12.64] ;  /* 0x000000240c143981 */ /* 0x000122000c1e1d00 */
[----:B------:R-:W-:-:S05]  /*8710*/  @P4 IMAD.WIDE R14, R19, 0x4, R14 ;  /* 0x00000004130e4825 */ /* 0x000fca00078e020e */
[----:B--2---:R1:W2:Y:S01]  /*8720*/  @P4 LDG.E.128 R24, desc[UR36][R14.64] ;  /* 0x000000240e184981 */ /* 0x0042a2000c1e1d00 */
[----:B------:R-:W1:Y:S01]  /*8730*/  S2UR UR5, SR_CgaCtaId ;  /* 0x00000000000579c3 */ /* 0x000e620000008800 */
[----:B------:R-:W-:Y:S01]  /*8740*/  UMOV UR4, 0x400 ;  /* 0x0000040000047882 */ /* 0x000fe20000000000 */
[----:B------:R-:W-:Y:S01]  /*8750*/  UIADD3 UR8, -UR42, UR40, URZ ;  /* 0x000000282a087290 */ /* 0x000fe2000fffe13f */
[----:B0-----:R-:W-:Y:S01]  /*8760*/  MOV R13, UR16 ;  /* 0x00000010000d7c02 */ /* 0x001fe20008000f00 */
[----:B------:R-:W-:Y:S02]  /*8770*/  UIADD3 UR4, UR4, 0x240, URZ ;  /* 0x0000024004047890 */ /* 0x000fe4000fffe03f */
[----:B------:R-:W-:Y:S02]  /*8780*/  UIMAD UR6, UR41, 0x60, URZ ;  /* 0x00000060290678a4 */ /* 0x000fe4000f8e023f */
[----:B------:R-:W-:Y:S02]  /*8790*/  IMAD R13, R13, 0x60, R0 ;  /* 0x000000600d0d7824 */ /* 0x000fe400078e0200 */
[----:B-1----:R-:W-:-:S02]  /*87a0*/  IMAD.U32 R15, RZ, RZ, UR8 ;  /* 0x00000008ff0f7e24 */ /* 0x002fc4000f8e00ff */
[----:B------:R-:W-:Y:S01]  /*87b0*/  IMAD.U32 R29, RZ, RZ, UR6 ;  /* 0x00000006ff1d7e24 */ /* 0x000fe2000f8e00ff */
[----:B------:R-:W-:-:S06]  /*87c0*/  ULEA UR4, UR5, UR4, 0x18 ;  /* 0x0000000405047291 */ /* 0x000fcc000f8ec03f */
[----:B------:R-:W-:Y:S01]  /*87d0*/  IMAD.U32 R252, RZ, RZ, UR4 ;  /* 0x00000004fffc7e24 */ /* 0x000fe2000f8e00ff */
[----:B------:R-:W-:-:S04]  /*87e0*/  ULDC.64 UR4, c[0x0][0x250] ;  /* 0x0000940000047ab9 */ /* 0x000fc80000000a00 */
[----:B------:R-:W-:-:S06]  /*87f0*/  LEA R15, R15, R252, 0x2 ;  /* 0x000000fc0f0f7211 */ /* 0x000fcc00078e10ff */
[----:B------:R-:W0:Y:S01]  /*8800*/  LDS R15, [R15] ;  /* 0x000000000f0f7984 */ /* 0x000e220000000800 */
[----:B---3--:R-:W-:Y:S01]  /*8810*/  @!P3 PRMT R16, R2, 0x9910, RZ ;  /* 0x000099100210b816 */ /* 0x008fe200000000ff */
[----:B------:R1:W4:Y:S01]  /*8820*/  @!P3 I2F.S8 R19, R2 ;  /* 0x000000020013b306 */ /* 0x0003220000001400 */
[--C-:B------:R-:W-:Y:S02]  /*8830*/  @!P3 SHF.R.U32.HI R18, RZ, 0x10, R2.reuse ;  /* 0x00000010ff12b819 */ /* 0x100fe40000011602 */
[----:B------:R-:W-:-:S05]  /*8840*/  @!P3 SHF.R.U32.HI R12, RZ, 0x18, R2 ;  /* 0x00000018ff0cb819 */ /* 0x000fca0000011602 */
[----:B------:R-:W3:Y:S01]  /*8850*/  @!P3 I2F.S8 R18, R18 ;  /* 0x000000120012b306 */ /* 0x000ee20000001400 */
[----:B-1----:R-:W-:Y:S02]  /*8860*/  @!P3 MOV R2, R16 ;  /* 0x000000100002b202 */ /* 0x002fe40000000f00 */
[----:B------:R-:W-:Y:S02]  /*8870*/  SHF.R.S32.HI R16, RZ, 0x1f, R13 ;  /* 0x0000001fff107819 */ /* 0x000fe4000001140d */
[----:B------:R-:W-:Y:S02]  /*8880*/  @!P3 SHF.R.S32.HI R2, RZ, 0x8, R2 ;  /* 0x00000008ff02b819 */ /* 0x000fe40000011402 */
[----:B------:R-:W-:Y:S01]  /*8890*/  IADD3 R13, P1, R13, UR6, RZ ;  /* 0x000000060d0d7c10 */ /* 0x000fe2000ff3e0ff */
[----:B------:R1:W0:Y:S01]  /*88a0*/  @!P3 I2F.S8 R14, R12 ;  /* 0x0000000c000eb306 */ /* 0x0002220000001400 */
[-C--:B----4-:R-:W-:Y:S02]  /*88b0*/  @!P3 FMUL.FTZ R20, R19, R17.reuse ;  /* 0x000000111314b220 */ /* 0x090fe40000410000 */
[----:B------:R-:W-:Y:S01]  /*88c0*/  LEA.HI.X.SX32 R16, R29, R16, 0x1, P1 ;  /* 0x000000101d107211 */ /* 0x000fe200008f0eff */
[----:B---3--:R-:W-:-:S04]  /*88d0*/  @!P3 FMUL.FTZ R22, R18, R17 ;  /* 0x000000111216b220 */ /* 0x008fc80000410000 */
[----:B------:R-:W3:Y:S01]  /*88e0*/  @!P3 I2F.S16 R2, R2 ;  /* 0x000000020002b306 */ /* 0x000ee20000101400 */
[C---:B-1----:R-:W-:Y:S01]  /*88f0*/  LEA R12, P1, R13.reuse, UR4, 0x2 ;  /* 0x000000040d0c7c11 */ /* 0x042fe2000f8210ff */
[----:B-----5:R-:W-:Y:S01]  /*8900*/  FADD.FTZ R4, R20, R4 ;  /* 0x0000000414047221 */ /* 0x020fe20000010000 */
[----:B------:R-:W-:Y:S02]  /*8910*/  FADD.FTZ R6, R22, R6 ;  /* 0x0000000616067221 */ /* 0x000fe40000010000 */
[----:B------:R-:W-:Y:S01]  /*8920*/  LEA.HI.X R13, R13, UR5, R16, 0x2, P1 ;  /* 0x000000050d0d7c11 */ /* 0x000fe200088f1410 */
[----:B--2---:R-:W-:Y:S01]  /*8930*/  @P4 FMUL.FTZ R4, R4, R24 ;  /* 0x0000001804044220 */ /* 0x004fe20000410000 */
[-C--:B0-----:R-:W-:Y:S01]  /*8940*/  @!P3 FMUL.FTZ R23, R14, R17.reuse ;  /* 0x000000110e17b220 */ /* 0x081fe20000410000 */
[----:B------:R-:W-:Y:S02]  /*8950*/  @P4 FMUL.FTZ R6, R6, R26 ;  /* 0x0000001a06064220 */ /* 0x000fe40000410000 */
[----:B------:R-:W-:Y:S01]  /*8960*/  FFMA.FTZ R8, R15, R4, R8 ;  /* 0x000000040f087223 */ /* 0x000fe20000010008 */
[----:B------:R-:W-:Y:S01]  /*8970*/  FADD.FTZ R7, R23, R7 ;  /* 0x0000000717077221 */ /* 0x000fe20000010000 */
[----:B------:R-:W-:Y:S01]  /*8980*/  FFMA.FTZ R10, R15, R6, R10 ;  /* 0x000000060f0a7223 */ /* 0x000fe2000001000a */
[----:B---3--:R-:W-:-:S02]  /*8990*/  @!P3 FMUL.FTZ R21, R2, R17 ;  /* 0x000000110215b220 */ /* 0x008fc40000410000 */
[----:B------:R-:W-:Y:S02]  /*89a0*/  @P4 FMUL.FTZ R7, R7, R27 ;  /* 0x0000001b07074220 */ /* 0x000fe40000410000 */
[----:B------:R-:W-:Y:S02]  /*89b0*/  FADD.FTZ R5, R21, R5 ;  /* 0x0000000515057221 */ /* 0x000fe40000010000 */
[----:B------:R-:W-:Y:S02]  /*89c0*/  FFMA.FTZ R11, R15, R7, R11 ;  /* 0x000000070f0b7223 */ /* 0x000fe4000001000b */
[----:B------:R-:W-:-:S04]  /*89d0*/  @P4 FMUL.FTZ R5, R5, R25 ;  /* 0x0000001905054220 */ /* 0x000fc80000410000 */
[----:B------:R-:W-:Y:S01]  /*89e0*/  FFMA.FTZ R9, R15, R5, R9 ;  /* 0x000000050f097223 */ /* 0x000fe20000010009 */
[----:B------:R0:W-:Y:S06]  /*89f0*/  STG.E.128 desc[UR36][R12.64], R4 ;  /* 0x000000040c007986 */ /* 0x0001ec000c101d24 */
.L_x_2855:
[----:B------:R-:W-:Y:S05]  /*8a00*/  BSYNC B0 ;  /* 0x0000000000007941 */ /* 0x000fea0003800000 */
.L_x_2854:
[----:B------:R-:W-:Y:S06]  /*8a10*/  BAR.SYNC.DEFER_BLOCKING 0x0 ;  /* 0x0000000000007b1d */ /* 0x000fec0000010000 */
[----:B------:R-:W-:Y:S05]  /*8a20*/  @P2 BRA `(.L_x_2856) ;  /* 0x0000000000942947 */ /* 0x000fea0003800000 */
[----:B0-----:R-:W0:Y:S01]  /*8a30*/  S2R R12, SR_TID.X ;  /* 0x00000000000c7919 */ /* 0x001e220000002100 */
[----:B------:R-:W-:Y:S01]  /*8a40*/  IMAD R3, R3, 0x60, R0 ;  /* 0x0000006003037824 */ /* 0x000fe200078e0200 */
[----:B------:R-:W-:Y:S05]  /*8a50*/  WARPSYNC.ALL ;  /* 0x0000000000007948 */ /* 0x000fea0003800000 */
[----:B------:R-:W-:Y:S02]  /*8a60*/  LEA R3, R3, R252, 0x2 ;  /* 0x000000fc03037211 */ /* 0x000fe400078e10ff */
[C---:B0-----:R-:W-:Y:S02]  /*8a70*/  LOP3.LUT R2, R12.reuse, 0xffffff80, RZ, 0xc0, !PT ;  /* 0xffffff800c027812 */ /* 0x041fe400078ec0ff */
[----:B------:R-:W-:-:S02]  /*8a80*/  ISETP.GT.AND P2, PT, R12, 0x7f, PT ;  /* 0x0000007f0c00780c */ /* 0x000fc40003f44270 */
[----:B------:R-:W-:Y:S02]  /*8a90*/  ISETP.NE.AND P1, PT, R2, 0x80, PT ;  /* 0x000000800200780c */ /* 0x000fe40003f25270 */
[C---:B------:R-:W-:Y:S02]  /*8aa0*/  LOP3.LUT R2, R12.reuse, 0xffffffc0, RZ, 0xc0, !PT ;  /* 0xffffffc00c027812 */ /* 0x040fe400078ec0ff */
[----:B------:R-:W-:-:S09]  /*8ab0*/  ISETP.GT.AND P3, PT, R12, 0x3f, PT ;  /* 0x0000003f0c00780c */ /* 0x000fd20003f64270 */
[----:B------:R-:W-:Y:S01]  /*8ac0*/  @!P1 STS.128 [R3+-0x600], R8 ;  /* 0xfffa000803009388 */ /* 0x000fe20000000c00 */
[----:B------:R-:W-:Y:S01]  /*8ad0*/  BAR.SYNC.DEFER_BLOCKING 0x0 ;  /* 0x0000000000007b1d */ /* 0x000fe20000010000 */
[----:B------:R-:W-:Y:S02]  /*8ae0*/  ISETP.NE.AND P1, PT, R2, 0x40, PT ;  /* 0x000000400200780c */ /* 0x000fe40003f25270 */
[----:B------:R-:W-:-:S03]  /*8af0*/  LOP3.LUT R2, R12, 0xffffffe0, RZ, 0xc0, !PT ;  /* 0xffffffe00c027812 */ /* 0x000fc600078ec0ff */
[----:B-----5:R-:W0:Y:S02]  /*8b00*/  @!P2 LDS.128 R4, [R3] ;  /* 0x000000000304a984 */ /* 0x020e240000000c00 */
        /* <DEDUP_REMOVED lines=23> */
.L_x_2856:
[----:B------:R-:W-:Y:S05]  /*8c80*/  @P0 EXIT ;  /* 0x000000000000094d */ /* 0x000fea0003800000 */
[----:B------:R-:W1:Y:S01]  /*8c90*/  LDC R2, c[0x0][0x308] ;  /* 0x0000c200ff027b82 */ /* 0x000e620000000800 */
[----:B0----5:R-:W-:Y:S01]  /*8ca0*/  IMAD.U32 R7, RZ, RZ, UR7 ;  /* 0x00000007ff077e24 */ /* 0x021fe2000f8e00ff */
[----:B-1----:R-:W-:-:S13]  /*8cb0*/  ISETP.NE.AND P0, PT, R2, 0x2, PT ;  /* 0x000000020200780c */ /* 0x002fda0003f05270 */
[----:B------:R-:W0:Y:S01]  /*8cc0*/  @P0 LDC.64 R2, c[0x0][0x210] ;  /* 0x00008400ff020b82 */ /* 0x000e220000000a00 */
[----:B------:R-:W-:-:S04]  /*8cd0*/  @P0 IMAD R5, R7, 0x60, R0 ;  /* 0x0000006007050824 */ /* 0x000fc800078e0200 */
[----:B0-----:R-:W-:-:S05]  /*8ce0*/  @P0 IMAD.WIDE R2, R5, 0x4, R2 ;  /* 0x0000000405020825 */ /* 0x001fca00078e0202 */
[----:B------:R0:W-:Y:S01]  /*8cf0*/  @P0 STG.E.128 desc[UR36][R2.64], R8 ;  /* 0x0000000802000986 */ /* 0x0001e2000c101d24 */
[----:B------:R-:W-:Y:S05]  /*8d00*/  @P0 EXIT ;  /* 0x000000000000094d */ /* 0x000fea0003800000 */
[----:B0-----:R-:W0:Y:S01]  /*8d10*/  LDC.64 R2, c[0x0][0x300] ;  /* 0x0000c000ff027b82 */ /* 0x001e220000000a00 */
[----:B------:R-:W-:Y:S01]  /*8d20*/  IMAD R6, R7, 0x60, R0 ;  /* 0x0000006007067824 */ /* 0x000fe200078e0200 */
[----:B------:R-:W-:Y:S01]  /*8d30*/  ULDC.64 UR4, c[0x0][0x210] ;  /* 0x0000840000047ab9 */ /* 0x000fe20000000a00 */
[----:B0-----:R-:W4:Y:S02]  /*8d40*/  LDG.E R2, desc[UR36][R2.64] ;  /* 0x0000002402027981 */ /* 0x001f24000c1e1900 */
[C---:B----4-:R-:W-:Y:S01]  /*8d50*/  FMUL.FTZ R8, R2.reuse, R8 ;  /* 0x0000000802087220 */ /* 0x050fe20000410000 */
[C---:B------:R-:W-:Y:S01]  /*8d60*/  FMUL.FTZ R9, R2.reuse, R9 ;  /* 0x0000000902097220 */ /* 0x040fe20000410000 */
[C---:B------:R-:W-:Y:S01]  /*8d70*/  FMUL.FTZ R10, R2.reuse, R10 ;  /* 0x0000000a020a7220 */ /* 0x040fe20000410000 */
[----:B------:R-:W-:-:S03]  /*8d80*/  FMUL.FTZ R11, R2, R11 ;  /* 0x0000000b020b7220 */ /* 0x000fc60000410000 */
[----:B------:R-:W0:Y:S08]  /*8d90*/  F2I.S8.NTZ R8, R8 ;  /* 0x0000000800087305 */ /* 0x000e300000202100 */
        /* <DEDUP_REMOVED lines=8> */
[----:B0-----:R-:W-:Y:S02]  /*8e20*/  PRMT R0, R10, 0x8880, RZ ;  /* 0x000088800a007816 */ /* 0x001fe400000000ff */
[----:B------:R-:W-:Y:S02]  /*8e30*/  PRMT R3, R3, 0x7604, R2 ;  /* 0x0000760403037816 */ /* 0x000fe40000000002 */
[----:B------:R-:W-:Y:S02]  /*8e40*/  PRMT R0, R0, 0x7710, RZ ;  /* 0x0000771000007816 */ /* 0x000fe400000000ff */
[----:B------:R-:W-:-:S02]  /*8e50*/  IADD3 R2, P0, R6, UR4, RZ ;  /* 0x0000000406027c10 */ /* 0x000fc4000ff1e0ff */
[----:B-1----:R-:W-:Y:S02]  /*8e60*/  PRMT R4, R11, 0x8880, RZ ;  /* 0x000088800b047816 */ /* 0x002fe400000000ff */
[----:B------:R-:W-:Y:S02]  /*8e70*/  PRMT R5, R0, 0x7054, R3 ;  /* 0x0000705400057816 */ /* 0x000fe40000000003 */
[----:B------:R-:W-:Y:S02]  /*8e80*/  PRMT R4, R4, 0x7710, RZ ;  /* 0x0000771004047816 */ /* 0x000fe400000000ff */
[----:B------:R-:W-:Y:S02]  /*8e90*/  LEA.HI.X.SX32 R3, R6, UR5, 0x1, P0 ;  /* 0x0000000506037c11 */ /* 0x000fe400080f0eff */
[----:B------:R-:W-:-:S05]  /*8ea0*/  PRMT R5, R4, 0x654, R5 ;  /* 0x0000065404057816 */ /* 0x000fca0000000005 */
[----:B------:R-:W-:Y:S01]  /*8eb0*/  STG.E desc[UR36][R2.64], R5 ;  /* 0x0000000502007986 */ /* 0x000fe2000c101924 */
[----:B------:R-:W-:Y:S05]  /*8ec0*/  EXIT ;  /* 0x000000000000794d */ /* 0x000fea0003800000 */
.L_x_2749:
[----:B------:R-:W-:Y:S01]  /*8ed0*/  HFMA2.MMA R12, -RZ, RZ, 0, 9.5367431640625e-07 ;  /* 0x00000010ff0c7435 */ /* 0x000fe200000001ff */
[----:B------:R-:W-:Y:S01]  /*8ee0*/  IMAD.MOV.U32 R11, RZ, RZ, 0x1f ;  /* 0x0000001fff0b7424 */ /* 0x000fe200078e00ff */
[----:B------:R-:W-:-:S09]  /*8ef0*/  MOV R15, 0xffffffff ;  /* 0xffffffff000f7802 */ /* 0x000fd20000000f00 */
[----:B-1----:R-:W-:Y:S05]  /*8f00*/  WARPSYNC.COLLECTIVE R15, `(.L_x_2857) ;  /* 0x000000000f087348 */ /* 0x002fea0003c00000 */
[----:B------:R0:W2:Y:S02]  /*8f10*/  SHFL.BFLY P6, R14, R13, R12, R11 ;  /* 0x0c00000c0d0e7389 */ /* 0x0000a400000c000b */
[----:B012---:R-:W-:Y:S01]  /*8f20*/  ENDCOLLECTIVE ;  /* 0x000000000000791b */ /* 0x007fe20003800000 */
.L_x_2857:
[----:B------:R-:W-:Y:S01]  /*8f30*/  HFMA2.MMA R12, -RZ, RZ, 0, 4.76837158203125e-07 ;  /* 0x00000008ff0c7435 */ /* 0x000fe200000001ff */
[----:B------:R-:W-:-:S04]  /*8f40*/  FADD.FTZ R0, R13, R14 ;  /* 0x0000000e0d007221 */ /* 0x000fc80000010000 */
[----:B------:R-:W-:-:S07]  /*8f50*/  IMAD.MOV.U32 R13, RZ, RZ, R0 ;  /* 0x000000ffff0d7224 */ /* 0x000fce00078e0000 */
[----:B------:R-:W-:Y:S05]  /*8f60*/  WARPSYNC.COLLECTIVE R15, `(.L_x_2858) ;  /* 0x000000000f087348 */ /* 0x000fea0003c00000 */
[----:B------:R0:W1:Y:S02]  /*8f70*/  SHFL.BFLY P6, R14, R13, R12, R11 ;  /* 0x0c00000c0d0e7389 */ /* 0x00006400000c000b */
[----:B01----:R-:W-:Y:S01]  /*8f80*/  ENDCOLLECTIVE ;  /* 0x000000000000791b */ /* 0x003fe20003800000 */
.L_x_2858:
[----:B------:R-:W-:Y:S01]  /*8f90*/  MOV R12, 0x4 ;  /* 0x00000004000c7802 */ /* 0x000fe20000000f00 */
[----:B------:R-:W-:-:S04]  /*8fa0*/  FADD.FTZ R2, R0, R14 ;  /* 0x0000000e00027221 */ /* 0x000fc80000010000 */
[----:B------:R-:W-:-:S07]  /*8fb0*/  IMAD.MOV.U32 R13, RZ, RZ, R2 ;  /* 0x000000ffff0d7224 */ /* 0x000fce00078e0002 */
[----:B------:R-:W-:Y:S05]  /*8fc0*/  WARPSYNC.COLLECTIVE R15, `(.L_x_2859) ;  /* 0x000000000f087348 */ /* 0x000fea0003c00000 */
[----:B------:R0:W1:Y:S02]  /*8fd0*/  SHFL.BFLY P6, R14, R13, R12, R11 ;  /* 0x0c00000c0d0e7389 */ /* 0x00006400000c000b */
[----:B01----:R-:W-:Y:S01]  /*8fe0*/  ENDCOLLECTIVE ;  /* 0x000000000000791b */ /* 0x003fe20003800000 */
.L_x_2859:
[----:B------:R-:W-:Y:S01]  /*8ff0*/  HFMA2.MMA R12, -RZ, RZ, 0, 1.1920928955078125e-07 ;  /* 0x00000002ff0c7435 */ /* 0x000fe200000001ff */
[----:B------:R-:W-:-:S04]  /*9000*/  FADD.FTZ R3, R2, R14 ;  /* 0x0000000e02037221 */ /* 0x000fc80000010000 */
[----:B------:R-:W-:-:S07]  /*9010*/  IMAD.MOV.U32 R13, RZ, RZ, R3 ;  /* 0x000000ffff0d7224 */ /* 0x000fce00078e0003 */
[----:B------:R-:W-:Y:S05]  /*9020*/  WARPSYNC.COLLECTIVE R15, `(.L_x_2860) ;  /* 0x000000000f087348 */ /* 0x000fea0003c00000 */
[----:B------:R0:W1:Y:S02]  /*9030*/  SHFL.BFLY P6, R14, R13, R12, R11 ;  /* 0x0c00000c0d0e7389 */ /* 0x00006400000c000b */
[----:B01----:R-:W-:Y:S01]  /*9040*/  ENDCOLLECTIVE ;  /* 0x000000000000791b */ /* 0x003fe20003800000 */
.L_x_2860:
[----:B------:R-:W-:Y:S01]  /*9050*/  MOV R12, 0x1 ;  /* 0x00000001000c7802 */ /* 0x000fe20000000f00 */
[----:B------:R-:W-:-:S04]  /*9060*/  FADD.FTZ R4, R3, R14 ;  /* 0x0000000e03047221 */ /* 0x000fc80000010000 */
[----:B------:R-:W-:-:S07]  /*9070*/  IMAD.MOV.U32 R13, RZ, RZ, R4 ;  /* 0x000000ffff0d7224 */ /* 0x000fce00078e0004 */
[----:B------:R-:W-:Y:S05]  /*9080*/  WARPSYNC.COLLECTIVE R15, `(.L_x_2861) ;  /* 0x000000000f087348 */ /* 0x000fea0003c00000 */
[----:B------:R0:W1:Y:S02]  /*9090*/  SHFL.BFLY P6, R14, R13, R12, R11 ;  /* 0x0c00000c0d0e7389 */ /* 0x00006400000c000b */
[----:B01----:R-:W-:Y:S01]  /*90a0*/  ENDCOLLECTIVE ;  /* 0x000000000000791b */ /* 0x003fe20003800000 */
.L_x_2861:
[----:B------:R-:W-:Y:S05]  /*90b0*/  BRA `(.L_x_2862) ;  /* 0xffffff8800e07947 */ /* 0x000fea000383ffff */
.L_x_2863:
        /* <DEDUP_REMOVED lines=12> */
.L_x_3337:


//--------------------- .text._ZN4mmha33masked_multihead_attention_kernelIfLi96ELi128ELi2ELi32ELi128ELb0ELb1EEEv26Multihead_attention_paramsIT_XT5_EE --------------------------
	.section	.text._ZN4mmha33masked_multihead_attention_kernelIfLi96ELi128ELi2ELi32ELi128ELb0ELb1EEEv26Multihead_attention_paramsIT_XT5_EE,"ax",@progbits
	.align	128
        .global         _ZN4mmha33masked_multihead_attention_kernelIfLi96ELi128ELi2ELi32ELi128ELb0ELb1EEEv26Multihead_attention_paramsIT_XT5_EE
        .type           _ZN4mmha33masked_multihead_attention_kernelIfLi96ELi128ELi2ELi32ELi128ELb0ELb1EEEv26Multihead_attention_paramsIT_XT5_EE,@function
        .size           _ZN4mmha33masked_multihead_attention_kernelIfLi96ELi128ELi2ELi32ELi128ELb0ELb1EEEv26Multihead_attention_paramsIT_XT5_EE,(.L_x_3338 - _ZN4mmha33masked_multihead_attention_kernelIfLi96ELi128ELi2ELi32ELi128ELb0ELb1EEEv26Multihead_attention_paramsIT_XT5_EE)
        .other          _ZN4mmha33masked_multihead_attention_kernelIfLi96ELi128ELi2ELi32ELi128ELb0ELb1EEEv26Multihead_attention_paramsIT_XT5_EE,@"STO_CUDA_ENTRY STV_DEFAULT"
_ZN4mmha33masked_multihead_attention_kernelIfLi96ELi128ELi2ELi32ELi128ELb0ELb1EEEv26Multihead_attention_paramsIT_XT5_EE:
.text._ZN4mmha33masked_multihead_attention_kernelIfLi96ELi128ELi2ELi32ELi128ELb0ELb1EEEv26Multihead_attention_paramsIT_XT5_EE:
        /* <DEDUP_REMOVED lines=12> */
.L_x_2864:
[----:B------:R-:W0:Y:S08]  /*00c0*/  LDC.64 R4, c[0x0][0x330] ;  /* 0x0000cc00ff047b82 */ /* 0x000e300000000a00 */
[----:B------:R-:W1:Y:S08]  /*00d0*/  LDC R11, c[0x0][0x280] ;  /* 0x0000a000ff0b7b82 */ /* 0x000e700000000800 */
[----:B------:R-:W2:Y:S01]  /*00e0*/  LDC R26, c[0x0][0x284] ;  /* 0x0000a100ff1a7b82 */ /* 0x000ea20000000800 */
[----:B------:R-:W3:Y:S01]  /*00f0*/  S2R R18, SR_TID.X ;  /* 0x0000000000127919 */ /* 0x000ee20000002100 */
[----:B------:R-:W-:Y:S01]  /*0100*/  IMAD.MOV.U32 R16, RZ, RZ, RZ ;  /* 0x000000ffff107224 */ /* 0x000fe200078e00ff */
[----:B------:R-:W-:Y:S01]  /*0110*/  ULDC UR4, c[0x0][0x288] ;  /* 0x0000a20000047ab9 */ /* 0x000fe20000000800 */
[----:B0-----:R-:W-:-:S04]  /*0120*/  ISETP.NE.U32.AND P0, PT, R4, RZ, PT ;  /* 0x000000ff0400720c */ /* 0x001fc80003f05070 */
[----:B------:R-:W-:Y:S02]  /*0130*/  ISETP.NE.AND.EX P0, PT, R5, RZ, PT, P0 ;  /* 0x000000ff0500720c */ /* 0x000fe40003f05300 */
[----:B-1----:R-:W-:-:S04]  /*0140*/  IABS R3, R11 ;  /* 0x0000000b00037213 */ /* 0x002fc80000000000 */
[----:B------:R-:W0:Y:S07]  /*0150*/  I2F.RP R0, R3 ;  /* 0x0000000300007306 */ /* 0x000e2e0000209400 */
[----:B------:R-:W1:Y:S01]  /*0160*/  @P0 LDC.64 R4, c[0x0][0x330] ;  /* 0x0000cc00ff040b82 */ /* 0x000e620000000a00 */
[----:B--2---:R-:W-:-:S07]  /*0170*/  IABS R12, R26 ;  /* 0x0000001a000c7213 */ /* 0x004fce0000000000 */
[----:B------:R-:W2:Y:S01]  /*0180*/  @P0 LDC R10, c[0x0][0x2c0] ;  /* 0x0000b000ff0a0b82 */ /* 0x000ea20000000800 */
[----:B0-----:R-:W0:Y:S01]  /*0190*/  MUFU.RCP R0, R0 ;  /* 0x0000000000007308 */ /* 0x001e220000001000 */
[----:B-1----:R-:W-:-:S05]  /*01a0*/  @P0 IMAD.WIDE R4, R2, 0x4, R4 ;  /* 0x0000000402040825 */ /* 0x002fca00078e0204 */
[----:B------:R1:W2:Y:S01]  /*01b0*/  @P0 LDG.E R17, desc[UR36][R4.64] ;  /* 0x0000002404110981 */ /* 0x0002a2000c1e1900 */
[----:B0-----:R-:W-:Y:S01]  /*01c0*/  VIADD R6, R0, 0xffffffe ;  /* 0x0ffffffe00067836 */ /* 0x001fe20000000000 */
[----:B------:R-:W-:-:S03]  /*01d0*/  IABS R0, R2 ;  /* 0x0000000200007213 */ /* 0x000fc60000000000 */
[----:B------:R0:W4:Y:S02]  /*01e0*/  F2I.FTZ.U32.TRUNC.NTZ R7, R6 ;  /* 0x0000000600077305 */ /* 0x000124000021f000 */
[----:B0-----:R-:W-:Y:S02]  /*01f0*/  IMAD.MOV.U32 R6, RZ, RZ, RZ ;  /* 0x000000ffff067224 */ /* 0x001fe400078e00ff */
[----:B----4-:R-:W-:-:S04]  /*0200*/  IMAD.MOV R8, RZ, RZ, -R7 ;  /* 0x000000ffff087224 */ /* 0x010fc800078e0a07 */
[----:B------:R-:W-:-:S04]  /*0210*/  IMAD R9, R8, R3, RZ ;  /* 0x0000000308097224 */ /* 0x000fc800078e02ff */
[----:B------:R-:W-:Y:S02]  /*0220*/  IMAD.HI.U32 R7, R7, R9, R6 ;  /* 0x0000000907077227 */ /* 0x000fe400078e0006 */
[----:B------:R-:W0:Y:S04]  /*0230*/  LDC.64 R8, c[0x0][0x2f0] ;  /* 0x0000bc00ff087b82 */ /* 0x000e280000000a00 */
[----:B------:R-:W-:-:S04]  /*0240*/  IMAD.HI.U32 R7, R7, R0, RZ ;  /* 0x0000000007077227 */ /* 0x000fc800078e00ff */
[----:B-1----:R-:W-:-:S04]  /*0250*/  IMAD.MOV R4, RZ, RZ, -R7 ;  /* 0x000000ffff047224 */ /* 0x002fc800078e0a07 */
[----:B------:R-:W-:-:S05]  /*0260*/  IMAD R0, R3, R4, R0 ;  /* 0x0000000403007224 */ /* 0x000fca00078e0200 */
[----:B------:R-:W-:Y:S02]  /*0270*/  ISETP.GT.U32.AND P3, PT, R3, R0, PT ;  /* 0x000000000300720c */ /* 0x000fe40003f64070 */
[----:B0-----:R-:W-:-:S04]  /*0280*/  ISETP.NE.U32.AND P1, PT, R8, RZ, PT ;  /* 0x000000ff0800720c */ /* 0x001fc80003f25070 */
[----:B------:R-:W-:-:S07]  /*0290*/  ISETP.NE.AND.EX P1, PT, R9, RZ, PT, P1 ;  /* 0x000000ff0900720c */ /* 0x000fce0003f25310 */
[----:B------:R-:W-:Y:S01]  /*02a0*/  @!P3 IMAD.IADD R0, R0, 0x1, -R3 ;  /* 0x000000010000b824 */ /* 0x000fe200078e0a03 */
[----:B------:R-:W-:Y:S01]  /*02b0*/  @!P3 IADD3 R7, R7, 0x1, RZ ;  /* 0x000000010707b810 */ /* 0x000fe20007ffe0ff */
[----:B------:R-:W0:Y:S01]  /*02c0*/  S2R R19, SR_CTAID.X ;  /* 0x0000000000137919 */ /* 0x000e220000002500 */
[----:B------:R-:W-:Y:S02]  /*02d0*/  ISETP.NE.AND P3, PT, R11, RZ, PT ;  /* 0x000000ff0b00720c */ /* 0x000fe40003f65270 */
[----:B------:R-:W-:Y:S02]  /*02e0*/  ISETP.GE.U32.AND P2, PT, R0, R3, PT ;  /* 0x000000030000720c */ /* 0x000fe40003f46070 */
[----:B------:R-:W-:-:S04]  /*02f0*/  LOP3.LUT R0, R2, R11, RZ, 0x3c, !PT ;  /* 0x0000000b02007212 */ /* 0x000fc800078e3cff */
[----:B------:R-:W-:Y:S01]  /*0300*/  ISETP.GE.AND P4, PT, R0, RZ, PT ;  /* 0x000000ff0000720c */ /* 0x000fe20003f86270 */
[----:B------:R-:W1:Y:S01]  /*0310*/  @P1 LDC.64 R4, c[0x0][0x2f0] ;  /* 0x0000bc00ff041b82 */ /* 0x000e620000000a00 */
[----:B------:R-:W4:Y:S05]  /*0320*/  I2F.RP R0, R12 ;  /* 0x0000000c00007306 */ /* 0x000f2a0000209400 */
[----:B------:R-:W-:-:S04]  /*0330*/  @P2 VIADD R7, R7, 0x1 ;  /* 0x0000000107072836 */ /* 0x000fc80000000000 */
[----:B------:R-:W-:-:S04]  /*0340*/  IMAD.MOV.U32 R27, RZ, RZ, R7 ;  /* 0x000000ffff1b7224 */ /* 0x000fc800078e0007 */
[----:B------:R-:W-:Y:S01]  /*0350*/  @!P4 IMAD.MOV R27, RZ, RZ, -R27 ;  /* 0x000000ffff1bc224 */ /* 0x000fe200078e0a1b */
[----:B------:R-:W-:Y:S01]  /*0360*/  @!P3 LOP3.LUT R27, RZ, R11, RZ, 0x33, !PT ;  /* 0x0000000bff1bb212 */ /* 0x000fe200078e33ff */
[----:B----4-:R-:W4:Y:S01]  /*0370*/  MUFU.RCP R0, R0 ;  /* 0x0000000000007308 */ /* 0x010f220000001000 */
[----:B---3--:R-:W-:-:S03]  /*0380*/  ISETP.GE.AND P3, PT, R18, 0x18, PT ;  /* 0x000000181200780c */ /* 0x008fc60003f66270 */
[----:B-1----:R-:W-:-:S05]  /*0390*/  @P1 IMAD.WIDE R4, R27, 0x4, R4 ;  /* 0x000000041b041825 */ /* 0x002fca00078e0204 */
[----:B------:R1:W5:Y:S01]  /*03a0*/  @P1 LDG.E R16, desc[UR36][R4.64] ;  /* 0x0000002404101981 */ /* 0x000362000c1e1900 */
[----:B0-----:R-:W-:Y:S01]  /*03b0*/  IMAD R22, R2, UR4, R19 ;  /* 0x0000000402167c24 */ /* 0x001fe2000f8e0213 */
[----:B------:R-:W-:Y:S01]  /*03c0*/  BSSY B0, `(.L_x_2865) ;  /* 0x000003b000007945 */ /* 0x000fe20003800000 */
[----:B------:R-:W-:Y:S01]  /*03d0*/  IMAD.SHL.U32 R25, R18, 0x4, RZ ;  /* 0x0000000412197824 */ /* 0x000fe200078e00ff */
[----:B----4-:R-:W-:Y:S01]  /*03e0*/  IADD3 R6, R0, 0xffffffe, RZ ;  /* 0x0ffffffe00067810 */ /* 0x010fe20007ffe0ff */
[----:B------:R-:W-:Y:S01]  /*03f0*/  IMAD R30, R22, 0x60, RZ ;  /* 0x00000060161e7824 */ /* 0x000fe200078e02ff */
[----:B------:R-:W0:Y:S02]  /*0400*/  LDC R0, c[0x0][0x308] ;  /* 0x0000c200ff007b82 */ /* 0x000e240000000800 */
[----:B------:R3:W4:Y:S01]  /*0410*/  F2I.FTZ.U32.TRUNC.NTZ R7, R6 ;  /* 0x0000000600077305 */ /* 0x000722000021f000 */
[----:B-1----:R-:W-:Y:S01]  /*0420*/  @P3 CS2R R4, SRZ ;  /* 0x0000000000043805 */ /* 0x002fe2000001ff00 */
[----:B---3--:R-:W-:-:S02]  /*0430*/  IMAD.MOV.U32 R6, RZ, RZ, RZ ;  /* 0x000000ffff067224 */ /* 0x008fc400078e00ff */
[----:B----4-:R-:W-:-:S04]  /*0440*/  IMAD.MOV R3, RZ, RZ, -R7 ;  /* 0x000000ffff037224 */ /* 0x010fc800078e0a07 */
[----:B------:R-:W-:Y:S01]  /*0450*/  IMAD R3, R3, R12, RZ ;  /* 0x0000000c03037224 */ /* 0x000fe200078e02ff */
[----:B0-----:R-:W-:-:S03]  /*0460*/  ISETP.NE.AND P4, PT, R0, 0x2, PT ;  /* 0x000000020000780c */ /* 0x001fc60003f85270 */
[----:B------:R-:W-:Y:S02]  /*0470*/  IMAD.HI.U32 R7, R7, R3, R6 ;  /* 0x0000000307077227 */ /* 0x000fe400078e0006 */
[----:B------:R-:W0:Y:S02]  /*0480*/  LDC R3, c[0x0][0x278] ;  /* 0x00009e00ff037b82 */ /* 0x000e240000000800 */
[----:B------:R-:W-:-:S04]  /*0490*/  IMAD R0, R19, 0x60, RZ ;  /* 0x0000006013007824 */ /* 0x000fc800078e02ff */
[----:B------:R-:W-:Y:S01]  /*04a0*/  IMAD.IADD R21, R0, 0x1, R25 ;  /* 0x0000000100157824 */ /* 0x000fe200078e0219 */
[----:B0-----:R-:W-:Y:S01]  /*04b0*/  ISETP.NE.AND P2, PT, R3, RZ, PT ;  /* 0x000000ff0300720c */ /* 0x001fe20003f45270 */
[----:B------:R-:W-:-:S05]  /*04c0*/  IMAD R3, R2, R3, R0 ;  /* 0x0000000302037224 */ /* 0x000fca00078e0200 */
[----:B------:R-:W-:-:S04]  /*04d0*/  SEL R24, R30, R3, !P2 ;  /* 0x000000031e187207 */ /* 0x000fc80005000000 */
[----:B------:R-:W-:Y:S01]  /*04e0*/  IADD3 R3, R25, R24, RZ ;  /* 0x0000001819037210 */ /* 0x000fe20007ffe0ff */
[----:B--2---:R-:W-:-:S06]  /*04f0*/  @P0 IMAD.IADD R17, R17, 0x1, R10 ;  /* 0x0000000111110824 */ /* 0x004fcc00078e020a */
[----:B------:R-:W0:Y:S02]  /*0500*/  @!P0 LDC R17, c[0x0][0x29c] ;  /* 0x0000a700ff118b82 */ /* 0x000e240000000800 */
[----:B0-----:R-:W-:Y:S02]  /*0510*/  IABS R23, R17 ;  /* 0x0000001100177213 */ /* 0x001fe40000000000 */
[----:B------:R-:W-:-:S03]  /*0520*/  ISETP.GE.AND P1, PT, R17, RZ, PT ;  /* 0x000000ff1100720c */ /* 0x000fc60003f26270 */
[----:B------:R-:W-:-:S04]  /*0530*/  IMAD.HI.U32 R7, R7, R23, RZ ;  /* 0x0000001707077227 */ /* 0x000fc800078e00ff */
[----:B------:R-:W-:-:S04]  /*0540*/  IMAD.MOV R7, RZ, RZ, -R7 ;  /* 0x000000ffff077224 */ /* 0x000fc800078e0a07 */
[----:B------:R-:W-:Y:S01]  /*0550*/  IMAD R23, R12, R7, R23 ;  /* 0x000000070c177224 */ /* 0x000fe200078e0217 */
[----:B------:R-:W-:-:S04]  /*0560*/  @P3 CS2R R6, SRZ ;  /* 0x0000000000063805 */ /* 0x000fc8000001ff00 */
[----:B------:R-:W-:-:S13]  /*0570*/  ISETP.GT.U32.AND P0, PT, R12, R23, PT ;  /* 0x000000170c00720c */ /* 0x000fda0003f04070 */
[----:B------:R-:W-:-:S04]  /*0580*/  @!P0 IADD3 R23, R23, -R12, RZ ;  /* 0x8000000c17178210 */ /* 0x000fc80007ffe0ff */
[----:B------:R-:W-:-:S13]  /*0590*/  ISETP.GT.U32.AND P0, PT, R12, R23, PT ;  /* 0x000000170c00720c */ /* 0x000fda0003f04070 */
[----:B------:R-:W-:Y:S01]  /*05a0*/  @!P0 IMAD.IADD R23, R23, 0x1, -R12 ;  /* 0x0000000117178824 */ /* 0x000fe200078e0a0c */
[----:B------:R-:W-:-:S03]  /*05b0*/  ISETP.NE.AND P0, PT, R26, RZ, PT ;  /* 0x000000ff1a00720c */ /* 0x000fc60003f05270 */
[----:B------:R-:W-:-:S10]  /*05c0*/  @!P1 IMAD.MOV R23, RZ, RZ, -R23 ;  /* 0x000000ffff179224 */ /* 0x000fd400078e0a17 */
[----:B------:R-:W-:Y:S02]  /*05d0*/  @!P0 LOP3.LUT R23, RZ, R26, RZ, 0x33, !PT ;  /* 0x0000001aff178212 */ /* 0x000fe400078e33ff */
[----:B------:R-:W-:Y:S01]  /*05e0*/  IADD3 R26, R17, 0x1, -R26 ;  /* 0x00000001111a7810 */ /* 0x000fe20007ffe81a */
[----:B------:R-:W-:Y:S06]  /*05f0*/  @P3 BRA `(.L_x_2866) ;  /* 0x00000000005c3947 */ /* 0x000fec0003800000 */
        /* <DEDUP_REMOVED lines=23> */
.L_x_2866:
[----:B------:R-:W-:Y:S05]  /*0770*/  BSYNC B0 ;  /* 0x0000000000007941 */ /* 0x000fea0003800000 */
.L_x_2865:
[----:B------:R-:W-:Y:S01]  /*0780*/  BSSY B0, `(.L_x_2867) ;  /* 0x000001e000007945 */ /* 0x000fe20003800000 */
[----:B------:R-:W-:Y:S01]  /*0790*/  VIMNMX R26, RZ, R26, !PT ;  /* 0x0000001aff1a7248 */ /* 0x000fe20007fe0100 */
[----:B------:R-:W-:Y:S02]  /*07a0*/  IMAD R27, R27, UR4, RZ ;  /* 0x000000041b1b7c24 */ /* 0x000fe4000f8e02ff */
        /* <DEDUP_REMOVED lines=9> */
.L_x_2868:
        /* <DEDUP_REMOVED lines=18> */
.L_x_2869:
[----:B------:R-:W-:Y:S05]  /*0960*/  BSYNC B0 ;  /* 0x0000000000007941 */ /* 0x000fea0003800000 */
.L_x_2867:
[----:B------:R-:W1:Y:S01]  /*0970*/  LDC.64 R14, c[0x0][0x2a8] ;  /* 0x0000aa00ff0e7b82 */ /* 0x000e620000000a00 */
[----:B------:R-:W-:Y:S01]  /*0980*/  ULDC.64 UR6, c[0x0][0x220] ;  /* 0x0000880000067ab9 */ /* 0x000fe20000000a00 */
[----:B------:R-:W-:Y:S01]  /*0990*/  ULDC.64 UR8, c[0x0][0x230] ;  /* 0x00008c0000087ab9 */ /* 0x000fe20000000a00 */
[----:B------:R-:W-:Y:S02]  /*09a0*/  ISETP.GT.AND P0, PT, R18, 0x17, PT ;  /* 0x000000171200780c */ /* 0x000fe40003f04270 */
[----:B------:R-:W-:Y:S02]  /*09b0*/  CS2R R40, SRZ ;  /* 0x0000000000287805 */ /* 0x000fe4000001ff00 */
[----:B------:R-:W-:Y:S02]  /*09c0*/  ISETP.EQ.U32.AND P1, PT, RZ, UR6, PT ;  /* 0x00000006ff007c0c */ /* 0x000fe4000bf22070 */
[----:B------:R-:W-:Y:S02]  /*09d0*/  CS2R R42, SRZ ;  /* 0x00000000002a7805 */ /* 0x000fe4000001ff00 */
[----:B------:R-:W-:-:S02]  /*09e0*/  ISETP.EQ.U32.AND P2, PT, RZ, UR8, PT ;  /* 0x00000008ff007c0c */ /* 0x000fc4000bf42070 */
[----:B------:R-:W-:Y:S02]  /*09f0*/  CS2R R32, SRZ ;  /* 0x0000000000207805 */ /* 0x000fe4000001ff00 */
[----:B------:R-:W-:Y:S02]  /*0a00*/  ISETP.EQ.OR.EX P1, PT, RZ, UR7, P0, P1 ;  /* 0x00000007ff007c0c */ /* 0x000fe40008722710 */
[----:B------:R-:W-:Y:S02]  /*0a10*/  CS2R R34, SRZ ;  /* 0x0000000000227805 */ /* 0x000fe4000001ff00 */
[----:B------:R-:W-:Y:S02]  /*0a20*/  P2R R0, PR, RZ, 0x1 ;  /* 0x00000001ff007803 */ /* 0x000fe40000000000 */
[----:B------:R-:W-:Y:S02]  /*0a30*/  ISETP.EQ.OR.EX P2, PT, RZ, UR9, P0, P2 ;  /* 0x00000009ff007c0c */ /* 0x000fe40008742720 */
[----:B------:R-:W-:-:S02]  /*0a40*/  ISETP.EQ.U32.AND P0, PT, R8, RZ, PT ;  /* 0x000000ff0800720c */ /* 0x000fc40003f02070 */
[----:B------:R-:W-:-:S04]  /*0a50*/  ISETP.GT.AND P3, PT, R18, 0x1f, PT ;  /* 0x0000001f1200780c */ /* 0x000fc80003f64270 */
[----:B------:R-:W-:Y:S01]  /*0a60*/  ISETP.EQ.OR.EX P0, PT, R9, RZ, P3, P0 ;  /* 0x000000ff0900720c */ /* 0x000fe20001f02700 */
[----:B0-----:R-:W0:Y:S01]  /*0a70*/  @!P1 LDC.64 R10, c[0x0][0x220] ;  /* 0x00008800ff0a9b82 */ /* 0x001e220000000a00 */
[----:B------:R-:W-:Y:S02]  /*0a80*/  P2R R0, PR, RZ, 0x8 ;  /* 0x00000008ff007803 */ /* 0x000fe40000000000 */
[----:B-1----:R-:W-:-:S04]  /*0a90*/  ISETP.NE.U32.AND P3, PT, R14, RZ, PT ;  /* 0x000000ff0e00720c */ /* 0x002fc80003f65070 */
[----:B------:R-:W-:Y:S01]  /*0aa0*/  ISETP.NE.AND.EX P3, PT, R15, RZ, PT, P3 ;  /* 0x000000ff0f00720c */ /* 0x000fe20003f65330 */
[----:B------:R-:W1:Y:S04]  /*0ab0*/  @!P2 LDC.64 R12, c[0x0][0x230] ;  /* 0x00008c00ff0cab82 */ /* 0x000e680000000a00 */
[----:B-----5:R-:W-:Y:S01]  /*0ac0*/  @!P0 IMAD R0, R16, UR4, R19 ;  /* 0x0000000410008c24 */ /* 0x020fe2000f8e0213 */
[----:B------:R-:W-:-:S03]  /*0ad0*/  ULDC.U8 UR4, c[0x0][0x294] ;  /* 0x0000a50000047ab9 */ /* 0x000fc60000000000 */
[----:B------:R-:W2:Y:S01]  /*0ae0*/  @!P0 LDC.64 R14, c[0x0][0x2e0] ;  /* 0x0000b800ff0e8b82 */ /* 0x000ea20000000a00 */
[----:B0-----:R-:W-:-:S05]  /*0af0*/  @!P1 IMAD.WIDE R8, R21, 0x4, R10 ;  /* 0x0000000415089825 */ /* 0x001fca00078e020a */
[----:B------:R-:W3:Y:S01]  /*0b00*/  @!P1 LDG.E.128 R32, desc[UR36][R8.64] ;  /* 0x0000002408209981 */ /* 0x000ee2000c1e1d00 */
[----:B-1----:R-:W-:Y:S02]  /*0b10*/  @!P2 IMAD.WIDE R10, R21, 0x4, R12 ;  /* 0x00000004150aa825 */ /* 0x002fe400078e020c */
[----:B------:R-:W0:Y:S02]  /*0b20*/  @P3 LDC.64 R20, c[0x0][0x2a8] ;  /* 0x0000aa00ff143b82 */ /* 0x000e240000000a00 */
[----:B------:R-:W-:Y:S01]  /*0b30*/  @!P0 IMAD R13, R0, 0x60, R25 ;  /* 0x00000060000d8824 */ /* 0x000fe200078e0219 */
[----:B------:R-:W4:Y:S03]  /*0b40*/  @!P2 LDG.E.128 R40, desc[UR36][R10.64] ;  /* 0x000000240a28a981 */ /* 0x000f26000c1e1d00 */
[----:B--2---:R-:W-:-:S05]  /*0b50*/  @!P0 IMAD.WIDE R12, R13, 0x4, R14 ;  /* 0x000000040d0c8825 */ /* 0x004fca00078e020e */
[----:B------:R-:W2:Y:S01]  /*0b60*/  @!P0 LDG.E.128 R44, desc[UR36][R12.64] ;  /* 0x000000240c2c8981 */ /* 0x000ea2000c1e1d00 */
[----:B0-----:R-:W-:Y:S02]  /*0b70*/  @P3 IMAD.WIDE R14, R2, 0x4, R20 ;  /* 0x00000004020e3825 */ /* 0x001fe400078e0214 */
[----:B------:R-:W0:Y:S02]  /*0b80*/  LDC R20, c[0x0][0x290] ;  /* 0x0000a400ff147b82 */ /* 0x000e240000000800 */
[----:B------:R-:W-:Y:S01]  /*0b90*/  IMAD.MOV.U32 R28, RZ, RZ, RZ ;  /* 0x000000ffff1c7224 */ /* 0x000fe200078e00ff */
[----:B------:R-:W-:-:S05]  /*0ba0*/  ISETP.NE.AND P2, PT, RZ, UR4, PT ;  /* 0x00000004ff007c0c */ /* 0x000fca000bf45270 */
[----:B------:R1:W5:Y:S01]  /*0bb0*/  @P3 LDG.E R28, desc[UR36][R14.64] ;  /* 0x000000240e1c3981 */ /* 0x000362000c1e1900 */
[----:B------:R-:W-:Y:S02]  /*0bc0*/  ISETP.GE.AND P1, PT, R18, 0x20, PT ;  /* 0x000000201200780c */ /* 0x000fe40003f26270 */
[----:B0-----:R-:W-:Y:S01]  /*0bd0*/  ISETP.GT.AND P3, PT, R20, RZ, PT ;  /* 0x000000ff1400720c */ /* 0x001fe20003f64270 */
[----:B---3--:R-:W-:Y:S01]  /*0be0*/  FADD.FTZ R32, R32, R4 ;  /* 0x0000000420207221 */ /* 0x008fe20000010000 */
[----:B------:R-:W-:Y:S01]  /*0bf0*/  FADD.FTZ R33, R33, R5 ;  /* 0x0000000521217221 */ /* 0x000fe20000010000 */
[----:B------:R-:W-:Y:S01]  /*0c00*/  FADD.FTZ R34, R34, R6 ;  /* 0x0000000622227221 */ /* 0x000fe20000010000 */
[----:B------:R-:W-:Y:S01]  /*0c10*/  FADD.FTZ R35, R35, R7 ;  /* 0x0000000723237221 */ /* 0x000fe20000010000 */
[----:B----4-:R-:W-:Y:S01]  /*0c20*/  FADD.FTZ R36, R40, R36 ;  /* 0x0000002428247221 */ /* 0x010fe20000010000 */
[----:B------:R-:W-:Y:S01]  /*0c30*/  FADD.FTZ R37, R41, R37 ;  /* 0x0000002529257221 */ /* 0x000fe20000010000 */
[----:B------:R-:W-:Y:S01]  /*0c40*/  FADD.FTZ R38, R42, R38 ;  /* 0x000000262a267221 */ /* 0x000fe20000010000 */
[----:B------:R-:W-:Y:S01]  /*0c50*/  FADD.FTZ R39, R43, R39 ;  /* 0x000000272b277221 */ /* 0x000fe20000010000 */
[----:B--2---:R-:W-:Y:S01]  /*0c60*/  @!P0 FMUL.FTZ R36, R36, R44 ;  /* 0x0000002c24248220 */ /* 0x004fe20000410000 */
[----:B------:R-:W-:Y:S01]  /*0c70*/  @!P0 FMUL.FTZ R37, R37, R45 ;  /* 0x0000002d25258220 */ /* 0x000fe20000410000 */
[----:B------:R-:W-:Y:S01]  /*0c80*/  @!P0 FMUL.FTZ R38, R38, R46 ;  /* 0x0000002e26268220 */ /* 0x000fe20000410000 */
[----:B------:R-:W-:Y:S01]  /*0c90*/  @!P0 FMUL.FTZ R39, R39, R47 ;  /* 0x0000002f27278220 */ /* 0x000fe20000410000 */
[----:B-1----:R-:W-:Y:S06]  /*0ca0*/  @!P2 BRA P3, `(.L_x_2870) ;  /* 0x00000008004ca947 */ /* 0x002fec0001800000 */
        /* <DEDUP_REMOVED lines=11> */
[----:B0-----:R-:W-:Y:S02]  /*0d60*/  VIADD R4, R0, 0xffffffe ;  /* 0x0ffffffe00047836 */ /* 0x001fe40000000000 */
[----:B------:R-:W-:-:S04]  /*0d70*/  IMAD.MOV R0, RZ, RZ, -R9 ;  /* 0x000000ffff007224 */ /* 0x000fc800078e0a09 */
        /* <DEDUP_REMOVED lines=32> */
[----:B------:R-:W-:Y:S01]  /*0f80*/  IMAD.U32 R7, RZ, RZ, UR5 ;  /* 0x00000005ff077e24 */ /* 0x000fe2000f8e00ff */
[----:B------:R-:W-:Y:S01]  /*0f90*/  MOV R12, 0x1 ;  /* 0x00000001000c7802 */ /* 0x000fe20000000f00 */
[----:B------:R-:W-:-:S02]  /*0fa0*/  IMAD.U32 R11, RZ, RZ, UR7 ;  /* 0x00000007ff0b7e24 */ /* 0x000fc4000f8e00ff */
[----:B------:R-:W-:Y:S02]  /*0fb0*/  IMAD.MOV.U32 R8, RZ, RZ, 0x53f ;  /* 0x0000053fff087424 */ /* 0x000fe400078e00ff */
[----:B0-----:R-:W-:-:S07]  /*0fc0*/  IMAD.MOV.U32 R13, RZ, RZ, RZ ;  /* 0x000000ffff0d7224 */ /* 0x001fce00078e00ff */
[----:B------:R-:W-:-:S07]  /*0fd0*/  LEPC R20, `(.L_x_2872) ;  /* 0x000000001014794e */ /* 0x000fce0000000000 */
[----:B-1---5:R-:W-:Y:S05]  /*0fe0*/  CALL.ABS.NOINC R14 ;  /* 0x000000000e007343 */ /* 0x022fea0003c00000 */
.L_x_2872:
[----:B------:R-:W0:Y:S01]  /*0ff0*/  S2R R4, SR_CgaCtaId ;  /* 0x0000000000047919 */ /* 0x000e220000008800 */
[----:B------:R-:W1:Y:S01]  /*1000*/  LDC R7, c[0x0][0x290] ;  /* 0x0000a400ff077b82 */ /* 0x000e620000000800 */
[----:B------:R-:W-:Y:S01]  /*1010*/  MOV R0, 0x400 ;  /* 0x0000040000007802 */ /* 0x000fe20000000f00 */
[----:B------:R-:W-:Y:S05]  /*1020*/  WARPSYNC.ALL ;  /* 0x0000000000007948 */ /* 0x000fea0003800000 */
[----:B------:R-:W-:Y:S01]  /*1030*/  VIADD R3, R0, 0x220 ;  /* 0x0000022000037836 */ /* 0x000fe20000000000 */
[----:B------:R-:W-:Y:S01]  /*1040*/  ISETP.NE.AND P6, PT, R41, RZ, PT ;  /* 0x000000ff2900720c */ /* 0x000fe20003fc5270 */
[----:B------:R-:W-:-:S03]  /*1050*/  IMAD R0, R40, R29, R31 ;  /* 0x0000001d28007224 */ /* 0x000fc600078e021f */
[----:B0-----:R-:W-:-:S05]  /*1060*/  LEA R3, R4, R3, 0x18 ;  /* 0x0000000304037211 */ /* 0x001fca00078ec0ff */
[----:B------:R-:W-:-:S04]  /*1070*/  IMAD R14, R0, 0x4, R3 ;  /* 0x00000004000e7824 */ /* 0x000fc800078e0203 */
        /* <DEDUP_REMOVED lines=17> */
[----:B0-----:R0:W1:Y:S01]  /*1190*/  LDS R32, [R21] ;  /* 0x0000000015207984 */ /* 0x0010620000000800 */
[C---:B------:R-:W-:Y:S02]  /*11a0*/  IMAD R29, R7.reuse, 0x4, R21 ;  /* 0x00000004071d7824 */ /* 0x040fe400078e0215 */
[----:B------:R-:W-:Y:S01]  /*11b0*/  IMAD R20, R7, 0x4, R40 ;  /* 0x0000000407147824 */ /* 0x000fe200078e0228 */
[----:B------:R0:W2:Y:S01]  /*11c0*/  LDS R34, [R21+0x4] ;  /* 0x0000040015227984 */ /* 0x0000a20000000800 */
[----:B------:R-:W-:-:S03]  /*11d0*/  IMAD.SHL.U32 R0, R0, 0x2, RZ ;  /* 0x0000000200007824 */ /* 0x000fc600078e00ff */
[----:B------:R0:W3:Y:S02]  /*11e0*/  LDS R33, [R40] ;  /* 0x0000000028217984 */ /* 0x0000e40000000800 */
[----:B------:R-:W-:Y:S02]  /*11f0*/  LOP3.LUT R5, R0, 0xfffffffc, RZ, 0xc0, !PT ;  /* 0xfffffffc00057812 */ /* 0x000fe400078ec0ff */
[----:B------:R0:W4:Y:S02]  /*1200*/  LDS R35, [R40+0x4] ;  /* 0x0000040028237984 */ /* 0x0001240000000800 */
[----:B------:R-:W-:Y:S02]  /*1210*/  ISETP.GE.AND P0, PT, R5, R7, PT ;  /* 0x000000070500720c */ /* 0x000fe40003f06270 */
[----:B------:R0:W0:Y:S04]  /*1220*/  LDS R36, [R29] ;  /* 0x000000001d247984 */ /* 0x0000280000000800 */
[----:B------:R0:W0:Y:S04]  /*1230*/  LDS R38, [R29+0x4] ;  /* 0x000004001d267984 */ /* 0x0000280000000800 */
[----:B------:R0:W0:Y:S04]  /*1240*/  LDS R37, [R20] ;  /* 0x0000000014257984 */ /* 0x0000280000000800 */
[----:B------:R0:W0:Y:S01]  /*1250*/  LDS R39, [R20+0x4] ;  /* 0x0000040014277984 */ /* 0x0000220000000800 */
[----:B------:R-:W-:Y:S05]  /*1260*/  @P0 BRA `(.L_x_2876) ;  /* 0x0000000000a00947 */ /* 0x000fea0003800000 */
[----:B------:R-:W-:Y:S01]  /*1270*/  I2FP.F32.S32 R3, R7 ;  /* 0x0000000700037245 */ /* 0x000fe20000201400 */
[----:B------:R-:W-:Y:S01]  /*1280*/  ULDC UR4, c[0x0][0x29c] ;  /* 0x0000a70000047ab9 */ /* 0x000fe20000000800 */
[----:B------:R-:W-:-:S04]  /*1290*/  IADD3 R0, R5, 0x2, RZ ;  /* 0x0000000205007810 */ /* 0x000fc80007ffe0ff */
[----:B------:R-:W1:Y:S01]  /*12a0*/  MUFU.RCP R3, R3 ;  /* 0x0000000300037308 */ /* 0x000e620000001000 */
[----:B------:R-:W-:-:S05]  /*12b0*/  I2FP.F32.S32 R0, R0 ;  /* 0x0000000000007245 */ /* 0x000fca0000201400 */
[----:B-1----:R-:W-:Y:S01]  /*12c0*/  FMUL.FTZ R4, R0, R3 ;  /* 0x0000000300047220 */ /* 0x002fe20000410000 */
[----:B------:R-:W-:-:S03]  /*12d0*/  I2FP.F32.S32 R0, R5 ;  /* 0x0000000500007245 */ /* 0x000fc60000201400 */
[----:B------:R-:W-:Y:S02]  /*12e0*/  FMUL.FTZ R5, R4, 13.28771209716796875 ;  /* 0x41549a7804057820 */ /* 0x000fe40000410000 */
[----:B------:R-:W-:-:S04]  /*12f0*/  FMUL.FTZ R0, R0, R3 ;  /* 0x0000000300007220 */ /* 0x000fc80000410000 */
[----:B------:R-:W1:Y:S01]  /*1300*/  MUFU.EX2 R5, -R5 ;  /* 0x8000000500057308 */ /* 0x000e620000000800 */
[----:B------:R-:W-:Y:S01]  /*1310*/  FMUL.FTZ R4, R0, 13.28771209716796875 ;  /* 0x41549a7800047820 */ /* 0x000fe20000410000 */
[----:B-----5:R-:W-:-:S04]  /*1320*/  IADD3 R0, -R28, UR4, RZ ;  /* 0x000000041c007c10 */ /* 0x020fc8000fffe1ff */
[----:B------:R-:W-:Y:S02]  /*1330*/  I2FP.F32.S32 R0, R0 ;  /* 0x0000000000007245 */ /* 0x000fe40000201400 */
[----:B------:R-:W2:Y:S03]  /*1340*/  MUFU.EX2 R7, -R4 ;  /* 0x8000000400077308 */ /* 0x000ea60000000800 */
[----:B-1----:R-:W-:-:S04]  /*1350*/  FMUL.FTZ R3, R0, R5 ;  /* 0x0000000500037220 */ /* 0x002fc80000410000 */
[----:B------:R-:W-:Y:S01]  /*1360*/  FMUL.RZ R13, R3, 0.15915493667125701904 ;  /* 0x3e22f983030d7820 */ /* 0x000fe2000040c000 */
[----:B--2---:R-:W-:-:S03]  /*1370*/  FMUL.FTZ R0, R0, R7 ;  /* 0x0000000700007220 */ /* 0x004fc60000410000 */
[----:B------:R-:W4:Y:S01]  /*1380*/  MUFU.SIN R6, R13 ;  /* 0x0000000d00067308 */ /* 0x000f220000000400 */
[----:B------:R-:W-:-:S07]  /*1390*/  FMUL.RZ R11, R0, 0.15915493667125701904 ;  /* 0x3e22f983000b7820 */ /* 0x000fce000040c000 */
[----:B------:R-:W1:Y:S08]  /*13a0*/  MUFU.COS R8, R13 ;  /* 0x0000000d00087308 */ /* 0x000e700000000000 */
[----:B------:R-:W3:Y:S01]  /*13b0*/  MUFU.SIN R3, R11 ;  /* 0x0000000b00037308 */ /* 0x000ee20000000400 */
[-C--:B----4-:R-:W-:Y:S01]  /*13c0*/  FMUL.FTZ R5, R35, R6.reuse ;  /* 0x0000000623057220 */ /* 0x090fe20000410000 */
[-C--:B0-----:R-:W-:Y:S01]  /*13d0*/  FMUL.FTZ R7, R39, R6.reuse ;  /* 0x0000000627077220 */ /* 0x081fe20000410000 */
        /* <DEDUP_REMOVED lines=17> */
.L_x_2876:
[----:B------:R-:W-:Y:S05]  /*14f0*/  BSYNC B1 ;  /* 0x0000000000017941 */ /* 0x000fea0003800000 */
.L_x_2875:
        /* <DEDUP_REMOVED lines=8> */
.L_x_2874:
[----:B------:R-:W-:Y:S05]  /*1580*/  BSYNC B0 ;  /* 0x0000000000007941 */ /* 0x000fea0003800000 */
.L_x_2873:
[----:B------:R-:W-:Y:S06]  /*1590*/  BAR.SYNC.DEFER_BLOCKING 0x0 ;  /* 0x0000000000007b1d */ /* 0x000fec0000010000 */
[----:B0-----:R0:W1:Y:S04]  /*15a0*/  @P6 LDS.128 R32, [R14] ;  /* 0x000000000e206984 */ /* 0x0010680000000c00 */
[----:B------:R0:W2:Y:S01]  /*15b0*/  @P6 LDS.128 R36, [R15] ;  /* 0x000000000f246984 */ /* 0x0000a20000000c00 */
[----:B------:R-:W-:Y:S06]  /*15c0*/  BAR.SYNC.DEFER_BLOCKING 0x0 ;  /* 0x0000000000007b1d */ /* 0x000fec0000010000 */
[----:B------:R-:W-:Y:S05]  /*15d0*/  BRA `(.L_x_2871) ;  /* 0x0000000000b07947 */ /* 0x000fea0003800000 */
.L_x_2870:
[----:B------:R-:W-:Y:S01]  /*15e0*/  ISETP.GE.AND P0, PT, R25, R20, PT ;  /* 0x000000141900720c */ /* 0x000fe20003f06270 */
[----:B------:R-:W-:-:S12]  /*15f0*/  BSSY B0, `(.L_x_2871) ;  /* 0x000002a000007945 */ /* 0x000fd80003800000 */
[----:B------:R-:W-:Y:S05]  /*1600*/  @P0 BRA `(.L_x_2877) ;  /* 0x0000000000a00947 */ /* 0x000fea0003800000 */
[----:B------:R-:W-:Y:S01]  /*1610*/  I2FP.F32.S32 R20, R20 ;  /* 0x0000001400147245 */ /* 0x000fe20000201400 */
[----:B------:R-:W-:Y:S01]  /*1620*/  VIADD R0, R25, 0x2 ;  /* 0x0000000219007836 */ /* 0x000fe20000000000 */
[----:B------:R-:W-:Y:S02]  /*1630*/  ULDC UR4, c[0x0][0x29c] ;  /* 0x0000a70000047ab9 */ /* 0x000fe40000000800 */
[----:B------:R-:W0:Y:S02]  /*1640*/  MUFU.RCP R5, R20 ;  /* 0x0000001400057308 */ /* 0x000e240000001000 */
[----:B------:R-:W-:-:S05]  /*1650*/  I2FP.F32.S32 R0, R0 ;  /* 0x0000000000007245 */ /* 0x000fca0000201400 */
[----:B0-----:R-:W-:Y:S01]  /*1660*/  FMUL.FTZ R3, R0, R5 ;  /* 0x0000000500037220 */ /* 0x001fe20000410000 */
[----:B------:R-:W-:-:S03]  /*1670*/  I2FP.F32.S32 R0, R25 ;  /* 0x0000001900007245 */ /* 0x000fc60000201400 */
[----:B------:R-:W-:Y:S02]  /*1680*/  FMUL.FTZ R4, R3, 13.28771209716796875 ;  /* 0x41549a7803047820 */ /* 0x000fe40000410000 */
[----:B------:R-:W-:Y:S01]  /*1690*/  FMUL.FTZ R0, R0, R5 ;  /* 0x0000000500007220 */ /* 0x000fe20000410000 */
[----:B-----5:R-:W-:Y:S01]  /*16a0*/  IADD3 R5, -R28, UR4, RZ ;  /* 0x000000041c057c10 */ /* 0x020fe2000fffe1ff */
[----:B------:R-:W0:Y:S02]  /*16b0*/  MUFU.EX2 R3, -R4 ;  /* 0x8000000400037308 */ /* 0x000e240000000800 */
[----:B------:R-:W-:Y:S01]  /*16c0*/  FMUL.FTZ R0, R0, 13.28771209716796875 ;  /* 0x41549a7800007820 */ /* 0x000fe20000410000 */
[----:B------:R-:W-:-:S05]  /*16d0*/  I2FP.F32.S32 R5, R5 ;  /* 0x0000000500057245 */ /* 0x000fca0000201400 */
        /* <DEDUP_REMOVED lines=27> */
.L_x_2877:
[----:B------:R-:W-:Y:S05]  /*1890*/  BSYNC B0 ;  /* 0x0000000000007941 */ /* 0x000fea0003800000 */
.L_x_2871:
[----:B------:R-:W-:Y:S01]  /*18a0*/  ISETP.GT.AND P0, PT, R18, 0x1f, PT ;  /* 0x0000001f1200780c */ /* 0x000fe20003f04270 */
[----:B------:R-:W-:Y:S01]  /*18b0*/  BSSY B0, `(.L_x_2878) ;  /* 0x0000021000007945 */ /* 0x000fe20003800000 */
[----:B------:R-:W-:-:S11]  /*18c0*/  IMAD.MOV.U32 R5, RZ, RZ, RZ ;  /* 0x000000ffff057224 */ /* 0x000fd600078e00ff */
[----:B------:R-:W-:Y:S05]  /*18d0*/  @P0 BRA `(.L_x_2879) ;  /* 0x0000000000780947 */ /* 0x000fea0003800000 */
[----:B------:R-:W-:Y:S01]  /*18e0*/  ISETP.GT.AND P0, PT, R18, 0x17, PT ;  /* 0x000000171200780c */ /* 0x000fe20003f04270 */
[----:B------:R-:W3:Y:S01]  /*18f0*/  S2UR UR5, SR_CgaCtaId ;  /* 0x00000000000579c3 */ /* 0x000ee20000008800 */
[----:B------:R-:W-:Y:S01]  /*1900*/  UMOV UR4, 0x400 ;  /* 0x0000040000047882 */ /* 0x000fe20000000000 */
[----:B------:R-:W-:Y:S01]  /*1910*/  IMAD.IADD R25, R30, 0x1, R25 ;  /* 0x000000011e197824 */ /* 0x000fe200078e0219 */
[----:B------:R-:W-:Y:S01]  /*1920*/  UIADD3 UR4, UR4, 0x20, URZ ;  /* 0x0000002004047890 */ /* 0x000fe2000fffe03f */
[----:B-12---:R-:W-:-:S08]  /*1930*/  FMUL.FTZ R6, R36, R32 ;  /* 0x0000002024067220 */ /* 0x006fd00000410000 */
[----:B------:R-:W1:Y:S01]  /*1940*/  @!P0 LDC R3, c[0x0][0x284] ;  /* 0x0000a100ff038b82 */ /* 0x000e620000000800 */
[----:B------:R-:W-:-:S07]  /*1950*/  @!P0 IMAD.SHL.U32 R0, R23, 0x4, RZ ;  /* 0x0000000417008824 */ /* 0x000fce00078e00ff */
[----:B------:R-:W2:Y:S01]  /*1960*/  @!P0 LDC.64 R4, c[0x0][0x248] ;  /* 0x00009200ff048b82 */ /* 0x000ea20000000a00 */
[----:B---3--:R-:W-:Y:S01]  /*1970*/  ULEA UR4, UR5, UR4, 0x18 ;  /* 0x0000000405047291 */ /* 0x008fe2000f8ec03f */
[----:B-1----:R-:W-:-:S05]  /*1980*/  @!P0 IMAD R25, R25, R3, R0 ;  /* 0x0000000319198224 */ /* 0x002fca00078e0200 */
[----:B------:R-:W-:Y:S01]  /*1990*/  LEA R0, R18, UR4, 0x4 ;  /* 0x0000000412007c11 */ /* 0x000fe2000f8e20ff */
[----:B------:R-:W-:Y:S01]  /*19a0*/  FFMA.FTZ R3, R37, R33, R6 ;  /* 0x0000002125037223 */ /* 0x000fe20000010006 */
[----:B------:R-:W-:-:S03]  /*19b0*/  UMOV UR4, 0xffffffff ;  /* 0xffffffff00047882 */ /* 0x000fc60000000000 */
[----:B------:R1:W-:Y:S01]  /*19c0*/  STS.128 [R0], R32 ;  /* 0x0000002000007388 */ /* 0x0003e20000000c00 */
[----:B------:R-:W-:Y:S01]  /*19d0*/  FFMA.FTZ R6, R38, R34, R3 ;  /* 0x0000002226067223 */ /* 0x000fe20000010003 */
[----:B--2---:R-:W-:-:S04]  /*19e0*/  @!P0 IMAD.WIDE R4, R25, 0x4, R4 ;  /* 0x0000000419048825 */ /* 0x004fc800078e0204 */
[----:B------:R-:W-:Y:S01]  /*19f0*/  FFMA.FTZ R13, R39, R35, R6 ;  /* 0x00000023270d7223 */ /* 0x000fe20000010006 */
[----:B------:R1:W-:Y:S01]  /*1a00*/  @!P0 STG.E.128 desc[UR36][R4.64], R36 ;  /* 0x0000002404008986 */ /* 0x0003e2000c101d24 */
[----:B------:R-:W-:Y:S05]  /*1a10*/  BRA.DIV UR4, `(.L_x_2880) ;  /* 0x0000005a04887947 */ /* 0x000fea000b800000 */
[----:B0-----:R-:W1:Y:S02]  /*1a20*/  SHFL.BFLY PT, R14, R13, 0x10, 0x1f ;  /* 0x0e001f000d0e7f89 */ /* 0x001e6400000e0000 */
        /* <DEDUP_REMOVED lines=8> */
.L_x_2931:
[----:B01----:R-:W-:-:S07]  /*1ab0*/  FADD.FTZ R5, R5, R14 ;  /* 0x0000000e05057221 */ /* 0x003fce0000010000 */
.L_x_2879:
[----:B------:R-:W-:Y:S05]  /*1ac0*/  BSYNC B0 ;  /* 0x0000000000007941 */ /* 0x000fea0003800000 */
.L_x_2878:
[----:B------:R-:W3:Y:S01]  /*1ad0*/  S2R R11, SR_CgaCtaId ;  /* 0x00000000000b7919 */ /* 0x000ee20000008800 */
[----:B------:R-:W-:Y:S02]  /*1ae0*/  ISETP.NE.AND P0, PT, R18, RZ, PT ;  /* 0x000000ff1200720c */ /* 0x000fe40003f05270 */
[----:B------:R-:W-:Y:S02]  /*1af0*/  MOV R9, 0x400 ;  /* 0x0000040000097802 */ /* 0x000fe40000000f00 */
[----:B------:R-:W-:-:S03]  /*1b00*/  IADD3 R7, -R26, R17, RZ ;  /* 0x000000111a077210 */ /* 0x000fc60007ffe1ff */
[----:B------:R-:W-:-:S06]  /*1b10*/  VIADD R0, R9, 0x220 ;  /* 0x0000022009007836 */ /* 0x000fcc0000000000 */
[----:B------:R-:W-:Y:S01]  /*1b20*/  @P0 IMAD.MOV.U32 R29, RZ, RZ, -0x800001 ;  /* 0xff7fffffff1d0424 */ /* 0x000fe200078e00ff */
[----:B---3--:R-:W-:Y:S01]  /*1b30*/  LEA R0, R11, R0, 0x18 ;  /* 0x000000000b007211 */ /* 0x008fe200078ec0ff */
        /* <DEDUP_REMOVED lines=8> */
[----:B------:R-:W3:Y:S01]  /*1bc0*/  LDC.64 R4, c[0x0][0x2c8] ;  /* 0x0000b200ff047b82 */ /* 0x000ee20000000a00 */
[----:B-----5:R-:W-:Y:S01]  /*1bd0*/  IMAD.IADD R6, R17, 0x1, -R28 ;  /* 0x0000000111067824 */ /* 0x020fe200078e0a1c */
[----:B------:R-:W-:-:S03]  /*1be0*/  ULDC UR4, c[0x0][0x2d0] ;  /* 0x0000b40000047ab9 */ /* 0x000fc60000000800 */
[----:B------:R-:W-:-:S04]  /*1bf0*/  IMAD R3, R19, UR4, R6 ;  /* 0x0000000413037c24 */ /* 0x000fc8000f8e0206 */
[----:B------:R-:W-:-:S04]  /*1c00*/  IMAD R3, R3, UR4, R6 ;  /* 0x0000000403037c24 */ /* 0x000fc8000f8e0206 */
[----:B---3--:R-:W-:-:S06]  /*1c10*/  IMAD.WIDE R4, R3, 0x4, R4 ;  /* 0x0000000403047825 */ /* 0x008fcc00078e0204 */
[----:B------:R-:W3:Y:S02]  /*1c20*/  LDG.E R4, desc[UR36][R4.64] ;  /* 0x0000002404047981 */ /* 0x000ee4000c1e1900 */
[----:B---3--:R-:W-:-:S07]  /*1c30*/  FADD.FTZ R29, R29, R4 ;  /* 0x000000041d1d7221 */ /* 0x008fce0000010000 */
.L_x_2882:
[----:B------:R3:W-:Y:S02]  /*1c40*/  STS [R8], R29 ;  /* 0x0000001d08007388 */ /* 0x0007e40000000800 */
.L_x_2881:
[----:B------:R-:W-:Y:S05]  /*1c50*/  WARPSYNC.ALL ;  /* 0x0000000000007948 */ /* 0x000fea0003800000 */
[----:B------:R-:W-:Y:S01]  /*1c60*/  VIADD R3, R7, 0xf ;  /* 0x0000000f07037836 */ /* 0x000fe20000000000 */
[----:B------:R-:W4:Y:S01]  /*1c70*/  LDC.64 R12, c[0x0][0x280] ;  /* 0x0000a000ff0c7b82 */ /* 0x000f220000000a00 */
[----:B------:R-:W-:Y:S01]  /*1c80*/  LEA.HI R7, R18, R18, RZ, 0x1 ;  /* 0x0000001212077211 */ /* 0x000fe200078f08ff */
[----:B------:R-:W-:Y:S01]  /*1c90*/  ULDC UR5, c[0x0][0x2a0] ;  /* 0x0000a80000057ab9 */ /* 0x000fe20000000800 */
[----:B------:R-:W-:Y:S01]  /*1ca0*/  ULDC.64 UR8, c[0x0][0x258] ;  /* 0x0000960000087ab9 */ /* 0x000fe20000000a00 */
[----:B------:R-:W-:Y:S01]  /*1cb0*/  SHF.R.S32.HI R4, RZ, 0x1f, R3 ;  /* 0x0000001fff047819 */ /* 0x000fe20000011403 */
[----:B------:R-:W-:Y:S01]  /*1cc0*/  ULDC.64 UR6, c[0x0][0x2b0] ;  /* 0x0000ac0000067ab9 */ /* 0x000fe20000000a00 */
[----:B------:R-:W-:Y:S01]  /*1cd0*/  LEA.HI.SX32 R154, R7, R26, 0x1f ;  /* 0x0000001a079a7211 */ /* 0x000fe200078ffaff */
[----:B------:R-:W-:Y:S01]  /*1ce0*/  ULDC.64 UR10, c[0x0][0x2c8] ;  /* 0x0000b200000a7ab9 */ /* 0x000fe20000000a00 */
[----:B------:R-:W-:Y:S01]  /*1cf0*/  LEA.HI R4, R4, R3, RZ, 0x4 ;  /* 0x0000000304047211 */ /* 0x000fe200078f20ff */
[----:B------:R-:W-:Y:S03]  /*1d00*/  BSSY B0, `(.L_x_2883) ;  /* 0x00002c0000007945 */ /* 0x000fe60003800000 */
[----:B------:R-:W-:-:S04]  /*1d10*/  LOP3.LUT R3, R4, 0xfffffff0, RZ, 0xc0, !PT ;  /* 0xfffffff004037812 */ /* 0x000fc800078ec0ff */
[----:B------:R-:W-:Y:S01]  /*1d20*/  IADD3 R3, R26, R3, RZ ;  /* 0x000000031a037210 */ /* 0x000fe20007ffe0ff */
[----:B------:R-:W-:Y:S03]  /*1d30*/  BAR.SYNC.DEFER_BLOCKING 0x0 ;  /* 0x0000000000007b1d */ /* 0x000fe60000010000 */
[----:B------:R-:W-:Y:S01]  /*1d40*/  ISETP.GE.AND P0, PT, R154, R3, PT ;  /* 0x000000039a00720c */ /* 0x000fe20003f06270 */
[----:B----4-:R-:W-:-:S04]  /*1d50*/  IMAD R4, R27, R12, R19 ;  /* 0x0000000c1b047224 */ /* 0x010fc800078e0213 */
[----:B------:R-:W-:-:S08]  /*1d60*/  IMAD R4, R4, 0x60, RZ ;  /* 0x0000006004047824 */ /* 0x000fd000078e02ff */
[----:B------:R-:W-:Y:S05]  /*1d70*/  @P0 BRA `(.L_x_2884) ;  /* 0x0000002800e00947 */ /* 0x000fea0003800000 */
[----:B------:R-:W-:Y:S01]  /*1d80*/  IABS R5, R13 ;  /* 0x0000000d00057213 */ /* 0x000fe20000000000 */
[----:B------:R-:W-:Y:S01]  /*1d90*/  VIADD R6, R9, 0x20 ;  /* 0x0000002009067836 */ /* 0x000fe20000000000 */
[----:B------:R-:W-:Y:S01]  /*1da0*/  LOP3.LUT R7, R7, 0x7ffffffe, RZ, 0xc0, !PT ;  /* 0x7ffffffe07077812 */ /* 0x000fe200078ec0ff */
[----:B------:R-:W4:Y:S01]  /*1db0*/  LDC R25, c[0x0][0x2c0] ;  /* 0x0000b000ff197b82 */ /* 0x000f220000000800 */
[----:B---3--:R-:W3:Y:S01]  /*1dc0*/  I2F.RP R8, R5 ;  /* 0x0000000500087306 */ /* 0x008ee20000209400 */
[----:B------:R-:W-:Y:S01]  /*1dd0*/  ULDC UR4, c[0x0][0x298] ;  /* 0x0000a60000047ab9 */ /* 0x000fe20000000800 */
[----:B------:R-:W-:Y:S01]  /*1de0*/  LEA R11, R11, R6, 0x18 ;  /* 0x000000060b0b7211 */ /* 0x000fe200078ec0ff */
[----:B------:R-:W-:Y:S02]  /*1df0*/  IMAD.IADD R6, R18, 0x1, -R7 ;  /* 0x0000000112067824 */ /* 0x000fe400078e0a07 */
[----:B------:R-:W-:Y:S02]  /*1e00*/  IMAD R27, R13, 0x60, RZ ;  /* 0x000000600d1b7824 */ /* 0x000fe400078e02ff */
[----:B------:R-:W-:-:S02]  /*1e10*/  IMAD R11, R6, 0x8, R11 ;  /* 0x00000008060b7824 */ /* 0x000fc400078e020b */
[----:B------:R-:W-:Y:S02]  /*1e20*/  IMAD.SHL.U32 R10, R6, 0x2, RZ ;  /* 0x00000002060a7824 */ /* 0x000fe400078e00ff */
[----:B------:R-:W-:Y:S01]  /*1e30*/  IMAD.MOV.U32 R6, RZ, RZ, RZ ;  /* 0x000000ffff067224 */ /* 0x000fe200078e00ff */
[----:B------:R0:W0:Y:S01]  /*1e40*/  LDS.64 R88, [R11] ;  /* 0x000000000b587984 */ /* 0x0000220000000a00 */
[----:B---3--:R-:W3:Y:S03]  /*1e50*/  MUFU.RCP R8, R8 ;  /* 0x0000000800087308 */ /* 0x008ee60000001000 */
[----:B------:R0:W0:Y:S04]  /*1e60*/  LDS.64 R86, [R11+0x10] ;  /* 0x000010000b567984 */ /* 0x0000280000000a00 */
[----:B------:R0:W0:Y:S01]  /*1e70*/  LDS.64 R84, [R11+0x20] ;  /* 0x000020000b547984 */ /* 0x0000220000000a00 */
[----:B----4-:R-:W-:-:S03]  /*1e80*/  VIADD R25, R25, UR4 ;  /* 0x0000000419197c36 */ /* 0x010fc60008000000 */
[----:B------:R4:W1:Y:S04]  /*1e90*/  LDS.64 R82, [R11+0x30] ;  /* 0x000030000b527984 */ /* 0x0008680000000a00 */
[----:B------:R4:W1:Y:S01]  /*1ea0*/  LDS.64 R80, [R11+0x40] ;  /* 0x000040000b507984 */ /* 0x0008620000000a00 */
[----:B---3--:R-:W-:-:S03]  /*1eb0*/  VIADD R12, R8, 0xffffffe ;  /* 0x0ffffffe080c7836 */ /* 0x008fc60000000000 */
[----:B------:R4:W3:Y:S01]  /*1ec0*/  LDS.64 R78, [R11+0x50] ;  /* 0x000050000b4e7984 */ /* 0x0008e20000000a00 */
[----:B------:R-:W0:Y:S03]  /*1ed0*/  F2I.FTZ.U32.TRUNC.NTZ R7, R12 ;  /* 0x0000000c00077305 */ /* 0x000e26000021f000 */
[----:B------:R4:W1:Y:S04]  /*1ee0*/  LDS.64 R76, [R11+0x60] ;  /* 0x000060000b4c7984 */ /* 0x0008680000000a00 */
[----:B------:R4:W1:Y:S04]  /*1ef0*/  LDS.64 R74, [R11+0x70] ;  /* 0x000070000b4a7984 */ /* 0x0008680000000a00 */
[----:B------:R4:W1:Y:S04]  /*1f00*/  LDS.64 R72, [R11+0x80] ;  /* 0x000080000b487984 */ /* 0x0008680000000a00 */
[----:B------:R4:W1:Y:S01]  /*1f10*/  LDS.64 R70, [R11+0x90] ;  /* 0x000090000b467984 */ /* 0x0008620000000a00 */
[----:B0-----:R-:W-:-:S03]  /*1f20*/  IADD3 R14, RZ, -R7, RZ ;  /* 0x80000007ff0e7210 */ /* 0x001fc60007ffe0ff */
[----:B------:R4:W0:Y:S02]  /*1f30*/  LDS.64 R68, [R11+0xa0] ;  /* 0x0000a0000b447984 */ /* 0x0008240000000a00 */
[----:B------:R-:W-:Y:S02]  /*1f40*/  IMAD R15, R14, R5, RZ ;  /* 0x000000050e0f7224 */ /* 0x000fe400078e02ff */
[----:B------:R4:W0:Y:S02]  /*1f50*/  LDS.64 R66, [R11+0xb0] ;  /* 0x0000b0000b427984 */ /* 0x0008240000000a00 */
[----:B------:R-:W-:Y:S02]  /*1f60*/  IMAD.HI.U32 R6, R7, R15, R6 ;  /* 0x0000000f07067227 */ /* 0x000fe400078e0006 */
[----:B------:R4:W0:Y:S02]  /*1f70*/  LDS.64 R64, [R11+0xc0] ;  /* 0x0000c0000b407984 */ /* 0x0008240000000a00 */
[----:B------:R-:W-:-:S02]  /*1f80*/  IMAD R7, R4, R13, R10 ;  /* 0x0000000d04077224 */ /* 0x000fc400078e020a */
[----:B------:R4:W0:Y:S04]  /*1f90*/  LDS.64 R62, [R11+0xd0] ;  /* 0x0000d0000b3e7984 */ /* 0x0008280000000a00 */
[----:B------:R4:W0:Y:S01]  /*1fa0*/  LDS.64 R60, [R11+0xe0] ;  /* 0x0000e0000b3c7984 */ /* 0x0008220000000a00 */
[----:B------:R-:W-:-:S03]  /*1fb0*/  SHF.R.S32.HI R10, RZ, 0x1f, R7 ;  /* 0x0000001fff0a7819 */ /* 0x000fc60000011407 */
        /* <DEDUP_REMOVED lines=10> */
[----:B--2---:R4:W2:Y:S04]  /*2060*/  LDS.64 R38, [R11+0x190] ;  /* 0x000190000b267984 */ /* 0x0048a80000000a00 */
[----:B------:R4:W0:Y:S04]  /*2070*/  LDS.64 R36, [R11+0x1a0] ;  /* 0x0001a0000b247984 */ /* 0x0008280000000a00 */
[----:B-1----:R4:W1:Y:S04]  /*2080*/  LDS.64 R34, [R11+0x1b0] ;  /* 0x0001b0000b227984 */ /* 0x0028680000000a00 */
[----:B------:R4:W0:Y:S04]  /*2090*/  LDS.64 R32, [R11+0x1c0] ;  /* 0x0001c0000b207984 */ /* 0x0008280000000a00 */
[----:B------:R4:W0:Y:S04]  /*20a0*/  LDS.64 R30, [R11+0x1d0] ;  /* 0x0001d0000b1e7984 */ /* 0x0008280000000a00 */
[----:B------:R4:W0:Y:S04]  /*20b0*/  LDS.64 R20, [R11+0x1e0] ;  /* 0x0001e0000b147984 */ /* 0x0008280000000a00 */
[----:B---3--:R4:W0:Y:S02]  /*20c0*/  LDS.64 R8, [R11+0x1f0] ;  /* 0x0001f0000b087984 */ /* 0x0088240000000a00 */
.L_x_2888:
[----:B-1--4-:R-:W3:Y:S01]  /*20d0*/  LDC R11, c[0x0][0x284] ;  /* 0x0000a100ff0b7b82 */ /* 0x012ee20000000800 */
[----:B0-----:R-:W-:Y:S02]  /*20e0*/  IABS R13, R154 ;  /* 0x0000009a000d7213 */ /* 0x001fe40000000000 */
[----:B------:R-:W-:-:S03]  /*20f0*/  ISETP.GE.AND P1, PT, R154, RZ, PT ;  /* 0x000000ff9a00720c */ /* 0x000fc60003f26270 */
[----:B------:R-:W-:-:S04]  /*2100*/  IMAD.HI.U32 R12, R6, R13, RZ ;  /* 0x0000000d060c7227 */ /* 0x000fc800078e00ff */
[----:B------:R-:W-:Y:S01]  /*2110*/  IMAD.MOV R12, RZ, RZ, -R12 ;  /* 0x000000ffff0c7224 */ /* 0x000fe200078e0a0c */
[-C--:B---3--:R-:W-:Y:S01]  /*2120*/  IABS R15, R11.reuse ;  /* 0x0000000b000f7213 */ /* 0x088fe20000000000 */
[----:B------:R-:W-:-:S04]  /*2130*/  IMAD R157, R2, R11, RZ ;  /* 0x0000000b029d7224 */ /* 0x000fc800078e02ff */
[----:B------:R-:W-:-:S05]  /*2140*/  IMAD R12, R15, R12, R13 ;  /* 0x0000000c0f0c7224 */ /* 0x000fca00078e020d */
[----:B------:R-:W-:-:S13]  /*2150*/  ISETP.GT.U32.AND P0, PT, R5, R12, PT ;  /* 0x0000000c0500720c */ /* 0x000fda0003f04070 */
[----:B------:R-:W-:-:S04]  /*2160*/  @!P0 IADD3 R12, R12, -R15, RZ ;  /* 0x8000000f0c0c8210 */ /* 0x000fc80007ffe0ff */
[----:B------:R-:W-:-:S13]  /*2170*/  ISETP.GT.U32.AND P0, PT, R5, R12, PT ;  /* 0x0000000c0500720c */ /* 0x000fda0003f04070 */
[----:B------:R-:W-:Y:S01]  /*2180*/  @!P0 IMAD.IADD R12, R12, 0x1, -R15 ;  /* 0x000000010c0c8824 */ /* 0x000fe200078e0a0f */
[----:B------:R-:W-:-:S03]  /*2190*/  ISETP.NE.AND P0, PT, R11, RZ, PT ;  /* 0x000000ff0b00720c */ /* 0x000fc60003f05270 */
[----:B------:R-:W-:Y:S01]  /*21a0*/  @!P1 IMAD.MOV R12, RZ, RZ, -R12 ;  /* 0x000000ffff0c9224 */ /* 0x000fe200078e0a0c */
[----:B------:R-:W-:-:S09]  /*21b0*/  ISETP.GE.AND P1, PT, R154, R17, PT ;  /* 0x000000119a00720c */ /* 0x000fd20003f26270 */
[----:B------:R-:W-:-:S04]  /*21c0*/  @!P0 LOP3.LUT R12, RZ, R11, RZ, 0x33, !PT ;  /* 0x0000000bff0c8212 */ /* 0x000fc800078e33ff */
[----:B------:R-:W-:Y:S01]  /*21d0*/  SHF.R.S32.HI R14, RZ, 0x1f, R12 ;  /* 0x0000001fff0e7819 */ /* 0x000fe2000001140c */
[C---:B------:R-:W-:Y:S01]  /*21e0*/  IMAD.IADD R160, R12.reuse, 0x1, R11 ;  /* 0x000000010ca07824 */ /* 0x040fe200078e020b */
[----:B------:R-:W-:-:S03]  /*21f0*/  IADD3 R13, P0, R12, R157, RZ ;  /* 0x0000009d0c0d7210 */ /* 0x000fc60007f1e0ff */
[----:B------:R-:W-:Y:S01]  /*2200*/  IMAD.SHL.U32 R156, R160, 0x4, RZ ;  /* 0x00000004a09c7824 */ /* 0x000fe200078e00ff */
[----:B------:R-:W-:Y:S02]  /*2210*/  LEA.HI.X.SX32 R14, R157, R14, 0x1, P0 ;  /* 0x0000000e9d0e7211 */ /* 0x000fe400000f0eff */
[C---:B------:R-:W-:Y:S02]  /*2220*/  LEA R158, P0, R13.reuse, UR8, 0x2 ;  /* 0x000000080d9e7c11 */ /* 0x040fe4000f8010ff */
[----:B------:R-:W-:Y:S02]  /*2230*/  ISETP.GE.OR P3, PT, R156, R27, P1 ;  /* 0x0000001b9c00720c */ /* 0x000fe40000f66670 */
[----:B------:R-:W-:-:S11]  /*2240*/  LEA.HI.X R159, R13, UR9, R14, 0x2, P0 ;  /* 0x000000090d9f7c11 */ /* 0x000fd600080f140e */
[----:B------:R-:W3:Y:S01]  /*2250*/  @!P3 LDG.E R13, desc[UR36][R158.64] ;  /* 0x000000249e0db981 */ /* 0x000ee2000c1e1900 */
[----:B------:R-:W3:Y:S01]  /*2260*/  @!P3 LDC R14, c[0x0][0x288] ;  /* 0x0000a200ff0ebb82 */ /* 0x000ee20000000800 */
[----:B------:R-:W-:Y:S02]  /*2270*/  ISETP.NE.U32.AND P0, PT, RZ, UR6, PT ;  /* 0x00000006ff007c0c */ /* 0x000fe4000bf05070 */
[----:B------:R-:W-:Y:S02]  /*2280*/  IADD3 R160, R160, R11, RZ ;  /* 0x0000000ba0a07210 */ /* 0x000fe40007ffe0ff */
[----:B------:R-:W-:-:S13]  /*2290*/  ISETP.NE.AND.EX P0, PT, RZ, UR7, PT, P0 ;  /* 0x00000007ff007c0c */ /* 0x000fda000bf05300 */
[----:B------:R-:W-:Y:S02]  /*22a0*/  @P0 SHF.R.S32.HI R162, RZ, 0x1f, R157 ;  /* 0x0000001fffa20819 */ /* 0x000fe4000001149d */
[----:B------:R-:W-:Y:S01]  /*22b0*/  @P0 SHF.R.S32.HI R155, RZ, 0x1f, R154 ;  /* 0x0000001fff9b0819 */ /* 0x000fe2000001149a */
[----:B---3--:R-:W-:Y:S02]  /*22c0*/  @!P3 IMAD R13, R13, R14, RZ ;  /* 0x0000000e0d0db224 */ /* 0x008fe400078e02ff */
[----:B------:R-:W3:Y:S02]  /*22d0*/  @!P3 LDC.64 R14, c[0x0][0x248] ;  /* 0x00009200ff0ebb82 */ /* 0x000ee40000000a00 */
[----:B------:R-:W-:-:S04]  /*22e0*/  @!P3 IMAD R13, R13, 0x60, RZ ;  /* 0x000000600d0db824 */ /* 0x000fc800078e02ff */
[----:B------:R-:W-:Y:S01]  /*22f0*/  @!P3 IMAD R13, R13, R11, R156 ;  /* 0x0000000b0d0db224 */ /* 0x000fe200078e029c */
[----:B------:R-:W-:-:S04]  /*2300*/  @P0 IADD3 R156, P2, P4, R154, UR6, R157 ;  /* 0x000000069a9c0c10 */ /* 0x000fc8000fc5e09d */
[----:B------:R-:W-:Y:S02]  /*2310*/  @P0 IADD3.X R157, R155, UR7, R162, P2, P4 ;  /* 0x000000079b9d0c10 */ /* 0x000fe400097e84a2 */
[----:B------:R-:W-:-:S03]  /*2320*/  @!P3 IADD3 R155, P2, R7, R13, RZ ;  /* 0x0000000d079bb210 */ /* 0x000fc60007f5e0ff */
[----:B------:R-:W4:Y:S01]  /*2330*/  @P0 LDG.E.U8 R156, desc[UR36][R156.64] ;  /* 0x000000249c9c0981 */ /* 0x000f22000c1e1100 */
[----:B------:R-:W-:Y:S02]  /*2340*/  @!P3 LEA.HI.X.SX32 R164, R13, R10, 0x1, P2 ;  /* 0x0000000a0da4b211 */ /* 0x000fe400010f0eff */
[----:B---3--:R-:W-:Y:S01]  /*2350*/  @!P3 LEA R162, P2, R155, R14, 0x2 ;  /* 0x0000000e9ba2b211 */ /* 0x008fe200078410ff */
[----:B------:R-:W-:-:S03]  /*2360*/  IMAD.SHL.U32 R14, R160, 0x4, RZ ;  /* 0x00000004a00e7824 */ /* 0x000fc600078e00ff */
[----:B------:R-:W-:Y:S02]  /*2370*/  @!P3 LEA.HI.X R163, R155, R15, R164, 0x2, P2 ;  /* 0x0000000f9ba3b211 */ /* 0x000fe400010f14a4 */
[----:B------:R-:W-:-:S13]  /*2380*/  ISETP.GE.OR P5, PT, R14, R27, P1 ;  /* 0x0000001b0e00720c */ /* 0x000fda0000fa6670 */
[----:B------:R-:W3:Y:S01]  /*2390*/  @!P5 LDG.E R15, desc[UR36][R158.64] ;  /* 0x000000249e0fd981 */ /* 0x000ee2000c1e1900 */
[----:B------:R-:W-:Y:S02]  /*23a0*/  IMAD.IADD R164, R160, 0x1, R11 ;  /* 0x00000001a0a47824 */ /* 0x000fe400078e020b */
[----:B------:R-:W3:Y:S02]  /*23b0*/  @!P5 LDC R160, c[0x0][0x288] ;  /* 0x0000a200ffa0db82 */ /* 0x000ee40000000800 */
[----:B------:R-:W-:-:S05]  /*23c0*/  IMAD.SHL.U32 R164, R164, 0x4, RZ ;  /* 0x00000004a4a47824 */ /* 0x000fca00078e00ff */
[----:B------:R-:W-:-:S13]  /*23d0*/  ISETP.GE.OR P4, PT, R164, R27, P1 ;  /* 0x0000001ba400720c */ /* 0x000fda0000f86670 */
[----:B------:R-:W2:Y:S01]  /*23e0*/  @!P4 LDG.E R13, desc[UR36][R158.64] ;  /* 0x000000249e0dc981 */ /* 0x000ea2000c1e1900 */
[----:B------:R-:W-:-:S04]  /*23f0*/  ISETP.GE.AND P2, PT, R154, R17, PT ;  /* 0x000000119a00720c */ /* 0x000fc80003f46270 */
[----:B------:R-:W-:Y:S02]  /*2400*/  FSEL R91, R91, RZ, P2 ;  /* 0x000000ff5b5b7208 */ /* 0x000fe40001000000 */
[----:B------:R-:W-:-:S06]  /*2410*/  FSEL R90, R90, RZ, P2 ;  /* 0x000000ff5a5a7208 */ /* 0x000fcc0001000000 */
[----:B------:R1:W4:Y:S01]  /*2420*/  @!P3 LDG.E.64 R90, desc[UR36][R162.64] ;  /* 0x00000024a25ab981 */ /* 0x000322000c1e1b00 */
[----:B------:R-:W-:Y:S02]  /*2430*/  FSEL R93, R93, RZ, P2 ;  /* 0x000000ff5d5d7208 */ /* 0x000fe40001000000 */
[----:B------:R-:W-:Y:S01]  /*2440*/  FSEL R92, R92, RZ, P2 ;  /* 0x000000ff5c5c7208 */ /* 0x000fe20001000000 */
[----:B---3--:R-:W-:-:S04]  /*2450*/  @!P5 IMAD R15, R15, R160, RZ ;  /* 0x000000a00f0fd224 */ /* 0x008fc800078e02ff */
[----:B------:R-:W-:-:S04]  /*2460*/  @!P5 IMAD R15, R15, 0x60, RZ ;  /* 0x000000600f0fd824 */ /* 0x000fc800078e02ff */
[----:B------:R-:W-:Y:S02]  /*2470*/  @!P5 IMAD R155, R15, R11, R14 ;  /* 0x0000000b0f9bd224 */ /* 0x000fe400078e020e */
[----:B------:R-:W3:Y:S03]  /*2480*/  @!P5 LDC.64 R14, c[0x0][0x248] ;  /* 0x00009200ff0edb82 */ /* 0x000ee60000000a00 */
[----:B------:R-:W-:-:S04]  /*2490*/  @!P5 IADD3 R161, P3, R7, R155, RZ ;  /* 0x0000009b07a1d210 */ /* 0x000fc80007f7e0ff */
[----:B------:R-:W-:Y:S02]  /*24a0*/  @!P5 LEA.HI.X.SX32 R155, R155, R10, 0x1, P3 ;  /* 0x0000000a9b9bd211 */ /* 0x000fe400018f0eff */
[C---:B---3--:R-:W-:Y:S02]  /*24b0*/  @!P5 LEA R160, P3, R161.reuse, R14, 0x2 ;  /* 0x0000000ea1a0d211 */ /* 0x048fe400078610ff */
[----:B------:R-:W2:Y:S02]  /*24c0*/  @!P4 LDC R14, c[0x0][0x288] ;  /* 0x0000a200ff0ecb82 */ /* 0x000ea40000000800 */
[----:B------:R-:W-:Y:S02]  /*24d0*/  @!P5 LEA.HI.X R161, R161, R15, R155, 0x2, P3 ;  /* 0x0000000fa1a1d211 */ /* 0x000fe400018f149b */
[----:B------:R-:W-:-:S03]  /*24e0*/  FSEL R95, R95, RZ, P2 ;  /* 0x000000ff5f5f7208 */ /* 0x000fc60001000000 */
[----:B------:R-:W3:Y:S01]  /*24f0*/  @!P5 LDG.E.64 R92, desc[UR36][R160.64] ;  /* 0x00000024a05cd981 */ /* 0x000ee2000c1e1b00 */
[----:B--2---:R-:W-:Y:S02]  /*2500*/  @!P4 IMAD R13, R13, R14, RZ ;  /* 0x0000000e0d0dc224 */ /* 0x004fe400078e02ff */
[----:B------:R-:W1:Y:S02]  /*2510*/  @!P4 LDC.64 R14, c[0x0][0x248] ;  /* 0x00009200ff0ecb82 */ /* 0x000e640000000a00 */
[----:B------:R-:W-:-:S04]  /*2520*/  @!P4 IMAD R13, R13, 0x60, RZ ;  /* 0x000000600d0dc824 */ /* 0x000fc800078e02ff */
[----:B------:R-:W-:-:S05]  /*2530*/  @!P4 IMAD R164, R13, R11, R164 ;  /* 0x0000000b0da4c224 */ /* 0x000fca00078e02a4 */
[----:B------:R-:W-:-:S04]  /*2540*/  @!P4 IADD3 R13, P3, R7, R164, RZ ;  /* 0x000000a4070dc210 */ /* 0x000fc80007f7e0ff */
[----:B------:R-:W-:Y:S02]  /*2550*/  @!P4 LEA.HI.X.SX32 R164, R164, R10, 0x1, P3 ;  /* 0x0000000aa4a4c211 */ /* 0x000fe400018f0eff */
[----:B-1----:R-:W-:-:S04]  /*2560*/  @!P4 LEA R162, P3, R13, R14, 0x2 ;  /* 0x0000000e0da2c211 */ /* 0x002fc800078610ff */
[----:B------:R-:W-:Y:S01]  /*2570*/  @!P4 LEA.HI.X R163, R13, R15, R164, 0x2, P3 ;  /* 0x0000000f0da3c211 */ /* 0x000fe200018f14a4 */
[----:B------:R-:W-:-:S05]  /*2580*/  IMAD R164, R11, 0x4, R12 ;  /* 0x000000040ba47824 */ /* 0x000fca00078e020c */
[----:B------:R-:W-:-:S04]  /*2590*/  SHF.L.U32 R13, R164, 0x2, RZ ;  /* 0x00000002a40d7819 */ /* 0x000fc800000006ff */
[----:B------:R-:W-:-:S13]  /*25a0*/  ISETP.GE.OR P3, PT, R13, R27, P1 ;  /* 0x0000001b0d00720c */ /* 0x000fda0000f66670 */
[----:B------:R-:W2:Y:S01]  /*25b0*/  @!P3 LDG.E R14, desc[UR36][R158.64] ;  /* 0x000000249e0eb981 */ /* 0x000ea2000c1e1900 */
[----:B------:R-:W2:Y:S01]  /*25c0*/  @!P3 LDC R15, c[0x0][0x288] ;  /* 0x0000a200ff0fbb82 */ /* 0x000ea20000000800 */
[----:B------:R-:W-:Y:S01]  /*25d0*/  FSEL R94, R94, RZ, P2 ;  /* 0x000000ff5e5e7208 */ /* 0x000fe20001000000 */
[----:B------:R-:W-:-:S05]  /*25e0*/  IMAD.IADD R164, R164, 0x1, R11 ;  /* 0x00000001a4a47824 */ /* 0x000fca00078e020b */
[----:B------:R1:W3:Y:S02]  /*25f0*/  @!P4 LDG.E.64 R94, desc[UR36][R162.64] ;  /* 0x00000024a25ec981 */ /* 0x0002e4000c1e1b00 */
[----:B-1----:R-:W-:Y:S02]  /*2600*/  IMAD.SHL.U32 R162, R164, 0x4, RZ ;  /* 0x00000004a4a27824 */ /* 0x002fe400078e00ff */
[----:B--2---:R-:W-:Y:S02]  /*2610*/  @!P3 IMAD R155, R14, R15, RZ ;  /* 0x0000000f0e9bb224 */ /* 0x004fe400078e02ff */
[----:B------:R-:W1:Y:S02]  /*2620*/  @!P3 LDC.64 R14, c[0x0][0x248] ;  /* 0x00009200ff0ebb82 */ /* 0x000e640000000a00 */
[----:B------:R-:W-:-:S04]  /*2630*/  @!P3 IMAD R160, R155, 0x60, RZ ;  /* 0x000000609ba0b824 */ /* 0x000fc800078e02ff */
[----:B------:R-:W-:-:S05]  /*2640*/  @!P3 IMAD R13, R160, R11, R13 ;  /* 0x0000000ba00db224 */ /* 0x000fca00078e020d */
[----:B------:R-:W-:-:S04]  /*2650*/  @!P3 IADD3 R155, P4, R7, R13, RZ ;  /* 0x0000000d079bb210 */ /* 0x000fc80007f9e0ff */
[----:B------:R-:W-:Y:S02]  /*2660*/  @!P3 LEA.HI.X.SX32 R13, R13, R10, 0x1, P4 ;  /* 0x0000000a0d0db211 */ /* 0x000fe400020f0eff */
[----:B-1----:R-:W-:-:S04]  /*2670*/  @!P3 LEA R160, P4, R155, R14, 0x2 ;  /* 0x0000000e9ba0b211 */ /* 0x002fc800078810ff */
[----:B------:R-:W-:Y:S02]  /*2680*/  @!P3 LEA.HI.X R161, R155, R15, R13, 0x2, P4 ;  /* 0x0000000f9ba1b211 */ /* 0x000fe400020f140d */
[----:B------:R-:W-:-:S13]  /*2690*/  ISETP.GE.OR P4, PT, R162, R27, P1 ;  /* 0x0000001ba200720c */ /* 0x000fda0000f86670 */
[----:B------:R-:W2:Y:S01]  /*26a0*/  @!P4 LDG.E R13, desc[UR36][R158.64] ;  /* 0x000000249e0dc981 */ /* 0x000ea2000c1e1900 */
[----:B------:R-:W2:Y:S01]  /*26b0*/  @!P4 LDC R14, c[0x0][0x288] ;  /* 0x0000a200ff0ecb82 */ /* 0x000ea20000000800 */
[----:B------:R-:W-:Y:S01]  /*26c0*/  IMAD.IADD R155, R164, 0x1, R11 ;  /* 0x00000001a49b7824 */ /* 0x000fe200078e020b */
[----:B------:R-:W-:Y:S02]  /*26d0*/  FSEL R97, R97, RZ, P2 ;  /* 0x000000ff61617208 */ /* 0x000fe40001000000 */
[----:B------:R-:W-:-:S06]  /*26e0*/  FSEL R96, R96, RZ, P2 ;  /* 0x000000ff60607208 */ /* 0x000fcc0001000000 */
[----:B------:R1:W3:Y:S01]  /*26f0*/  @!P3 LDG.E.64 R96, desc[UR36][R160.64] ;  /* 0x00000024a060b981 */ /* 0x0002e2000c1e1b00 */
[----:B--2---:R-:W-:Y:S02]  /*2700*/  @!P4 IMAD R13, R13, R14, RZ ;  /* 0x0000000e0d0dc224 */ /* 0x004fe400078e02ff */
[----:B------:R-:W1:Y:S02]  /*2710*/  @!P4 LDC.64 R14, c[0x0][0x248] ;  /* 0x00009200ff0ecb82 */ /* 0x000e640000000a00 */
[----:B------:R-:W-:-:S04]  /*2720*/  @!P4 IMAD R13, R13, 0x60, RZ ;  /* 0x000000600d0dc824 */ /* 0x000fc800078e02ff */
[----:B------:R-:W-:Y:S02]  /*2730*/  @!P4 IMAD R13, R13, R11, R162 ;  /* 0x0000000b0d0dc224 */ /* 0x000fe400078e02a2 */
[----:B------:R-:W-:-:S05]  /*2740*/  IMAD.SHL.U32 R162, R155, 0x4, RZ ;  /* 0x000000049ba27824 */ /* 0x000fca00078e00ff */
[----:B------:R-:W-:Y:S02]  /*2750*/  ISETP.GE.OR P3, PT, R162, R27, P1 ;  /* 0x0000001ba200720c */ /* 0x000fe40000f66670 */
[----:B------:R-:W-:-:S04]  /*2760*/  @!P4 IADD3 R155, P5, R7, R13, RZ ;  /* 0x0000000d079bc210 */ /* 0x000fc80007fbe0ff */
[----:B------:R-:W-:-:S07]  /*2770*/  @!P4 LEA.HI.X.SX32 R164, R13, R10, 0x1, P5 ;  /* 0x0000000a0da4c211 */ /* 0x000fce00028f0eff */
[----:B------:R-:W2:Y:S01]  /*2780*/  @!P3 LDG.E R13, desc[UR36][R158.64] ;  /* 0x000000249e0db981 */ /* 0x000ea2000c1e1900 */
[C---:B-1----:R-:W-:Y:S02]  /*2790*/  @!P4 LEA R160, P5, R155.reuse, R14, 0x2 ;  /* 0x0000000e9ba0c211 */ /* 0x042fe400078a10ff */
[----:B------:R-:W2:Y:S02]  /*27a0*/  @!P3 LDC R14, c[0x0][0x288] ;  /* 0x0000a200ff0ebb82 */ /* 0x000ea40000000800 */
[----:B------:R-:W-:Y:S02]  /*27b0*/  @!P4 LEA.HI.X R161, R155, R15, R164, 0x2, P5 ;  /* 0x0000000f9ba1c211 */ /* 0x000fe400028f14a4 */
[----:B------:R-:W-:Y:S02]  /*27c0*/  FSEL R99, R99, RZ, P2 ;  /* 0x000000ff63637208 */ /* 0x000fe40001000000 */
[----:B------:R-:W-:-:S06]  /*27d0*/  FSEL R98, R98, RZ, P2 ;  /* 0x000000ff62627208 */ /* 0x000fcc0001000000 */
        /* <DEDUP_REMOVED lines=14> */
[----:B------:R-:W-:Y:S02]  /*28c0*/  FSEL R101, R101, RZ, P2 ;  /* 0x000000ff65657208 */ /* 0x000fe40001000000 */
[----:B------:R-:W-:Y:S01]  /*28d0*/  FSEL R100, R100, RZ, P2 ;  /* 0x000000ff64647208 */ /* 0x000fe20001000000 */
[----:B------:R-:W-:-:S05]  /*28e0*/  IMAD.IADD R164, R164, 0x1, R11 ;  /* 0x00000001a4a47824 */ /* 0x000fca00078e020b */
[----:B------:R1:W3:Y:S02]  /*28f0*/  @!P3 LDG.E.64 R100, desc[UR36][R162.64] ;  /* 0x00000024a264b981 */ /* 0x0002e4000c1e1b00 */
[----:B-1----:R-:W-:-:S05]  /*2900*/  IMAD.SHL.U32 R162, R164, 0x4, RZ ;  /* 0x00000004a4a27824 */ /* 0x002fca00078e00ff */
[----:B------:R-:W-:Y:S01]  /*2910*/  ISETP.GE.OR P5, PT, R162, R27, P1 ;  /* 0x0000001ba200720c */ /* 0x000fe20000fa6670 */
[----:B--2---:R-:W-:Y:S02]  /*2920*/  @!P4 IMAD R155, R14, R15, RZ ;  /* 0x0000000f0e9bc224 */ /* 0x004fe400078e02ff */
[----:B------:R-:W1:Y:S02]  /*2930*/  @!P4 LDC.64 R14, c[0x0][0x248] ;  /* 0x00009200ff0ecb82 */ /* 0x000e640000000a00 */
[----:B------:R-:W-:-:S04]  /*2940*/  @!P4 IMAD R160, R155, 0x60, RZ ;  /* 0x000000609ba0c824 */ /* 0x000fc800078e02ff */
[----:B------:R-:W-:-:S05]  /*2950*/  @!P4 IMAD R13, R160, R11, R13 ;  /* 0x0000000ba00dc224 */ /* 0x000fca00078e020d */
[----:B------:R-:W-:-:S04]  /*2960*/  @!P4 IADD3 R155, P3, R7, R13, RZ ;  /* 0x0000000d079bc210 */ /* 0x000fc80007f7e0ff */
[----:B------:R-:W-:Y:S02]  /*2970*/  @!P4 LEA.HI.X.SX32 R13, R13, R10, 0x1, P3 ;  /* 0x0000000a0d0dc211 */ /* 0x000fe400018f0eff */
[C---:B-1----:R-:W-:Y:S02]  /*2980*/  @!P4 LEA R160, P3, R155.reuse, R14, 0x2 ;  /* 0x0000000e9ba0c211 */ /* 0x042fe400078610ff */
[----:B------:R-:W1:Y:S02]  /*2990*/  @!P5 LDC R14, c[0x0][0x288] ;  /* 0x0000a200ff0edb82 */ /* 0x000e640000000800 */
[----:B------:R-:W-:Y:S02]  /*29a0*/  @!P4 LEA.HI.X R161, R155, R15, R13, 0x2, P3 ;  /* 0x0000000f9ba1c211 */ /* 0x000fe400018f140d */
[----:B------:R-:W1:Y:S01]  /*29b0*/  @!P5 LDG.E R13, desc[UR36][R158.64] ;  /* 0x000000249e0dd981 */ /* 0x000e62000c1e1900 */
[----:B------:R-:W-:Y:S01]  /*29c0*/  IMAD.IADD R155, R164, 0x1, R11 ;  /* 0x00000001a49b7824 */ /* 0x000fe200078e020b */
[----:B------:R-:W-:-:S02]  /*29d0*/  FSEL R103, R103, RZ, P2 ;  /* 0x000000ff67677208 */ /* 0x000fc40001000000 */
[----:B------:R-:W-:-:S06]  /*29e0*/  FSEL R102, R102, RZ, P2 ;  /* 0x000000ff66667208 */ /* 0x000fcc0001000000 */
[----:B------:R2:W3:Y:S01]  /*29f0*/  @!P4 LDG.E.64 R102, desc[UR36][R160.64] ;  /* 0x00000024a066c981 */ /* 0x0004e2000c1e1b00 */
[----:B-1----:R-:W-:Y:S02]  /*2a00*/  @!P5 IMAD R13, R13, R14, RZ ;  /* 0x0000000e0d0dd224 */ /* 0x002fe400078e02ff */
[----:B------:R-:W2:Y:S02]  /*2a10*/  @!P5 LDC.64 R14, c[0x0][0x248] ;  /* 0x00009200ff0edb82 */ /* 0x000ea40000000a00 */
[----:B------:R-:W-:-:S04]  /*2a20*/  @!P5 IMAD R13, R13, 0x60, RZ ;  /* 0x000000600d0dd824 */ /* 0x000fc800078e02ff */
[----:B------:R-:W-:Y:S02]  /*2a30*/  @!P5 IMAD R13, R13, R11, R162 ;  /* 0x0000000b0d0dd224 */ /* 0x000fe400078e02a2 */
[----:B------:R-:W-:-:S05]  /*2a40*/  IMAD.SHL.U32 R162, R155, 0x4, RZ ;  /* 0x000000049ba27824 */ /* 0x000fca00078e00ff */
[----:B------:R-:W-:Y:S02]  /*2a50*/  ISETP.GE.OR P3, PT, R162, R27, P1 ;  /* 0x0000001ba200720c */ /* 0x000fe40000f66670 */
[----:B------:R-:W-:-:S04]  /*2a60*/  @!P5 IADD3 R155, P4, R7, R13, RZ ;  /* 0x0000000d079bd210 */ /* 0x000fc80007f9e0ff */
[----:B------:R-:W-:-:S07]  /*2a70*/  @!P5 LEA.HI.X.SX32 R164, R13, R10, 0x1, P4 ;  /* 0x0000000a0da4d211 */ /* 0x000fce00020f0eff */
[----:B------:R-:W4:Y:S01]  /*2a80*/  @!P3 LDG.E R13, desc[UR36][R158.64] ;  /* 0x000000249e0db981 */ /* 0x000f22000c1e1900 */
[C---:B--2---:R-:W-:Y:S02]  /*2a90*/  @!P5 LEA R160, P4, R155.reuse, R14, 0x2 ;  /* 0x0000000e9ba0d211 */ /* 0x044fe400078810ff */
[----:B------:R-:W4:Y:S02]  /*2aa0*/  @!P3 LDC R14, c[0x0][0x288] ;  /* 0x0000a200ff0ebb82 */ /* 0x000f240000000800 */
[----:B------:R-:W-:Y:S01]  /*2ab0*/  @!P5 LEA.HI.X R161, R155, R15, R164, 0x2, P4 ;  /* 0x0000000f9ba1d211 */ /* 0x000fe200020f14a4 */
[----:B----4-:R-:W-:-:S05]  /*2ac0*/  @!P3 IMAD R13, R13, R14, RZ ;  /* 0x0000000e0d0db224 */ /* 0x010fca00078e02ff */
[----:B------:R-:W1:Y:S01]  /*2ad0*/  @!P3 LDC.64 R14, c[0x0][0x248] ;  /* 0x00009200ff0ebb82 */ /* 0x000e620000000a00 */
        /* <DEDUP_REMOVED lines=12> */
[----:B------:R-:W-:Y:S02]  /*2ba0*/  FSEL R104, R104, RZ, P2 ;  /* 0x000000ff68687208 */ /* 0x000fe40001000000 */
[----:B------:R-:W-:Y:S02]  /*2bb0*/  FSEL R107, R107, RZ, P2 ;  /* 0x000000ff6b6b7208 */ /* 0x000fe40001000000 */
[----:B------:R-:W-:Y:S01]  /*2bc0*/  FSEL R106, R106, RZ, P2 ;  /* 0x000000ff6a6a7208 */ /* 0x000fe20001000000 */
[----:B------:R-:W-:Y:S01]  /*2bd0*/  IMAD.IADD R164, R164, 0x1, R11 ;  /* 0x00000001a4a47824 */ /* 0x000fe200078e020b */
[----:B------:R-:W4:Y:S04]  /*2be0*/  @!P5 LDG.E.64 R104, desc[UR36][R160.64] ;  /* 0x00000024a068d981 */ /* 0x000f28000c1e1b00 */
[----:B------:R1:W4:Y:S02]  /*2bf0*/  @!P3 LDG.E.64 R106, desc[UR36][R162.64] ;  /* 0x00000024a26ab981 */ /* 0x000324000c1e1b00 */
        /* <DEDUP_REMOVED lines=15> */
[----:B------:R2:W0:Y:S01]  /*2cf0*/  @!P4 LDG.E.64 R108, desc[UR36][R160.64] ;  /* 0x00000024a06cc981 */ /* 0x000422000c1e1b00 */
        /* <DEDUP_REMOVED lines=8> */
[----:B------:R-:W3:Y:S01]  /*2d80*/  @!P3 LDG.E R13, desc[UR36][R158.64] ;  /* 0x000000249e0db981 */ /* 0x000ee2000c1e1900 */
[C---:B--2---:R-:W-:Y:S02]  /*2d90*/  @!P5 LEA R160, P4, R155.reuse, R14, 0x2 ;  /* 0x0000000e9ba0d211 */ /* 0x044fe400078810ff */
[----:B------:R-:W3:Y:S02]  /*2da0*/  @!P3 LDC R14, c[0x0][0x288] ;  /* 0x0000a200ff0ebb82 */ /* 0x000ee40000000800 */
[----:B------:R-:W-:Y:S01]  /*2db0*/  @!P5 LEA.HI.X R161, R155, R15, R164, 0x2, P4 ;  /* 0x0000000f9ba1d211 */ /* 0x000fe200020f14a4 */
[----:B---3--:R-:W-:-:S05]  /*2dc0*/  @!P3 IMAD R13, R13, R14, RZ ;  /* 0x0000000e0d0db224 */ /* 0x008fca00078e02ff */
        /* <DEDUP_REMOVED lines=17> */
[----:B------:R-:W3:Y:S04]  /*2ee0*/  @!P5 LDG.E.64 R110, desc[UR36][R160.64] ;  /* 0x00000024a06ed981 */ /* 0x000ee8000c1e1b00 */
        /* <DEDUP_REMOVED lines=36> */
[----:B------:R-:W-:Y:S02]  /*3130*/  @!P3 LEA.HI.X R163, R13, R15, R164, 0x2, P4 ;  /* 0x0000000f0da3b211 */ /* 0x000fe400020f14a4 */
[----:B------:R-:W-:-:S05]  /*3140*/  LEA R164, R11, R12, 0x4 ;  /* 0x0000000c0ba47211 */ /* 0x000fca00078e20ff */
[----:B------:R-:W-:-:S05]  /*3150*/  IMAD.SHL.U32 R13, R164, 0x4, RZ ;  /* 0x00000004a40d7824 */ /* 0x000fca00078e00ff */
        /* <DEDUP_REMOVED lines=25> */
[----:B------:R2:W4:Y:S01]  /*32f0*/  @!P4 LDG.E.64 R120, desc[UR36][R160.64] ;  /* 0x00000024a078c981 */ /* 0x000522000c1e1b00 */
[----:B-1----:R-:W-:Y:S02]  /*3300*/  @!P5 IMAD R13, R13, R14, RZ ;  /* 0x0000000e0d0dd224 */ /* 0x002fe400078e02ff */
[----:B------:R-:W2:Y:S02]  /*3310*/  @!P5 LDC.64 R14, c[0x0][0x248] ;  /* 0x00009200ff0edb82 */ /* 0x000ea40000000a00 */
[----:B------:R-:W-:-:S04]  /*3320*/  @!P5 IMAD R13, R13, 0x60, RZ ;  /* 0x000000600d0dd824 */ /* 0x000fc800078e02ff */
[----:B------:R-:W-:Y:S01]  /*3330*/  @!P5 IMAD R13, R13, R11, R162 ;  /* 0x0000000b0d0dd224 */ /* 0x000fe200078e02a2 */
[----:B------:R-:W-:-:S04]  /*3340*/  SHF.L.U32 R162, R155, 0x2, RZ ;  /* 0x000000029ba27819 */ /* 0x000fc800000006ff */
        /* <DEDUP_REMOVED lines=15> */
[----:B------:R-:W-:-:S04]  /*3440*/  IMAD R164, R11, 0x13, R12 ;  /* 0x000000130ba47824 */ /* 0x000fc800078e020c */
        /* <DEDUP_REMOVED lines=169> */
[----:B------:R-:W-:Y:S02]  /*3ee0*/  FSEL R144, R144, RZ, P2 ;  /* 0x000000ff90907208 */ /* 0x000fe40001000000 */
[----:B------:R-:W-:-:S04]  /*3ef0*/  SHF.L.U32 R164, R164, 0x2, RZ ;  /* 0x00000002a4a47819 */ /* 0x000fc800000006ff */
[----:B------:R-:W-:Y:S01]  /*3f00*/  ISETP.GE.OR P3, PT, R164, R27, P1 ;  /* 0x0000001ba400720c */ /* 0x000fe20000f66670 */
[----:B------:R-:W2:Y:S01]  /*3f10*/  @!P4 LDG.E.64 R144, desc[UR36][R160.64] ;  /* 0x00000024a090c981 */ /* 0x000ea2000c1e1b00 */
[----:B-1----:R-:W-:Y:S02]  /*3f20*/  @!P5 IMAD R13, R13, R14, RZ ;  /* 0x0000000e0d0dd224 */ /* 0x002fe400078e02ff */
        /* <DEDUP_REMOVED lines=9> */
[----:B------:R-:W-:Y:S02]  /*3fc0*/  FSEL R147, R147, RZ, P2 ;  /* 0x000000ff93937208 */ /* 0x000fe40001000000 */
[----:B------:R-:W-:-:S06]  /*3fd0*/  FSEL R146, R146, RZ, P2 ;  /* 0x000000ff92927208 */ /* 0x000fcc0001000000 */
[----:B------:R0:W2:Y:S02]  /*3fe0*/  @!P5 LDG.E.64 R146, desc[UR36][R162.64] ;  /* 0x00000024a292d981 */ /* 0x0000a4000c1e1b00 */
[----:B0-----:R-:W-:-:S04]  /*3ff0*/  IMAD R162, R11, 0x1f, R12 ;  /* 0x0000001f0ba27824 */ /* 0x001fc800078e020c */
[----:B------:R-:W-:Y:S02]  /*4000*/  IMAD.SHL.U32 R162, R162, 0x4, RZ ;  /* 0x00000004a2a27824 */ /* 0x000fe400078e00ff */
[----:B-1----:R-:W-:Y:S02]  /*4010*/  @!P3 IMAD R13, R13, R14, RZ ;  /* 0x0000000e0d0db224 */ /* 0x002fe400078e02ff */
[----:B------:R-:W0:Y:S02]  /*4020*/  @!P3 LDC.64 R14, c[0x0][0x248] ;  /* 0x00009200ff0ebb82 */ /* 0x000e240000000a00 */
[----:B------:R-:W-:-:S04]  /*4030*/  @!P3 IMAD R13, R13, 0x60, RZ ;  /* 0x000000600d0db824 */ /* 0x000fc800078e02ff */
[----:B------:R-:W-:Y:S02]  /*4040*/  @!P3 IMAD R13, R13, R11, R164 ;  /* 0x0000000b0d0db224 */ /* 0x000fe400078e02a4 */
[----:B------:R-:W-:-:S05]  /*4050*/  IMAD.SHL.U32 R164, R12, 0x4, RZ ;  /* 0x000000040ca47824 */ /* 0x000fca00078e00ff */
[----:B------:R-:W-:Y:S02]  /*4060*/  ISETP.GE.OR P5, PT, R164, R27, P1 ;  /* 0x0000001ba400720c */ /* 0x000fe40000fa6670 */
[----:B------:R-:W-:-:S04]  /*4070*/  @!P3 IADD3 R155, P4, R7, R13, RZ ;  /* 0x0000000d079bb210 */ /* 0x000fc80007f9e0ff */
[----:B------:R-:W-:Y:S02]  /*4080*/  @!P3 LEA.HI.X.SX32 R13, R13, R10, 0x1, P4 ;  /* 0x0000000a0d0db211 */ /* 0x000fe400020f0eff */
[----:B0-----:R-:W-:-:S05]  /*4090*/  @!P3 LEA R160, P4, R155, R14, 0x2 ;  /* 0x0000000e9ba0b211 */ /* 0x001fca00078810ff */
[----:B------:R-:W0:Y:S01]  /*40a0*/  @!P5 LDC R12, c[0x0][0x288] ;  /* 0x0000a200ff0cdb82 */ /* 0x000e220000000800 */
[----:B------:R-:W-:Y:S02]  /*40b0*/  @!P3 LEA.HI.X R161, R155, R15, R13, 0x2, P4 ;  /* 0x0000000f9ba1b211 */ /* 0x000fe400020f140d */
[----:B------:R-:W0:Y:S01]  /*40c0*/  @!P5 LDG.E R13, desc[UR36][R158.64] ;  /* 0x000000249e0dd981 */ /* 0x000e22000c1e1900 */
[----:B------:R-:W-:-:S04]  /*40d0*/  ISETP.GE.OR P4, PT, R162, R27, P1 ;  /* 0x0000001ba200720c */ /* 0x000fc80000f86670 */
[----:B------:R-:W1:Y:S09]  /*40e0*/  @!P5 LDC.64 R14, c[0x0][0x248] ;  /* 0x00009200ff0edb82 */ /* 0x000e720000000a00 */
[----:B------:R3:W4:Y:S01]  /*40f0*/  @!P4 LDG.E R155, desc[UR36][R158.64] ;  /* 0x000000249e9bc981 */ /* 0x000722000c1e1900 */
[----:B------:R-:W-:-:S02]  /*4100*/  FSEL R149, R149, RZ, P2 ;  /* 0x000000ff95957208 */ /* 0x000fc40001000000 */
[----:B------:R-:W-:Y:S01]  /*4110*/  FSEL R148, R148, RZ, P2 ;  /* 0x000000ff94947208 */ /* 0x000fe20001000000 */
[----:B---3--:R-:W4:Y:S01]  /*4120*/  @!P4 LDC R158, c[0x0][0x288] ;  /* 0x0000a200ff9ecb82 */ /* 0x008f220000000800 */
[----:B------:R-:W-:Y:S02]  /*4130*/  FSEL R151, R151, RZ, P2 ;  /* 0x000000ff97977208 */ /* 0x000fe40001000000 */
[----:B------:R-:W-:Y:S02]  /*4140*/  FSEL R150, R150, RZ, P2 ;  /* 0x000000ff96967208 */ /* 0x000fe40001000000 */
[----:B------:R-:W-:Y:S02]  /*4150*/  FSEL R153, R153, RZ, P2 ;  /* 0x000000ff99997208 */ /* 0x000fe40001000000 */
[----:B------:R-:W-:Y:S02]  /*4160*/  FSEL R152, R152, RZ, P2 ;  /* 0x000000ff98987208 */ /* 0x000fe40001000000 */
[----:B------:R-:W3:Y:S01]  /*4170*/  @!P3 LDG.E.64 R150, desc[UR36][R160.64] ;  /* 0x00000024a096b981 */ /* 0x000ee2000c1e1b00 */
[----:B0-----:R-:W-:-:S04]  /*4180*/  @!P5 IMAD R13, R13, R12, RZ ;  /* 0x0000000c0d0dd224 */ /* 0x001fc800078e02ff */
[----:B------:R-:W-:-:S04]  /*4190*/  @!P5 IMAD R13, R13, 0x60, RZ ;  /* 0x000000600d0dd824 */ /* 0x000fc800078e02ff */
[----:B------:R-:W-:-:S05]  /*41a0*/  @!P5 IMAD R13, R13, R11, R164 ;  /* 0x0000000b0d0dd224 */ /* 0x000fca00078e02a4 */
[----:B------:R-:W-:-:S04]  /*41b0*/  @!P5 IADD3 R163, P6, R7, R13, RZ ;  /* 0x0000000d07a3d210 */ /* 0x000fc80007fde0ff */
[----:B------:R-:W-:Y:S02]  /*41c0*/  @!P5 LEA.HI.X.SX32 R164, R13, R10, 0x1, P6 ;  /* 0x0000000a0da4d211 */ /* 0x000fe400030f0eff */
[----:B-1----:R-:W-:-:S04]  /*41d0*/  @!P5 LEA R12, P6, R163, R14, 0x2 ;  /* 0x0000000ea30cd211 */ /* 0x002fc800078c10ff */
[----:B------:R-:W-:Y:S02]  /*41e0*/  @!P5 LEA.HI.X R13, R163, R15, R164, 0x2, P6 ;  /* 0x0000000fa30dd211 */ /* 0x000fe400030f14a4 */
[----:B------:R-:W0:Y:S03]  /*41f0*/  @!P4 LDC.64 R14, c[0x0][0x248] ;  /* 0x00009200ff0ecb82 */ /* 0x000e260000000a00 */
[----:B------:R1:W2:Y:S01]  /*4200*/  @!P5 LDG.E.64 R148, desc[UR36][R12.64] ;  /* 0x000000240c94d981 */ /* 0x0002a2000c1e1b00 */
[----:B----4-:R-:W-:-:S04]  /*4210*/  @!P4 IMAD R155, R155, R158, RZ ;  /* 0x0000009e9b9bc224 */ /* 0x010fc800078e02ff */
[----:B------:R-:W-:-:S04]  /*4220*/  @!P4 IMAD R155, R155, 0x60, RZ ;  /* 0x000000609b9bc824 */ /* 0x000fc800078e02ff */
[----:B------:R-:W-:-:S05]  /*4230*/  @!P4 IMAD R11, R155, R11, R162 ;  /* 0x0000000b9b0bc224 */ /* 0x000fca00078e02a2 */
[----:B------:R-:W-:-:S04]  /*4240*/  @!P4 IADD3 R155, P5, R7, R11, RZ ;  /* 0x0000000b079bc210 */ /* 0x000fc80007fbe0ff */
[----:B------:R-:W-:Y:S02]  /*4250*/  @!P4 LEA.HI.X.SX32 R158, R11, R10, 0x1, P5 ;  /* 0x0000000a0b9ec211 */ /* 0x000fe400028f0eff */
[----:B0-----:R-:W-:-:S04]  /*4260*/  @!P4 LEA R14, P5, R155, R14, 0x2 ;  /* 0x0000000e9b0ec211 */ /* 0x001fc800078a10ff */
[----:B------:R-:W-:-:S05]  /*4270*/  @!P4 LEA.HI.X R15, R155, R15, R158, 0x2, P5 ;  /* 0x0000000f9b0fc211 */ /* 0x000fca00028f149e */
[----:B------:R-:W4:Y:S01]  /*4280*/  @!P4 LDG.E.64 R152, desc[UR36][R14.64] ;  /* 0x000000240e98c981 */ /* 0x000f22000c1e1b00 */
[----:B------:R-:W-:Y:S01]  /*4290*/  FMUL.FTZ R11, R86, R90 ;  /* 0x0000005a560b7220 */ /* 0x000fe20000410000 */
[----:B-1----:R-:W-:Y:S01]  /*42a0*/  FMUL.FTZ R12, R87, R91 ;  /* 0x0000005b570c7220 */ /* 0x002fe20000410000 */
[----:B------:R-:W-:Y:S01]  /*42b0*/  UMOV UR4, 0xffffffff ;  /* 0xffffffff00047882 */ /* 0x000fe20000000000 */
[----:B------:R-:W-:Y:S02]  /*42c0*/  ISETP.NE.AND P0, PT, R156, RZ, P0 ;  /* 0x000000ff9c00720c */ /* 0x000fe40000705270 */
[----:B------:R-:W-:Y:S01]  /*42d0*/  LOP3.LUT R155, R18, 0x1, RZ, 0xc0, !PT ;  /* 0x00000001129b7812 */ /* 0x000fe200078ec0ff */
[----:B--2---:R-:W-:Y:S01]  /*42e0*/  FFMA.FTZ R11, R88, R148, R11 ;  /* 0x00000094580b7223 */ /* 0x004fe2000001000b */
        /* <DEDUP_REMOVED lines=57> */
[----:B---3--:R-:W-:Y:S01]  /*4680*/  FFMA.FTZ R11, R20, R150, R11 ;  /* 0x00000096140b7223 */ /* 0x008fe2000001000b */
[----:B------:R-:W-:-:S03]  /*4690*/  FFMA.FTZ R12, R21, R151, R12 ;  /* 0x00000097150c7223 */ /* 0x000fc6000001000c */
[----:B----4-:R-:W-:Y:S01]  /*46a0*/  FFMA.FTZ R11, R8, R152, R11 ;  /* 0x00000098080b7223 */ /* 0x010fe2000001000b */
[----:B------:R-:W-:-:S04]  /*46b0*/  FFMA.FTZ R12, R9, R153, R12 ;  /* 0x00000099090c7223 */ /* 0x000fc8000001000c */
[----:B------:R-:W-:Y:S01]  /*46c0*/  FADD.FTZ R13, R11, R12 ;  /* 0x0000000c0b0d7221 */ /* 0x000fe20000010000 */
[----:B------:R-:W-:Y:S06]  /*46d0*/  BRA.DIV UR4, `(.L_x_2885) ;  /* 0x0000002e04d47947 */ /* 0x000fec000b800000 */
[----:B------:R0:W1:Y:S02]  /*46e0*/  SHFL.BFLY PT, R14, R13, 0x1, 0x1f ;  /* 0x0c201f000d0e7f89 */ /* 0x00006400000e0000 */
.L_x_2934:
[----:B------:R-:W-:Y:S01]  /*46f0*/  ISETP.EQ.U32.OR P1, PT, R155, 0x1, P1 ;  /* 0x000000019b00780c */ /* 0x000fe20000f22470 */
        /* <DEDUP_REMOVED lines=13> */
[----:B------:R-:W-:-:S04]  /*47d0*/  @P2 IMAD R155, R155, R156, R154 ;  /* 0x0000009c9b9b2224 */ /* 0x000fc800078e029a */
[----:B0-----:R-:W-:-:S06]  /*47e0*/  @P2 IMAD.WIDE R12, R155, 0x4, R12 ;  /* 0x000000049b0c2825 */ /* 0x001fcc00078e020c */
[----:B------:R-:W2:Y:S01]  /*47f0*/  @P2 LDG.E R12, desc[UR36][R12.64] ;  /* 0x000000240c0c2981 */ /* 0x000ea2000c1e1900 */
[----:B-1----:R-:W-:-:S06]  /*4800*/  @P1 IMAD.WIDE R14, R19, 0x4, R14 ;  /* 0x00000004130e1825 */ /* 0x002fcc00078e020e */
[----:B------:R-:W3:Y:S01]  /*4810*/  @P1 LDG.E R14, desc[UR36][R14.64] ;  /* 0x000000240e0e1981 */ /* 0x000ee2000c1e1900 */
[----:B------:R-:W-:-:S04]  /*4820*/  @P1 ISETP.GE.AND P3, PT, R154, R25, PT ;  /* 0x000000199a00120c */ /* 0x000fc80003f66270 */
[----:B-----5:R-:W-:-:S04]  /*4830*/  @P1 SEL R155, R28, RZ, !P3 ;  /* 0x000000ff1c9b1207 */ /* 0x020fc80005800000 */
[----:B------:R-:W-:-:S04]  /*4840*/  @P1 IADD3 R155, R155, R154, -R17 ;  /* 0x0000009a9b9b1210 */ /* 0x000fc80007ffe811 */
[----:B------:R-:W-:Y:S01]  /*4850*/  @P1 I2FP.F32.S32 R156, R155 ;  /* 0x0000009b009c1245 */ /* 0x000fe20000201400 */
[----:B------:R-:W-:Y:S02]  /*4860*/  IMAD.IADD R155, R154, 0x1, -R26 ;  /* 0x000000019a9b7824 */ /* 0x000fe400078e0a1a */
[----:B--2---:R-:W-:Y:S02]  /*4870*/  @P2 FADD.FTZ R11, R11, R12 ;  /* 0x0000000c0b0b2221 */ /* 0x004fe40000010000 */
[----:B------:R-:W-:Y:S02]  /*4880*/  IMAD R12, R155, 0x4, R0 ;  /* 0x000000049b0c7824 */ /* 0x000fe400078e0200 */
[----:B---3--:R-:W-:-:S05]  /*4890*/  @P1 FFMA.FTZ R11, R156, R14, R11 ;  /* 0x0000000e9c0b1223 */ /* 0x008fca000001000b */
[----:B------:R1:W-:Y:S01]  /*48a0*/  STS [R12], R11 ;  /* 0x0000000b0c007388 */ /* 0x0003e20000000800 */
[----:B------:R-:W-:-:S07]  /*48b0*/  @!P0 FMNMX.FTZ R29, R29, R11, !PT ;  /* 0x0000000b1d1d8209 */ /* 0x000fce0007810000 */
.L_x_2887:
[----:B------:R-:W-:Y:S05]  /*48c0*/  BSYNC B1 ;  /* 0x0000000000017941 */ /* 0x000fea0003800000 */
.L_x_2886:
[----:B------:R-:W-:-:S04]  /*48d0*/  IADD3 R154, R154, 0x40, RZ ;  /* 0x000000409a9a7810 */ /* 0x000fc80007ffe0ff */
[----:B------:R-:W-:-:S13]  /*48e0*/  ISETP.GE.AND P0, PT, R154, R3, PT ;  /* 0x000000039a00720c */ /* 0x000fda0003f06270 */
[----:B------:R-:W-:Y:S05]  /*48f0*/  @!P0 BRA `(.L_x_2888) ;  /* 0xffffffd400f48947 */ /* 0x000fea000383ffff */
.L_x_2884:
[----:B------:R-:W-:Y:S05]  /*4900*/  BSYNC B0 ;  /* 0x0000000000007941 */ /* 0x000fea0003800000 */
.L_x_2883:
[----:B------:R-:W-:-:S03]  /*4910*/  UMOV UR4, 0xffffffff ;  /* 0xffffffff00047882 */ /* 0x000fc60000000000 */
[----:B------:R-:W-:Y:S05]  /*4920*/  BRA.DIV UR4, `(.L_x_2889) ;  /* 0x0000002e04647947 */ /* 0x000fea000b800000 */
[----:B0-----:R-:W0:Y:S02]  /*4930*/  SHFL.BFLY PT, R14, R29, 0x10, 0x1f ;  /* 0x0e001f001d0e7f89 */ /* 0x001e2400000e0000 */
[----:B0-----:R-:W-:-:S05]  /*4940*/  FMNMX.FTZ R13, R14, R29, !PT ;  /* 0x0000001d0e0d7209 */ /* 0x001fca0007810000 */
[----:B------:R-:W0:Y:S02]  /*4950*/  SHFL.BFLY PT, R14, R13, 0x8, 0x1f ;  /* 0x0d001f000d0e7f89 */ /* 0x000e2400000e0000 */
[----:B0-----:R-:W-:-:S05]  /*4960*/  FMNMX.FTZ R3, R13, R14, !PT ;  /* 0x0000000e0d037209 */ /* 0x001fca0007810000 */
[----:B------:R-:W0:Y:S02]  /*4970*/  SHFL.BFLY PT, R14, R3, 0x4, 0x1f ;  /* 0x0c801f00030e7f89 */ /* 0x000e2400000e0000 */
[----:B0-----:R-:W-:-:S05]  /*4980*/  FMNMX.FTZ R5, R3, R14, !PT ;  /* 0x0000000e03057209 */ /* 0x001fca0007810000 */
[----:B------:R0:W4:Y:S02]  /*4990*/  SHFL.BFLY PT, R14, R5, 0x2, 0x1f ;  /* 0x0c401f00050e7f89 */ /* 0x00012400000e0000 */
.L_x_2940:
[----:B------:R-:W-:Y:S01]  /*49a0*/  SHF.R.S32.HI R3, RZ, 0x1f, R18 ;  /* 0x0000001fff037819 */ /* 0x000fe20000011412 */
[----:B------:R-:W-:Y:S05]  /*49b0*/  WARPSYNC.ALL ;  /* 0x0000000000007948 */ /* 0x000fea0003800000 */
[----:B------:R-:W-:Y:S02]  /*49c0*/  LEA.HI R3, R3, R18, RZ, 0x5 ;  /* 0x0000001203037211 */ /* 0x000fe400078f28ff */
[----:B0---4-:R-:W-:Y:S02]  /*49d0*/  FMNMX.FTZ R5, R5, R14, !PT ;  /* 0x0000000e05057209 */ /* 0x011fe40007810000 */
[----:B------:R-:W-:-:S05]  /*49e0*/  LOP3.LUT R7, R3, 0xffffffe0, RZ, 0xc0, !PT ;  /* 0xffffffe003077812 */ /* 0x000fca00078ec0ff */
[----:B------:R-:W-:-:S05]  /*49f0*/  IMAD.IADD R10, R18, 0x1, -R7 ;  /* 0x00000001120a7824 */ /* 0x000fca00078e0a07 */
[----:B------:R-:W-:-:S13]  /*4a00*/  ISETP.NE.AND P0, PT, R10, RZ, PT ;  /* 0x000000ff0a00720c */ /* 0x000fda0003f05270 */
[----:B---3--:R-:W0:Y:S01]  /*4a10*/  @!P0 S2R R8, SR_CgaCtaId ;  /* 0x0000000000088919 */ /* 0x008e220000008800 */
        /* <DEDUP_REMOVED lines=8> */
[----:B-1----:R-:W-:-:S03]  /*4aa0*/  IADD3 R11, R26, R18, RZ ;  /* 0x000000121a0b7210 */ /* 0x002fc60007ffe0ff */
[----:B------:R-:W-:Y:S01]  /*4ab0*/  ULDC UR6, c[0x0][0x284] ;  /* 0x0000a10000067ab9 */ /* 0x000fe20000000800 */
[----:B------:R-:W-:Y:S01]  /*4ac0*/  ISETP.GT.AND P1, PT, R11, R17, PT ;  /* 0x000000110b00720c */ /* 0x000fe20003f24270 */
[----:B------:R-:W-:Y:S01]  /*4ad0*/  ULDC.64 UR8, c[0x0][0x2b0] ;  /* 0x0000ac0000087ab9 */ /* 0x000fe20000000a00 */
[----:B------:R-:W-:Y:S05]  /*4ae0*/  BSSY B0, `(.L_x_2890) ;  /* 0x0000029000007945 */ /* 0x000fea0003800000 */
        /* <DEDUP_REMOVED lines=12> */
[----:B------:R-:W-:Y:S01]  /*4bb0*/  ULDC.64 UR4, c[0x0][0x2b0] ;  /* 0x0000ac0000047ab9 */ /* 0x000fe20000000a00 */
[----:B------:R-:W-:Y:S01]  /*4bc0*/  IMAD.MOV.U32 R9, RZ, RZ, RZ ;  /* 0x000000ffff097224 */ /* 0x000fe200078e00ff */
[----:B------:R-:W-:Y:S01]  /*4bd0*/  ISETP.NE.U32.AND P0, PT, RZ, UR4, PT ;  /* 0x00000004ff007c0c */ /* 0x000fe2000bf05070 */
[----:B------:R-:W-:-:S03]  /*4be0*/  IMAD.MOV.U32 R5, RZ, RZ, R11 ;  /* 0x000000ffff057224 */ /* 0x000fc600078e000b */
[----:B------:R-:W-:-:S13]  /*4bf0*/  ISETP.NE.AND.EX P0, PT, RZ, UR5, PT, P0 ;  /* 0x00000005ff007c0c */ /* 0x000fda000bf05300 */
.L_x_2895:
        /* <DEDUP_REMOVED lines=9> */
[----:B------:R-:W3:Y:S02]  /*4c90*/  LDG.E.U8 R6, desc[UR36][R6.64] ;  /* 0x0000002406067981 */ /* 0x000ee4000c1e1100 */
[----:B---3--:R-:W-:-:S13]  /*4ca0*/  ISETP.NE.AND P2, PT, R6, RZ, PT ;  /* 0x000000ff0600720c */ /* 0x008fda0003f45270 */
[----:B------:R-:W-:Y:S01]  /*4cb0*/  @P2 IMAD.MOV.U32 R8, RZ, RZ, RZ ;  /* 0x000000ffff082224 */ /* 0x000fe200078e00ff */
[----:B------:R-:W-:Y:S06]  /*4cc0*/  @P2 BRA `(.L_x_2894) ;  /* 0x0000000000102947 */ /* 0x000fec0003800000 */
.L_x_2893:
[----:B------:R-:W1:Y:S02]  /*4cd0*/  LDS R6, [R15] ;  /* 0x000000000f067984 */ /* 0x000e640000000800 */
[----:B-1----:R-:W-:-:S04]  /*4ce0*/  FADD.FTZ R6, -R13, R6 ;  /* 0x000000060d067221 */ /* 0x002fc80000010100 */
[----:B------:R-:W-:-:S04]  /*4cf0*/  FMUL.FTZ R6, R6, 1.4426950216293334961 ;  /* 0x3fb8aa3b06067820 */ /* 0x000fc80000410000 */
[----:B------:R0:W3:Y:S03]  /*4d00*/  MUFU.EX2 R8, R6 ;  /* 0x0000000600087308 */ /* 0x0000e60000000800 */
.L_x_2894:
[----:B------:R-:W-:Y:S05]  /*4d10*/  BSYNC B1 ;  /* 0x0000000000017941 */ /* 0x000fea0003800000 */
.L_x_2892:
[----:B---3--:R3:W-:Y:S01]  /*4d20*/  STS [R15], R8 ;  /* 0x000000080f007388 */ /* 0x0087e20000000800 */
[----:B------:R-:W-:Y:S02]  /*4d30*/  VIADD R5, R5, 0x80 ;  /* 0x0000008005057836 */ /* 0x000fe40000000000 */
[----:B------:R-:W-:-:S03]  /*4d40*/  FADD.FTZ R9, R8, R9 ;  /* 0x0000000908097221 */ /* 0x000fc60000010000 */
[----:B------:R-:W-:-:S13]  /*4d50*/  ISETP.GT.AND P2, PT, R5, R17, PT ;  /* 0x000000110500720c */ /* 0x000fda0003f44270 */
[----:B---3--:R-:W-:Y:S05]  /*4d60*/  @!P2 BRA `(.L_x_2895) ;  /* 0xfffffffc00a4a947 */ /* 0x008fea000383ffff */
.L_x_2891:
[----:B------:R-:W-:Y:S05]  /*4d70*/  BSYNC B0 ;  /* 0x0000000000007941 */ /* 0x000fea0003800000 */
.L_x_2890:
[----:B0-----:R-:W0:Y:S01]  /*4d80*/  SHFL.BFLY PT, R6, R9, 0x10, 0x1f ;  /* 0x0e001f0009067f89 */ /* 0x001e2200000e0000 */
[----:B-1----:R-:W-:Y:S01]  /*4d90*/  LOP3.LUT P0, R13, R18, 0x1f, RZ, 0xc0, !PT ;  /* 0x0000001f120d7812 */ /* 0x002fe2000780c0ff */
[----:B------:R-:W-:-:S03]  /*4da0*/  ULDC.U8 UR4, c[0x0][0x31c] ;  /* 0x0000c70000047ab9 */ /* 0x000fc60000000000 */
[----:B------:R-:W-:-:S09]  /*4db0*/  ISETP.GT.U32.AND P2, PT, R13, 0x3, PT ;  /* 0x000000030d00780c */ /* 0x000fd20003f44070 */
[----:B------:R-:W1:Y:S04]  /*4dc0*/  @!P0 S2R R14, SR_CgaCtaId ;  /* 0x00000000000e8919 */ /* 0x000e680000008800 */
[----:B------:R-:W3:Y:S01]  /*4dd0*/  @!P2 S2R R20, SR_CgaCtaId ;  /* 0x000000000014a919 */ /* 0x000ee20000008800 */
        /* <DEDUP_REMOVED lines=11> */
[----:B------:R-:W-:Y:S01]  /*4e90*/  @!P0 IMAD.IADD R5, R5, 0x1, R6 ;  /* 0x0000000105058824 */ /* 0x000fe200078e0206 */
        /* <DEDUP_REMOVED lines=14> */
[----:B------:R-:W0:Y:S01]  /*4f80*/  SHFL.IDX PT, R9, R9, RZ, 0x1f ;  /* 0x00001fff09097589 */ /* 0x000e2200000e0000 */
[----:B------:R-:W-:Y:S05]  /*4f90*/  @!P0 BRA `(.L_x_2896) ;  /* 0x0000000000188947 */ /* 0x000fea0003800000 */
[----:B------:R-:W1:Y:S08]  /*4fa0*/  LDC R5, c[0x0][0x318] ;  /* 0x0000c600ff057b82 */ /* 0x000e700000000800 */
[----:B------:R-:W1:Y:S08]  /*4fb0*/  LDC R6, c[0x0][0x29c] ;  /* 0x0000a700ff067b82 */ /* 0x000e700000000800 */
[----:B------:R-:W3:Y:S01]  /*4fc0*/  LDC R8, c[0x0][0x284] ;  /* 0x0000a100ff087b82 */ /* 0x000ee20000000800 */
[----:B-1----:R-:W-:-:S04]  /*4fd0*/  IMAD R5, R22, R5, R6 ;  /* 0x0000000516057224 */ /* 0x002fc800078e0206 */
[----:B---3--:R-:W-:-:S05]  /*4fe0*/  IMAD R6, R5, R8, RZ ;  /* 0x0000000805067224 */ /* 0x008fca00078e02ff */
[----:B------:R-:W-:-:S07]  /*4ff0*/  SHF.R.S32.HI R7, RZ, 0x1f, R6 ;  /* 0x0000001fff077819 */ /* 0x000fce0000011406 */
.L_x_2896:
[----:B------:R-:W-:Y:S01]  /*5000*/  ULDC.64 UR4, c[0x0][0x310] ;  /* 0x0000c40000047ab9 */ /* 0x000fe20000000a00 */
[----:B------:R-:W-:Y:S04]  /*5010*/  BSSY B0, `(.L_x_2897) ;  /* 0x0000012000007945 */ /* 0x000fe80003800000 */
[----:B------:R-:W-:Y:S05]  /*5020*/  @P1 BRA `(.L_x_2898) ;  /* 0x0000000000401947 */ /* 0x000fea0003800000 */
[----:B0-----:R-:W-:-:S04]  /*5030*/  FADD.FTZ R5, R9, 9.9999999747524270788e-07 ;  /* 0x358637bd09057421 */ /* 0x001fc80000010000 */
[----:B------:R0:W1:Y:S03]  /*5040*/  MUFU.RCP R14, R5 ;  /* 0x00000005000e7308 */ /* 0x0000660000001000 */
.L_x_2900:
[----:B0-----:R-:W-:-:S05]  /*5050*/  IADD3 R5, -R26, R11, RZ ;  /* 0x0000000b1a057210 */ /* 0x001fca0007ffe1ff */
[----:B-1----:R-:W-:-:S05]  /*5060*/  IMAD R8, R5, 0x4, R0 ;  /* 0x0000000405087824 */ /* 0x002fca00078e0200 */
[----:B------:R-:W1:Y:S02]  /*5070*/  LDS R5, [R8] ;  /* 0x0000000008057984 */ /* 0x000e640000000800 */
[----:B-1----:R-:W-:-:S05]  /*5080*/  FMUL.FTZ R13, R5, R14 ;  /* 0x0000000e050d7220 */ /* 0x002fca0000410000 */
[----:B------:R0:W-:Y:S01]  /*5090*/  STS [R8], R13 ;  /* 0x0000000d08007388 */ /* 0x0001e20000000800 */
[----:B------:R-:W-:Y:S05]  /*50a0*/  @!P0 BRA `(.L_x_2899) ;  /* 0x0000000000148947 */ /* 0x000fea0003800000 */
[----:B------:R-:W-:-:S04]  /*50b0*/  IADD3 R5, P1, R11, R6, RZ ;  /* 0x000000060b057210 */ /* 0x000fc80007f3e0ff */
[----:B------:R-:W-:Y:S02]  /*50c0*/  LEA.HI.X.SX32 R12, R11, R7, 0x1, P1 ;  /* 0x000000070b0c7211 */ /* 0x000fe400008f0eff */
[----:B0-----:R-:W-:-:S04]  /*50d0*/  LEA R8, P1, R5, UR4, 0x2 ;  /* 0x0000000405087c11 */ /* 0x001fc8000f8210ff */
[----:B------:R-:W-:-:S05]  /*50e0*/  LEA.HI.X R9, R5, UR5, R12, 0x2, P1 ;  /* 0x0000000505097c11 */ /* 0x000fca00088f140c */
[----:B------:R1:W-:Y:S04]  /*50f0*/  STG.E desc[UR36][R8.64], R13 ;  /* 0x0000000d08007986 */ /* 0x0003e8000c101924 */
.L_x_2899:
[----:B------:R-:W-:-:S05]  /*5100*/  VIADD R11, R11, 0x80 ;  /* 0x000000800b0b7836 */ /* 0x000fca0000000000 */
[----:B------:R-:W-:-:S13]  /*5110*/  ISETP.GT.AND P1, PT, R11, R17, PT ;  /* 0x000000110b00720c */ /* 0x000fda0003f24270 */
[----:B------:R-:W-:Y:S05]  /*5120*/  @!P1 BRA `(.L_x_2900) ;  /* 0xfffffffc00c89947 */ /* 0x000fea000383ffff */
.L_x_2898:
[----:B------:R-:W-:Y:S05]  /*5130*/  BSYNC B0 ;  /* 0x0000000000007941 */ /* 0x000fea0003800000 */
.L_x_2897:
[----:B------:R-:W-:Y:S01]  /*5140*/  SHF.R.S32.HI R6, RZ, 0x1f, R17 ;  /* 0x0000001fff067819 */ /* 0x000fe20000011411 */
[----:B------:R-:W-:Y:S01]  /*5150*/  ULDC.64 UR4, c[0x0][0x240] ;  /* 0x0000900000047ab9 */ /* 0x000fe20000000a00 */
[----:B------:R-:W-:Y:S01]  /*5160*/  SHF.R.S32.HI R21, RZ, 0x5, R3 ;  /* 0x00000005ff157819 */ /* 0x000fe20000011403 */
[----:B------:R-:W-:Y:S01]  /*5170*/  IMAD.SHL.U32 R3, R10, 0x4, RZ ;  /* 0x000000040a037824 */ /* 0x000fe200078e00ff */
[----:B------:R-:W-:Y:S02]  /*5180*/  LEA.HI R6, R6, R17, RZ, 0x2 ;  /* 0x0000001106067211 */ /* 0x000fe400078f10ff */
[----:B------:R-:W-:Y:S02]  /*5190*/  CS2R R14, SRZ ;  /* 0x00000000000e7805 */ /* 0x000fe4000001ff00 */
[----:B------:R-:W-:Y:S02]  /*51a0*/  ISETP.GT.AND P1, PT, R10, 0x17, PT ;  /* 0x000000170a00780c */ /* 0x000fe40003f24270 */
[----:B01----:R-:W-:-:S02]  /*51b0*/  CS2R R12, SRZ ;  /* 0x00000000000c7805 */ /* 0x003fc4000001ff00 */
[----:B------:R-:W-:Y:S01]  /*51c0*/  LOP3.LUT R6, R6, 0xfffffffc, RZ, 0xc0, !PT ;  /* 0xfffffffc06067812 */ /* 0x000fe200078ec0ff */
[----:B------:R-:W-:Y:S01]  /*51d0*/  ULDC UR6, c[0x0][0x284] ;  /* 0x0000a10000067ab9 */ /* 0x000fe20000000800 */
[----:B------:R-:W-:Y:S01]  /*51e0*/  ISETP.EQ.U32.AND P0, PT, RZ, UR4, PT ;  /* 0x00000004ff007c0c */ /* 0x000fe2000bf02070 */
[----:B------:R-:W-:Y:S01]  /*51f0*/  ULDC UR7, c[0x0][0x288] ;  /* 0x0000a20000077ab9 */ /* 0x000fe20000000800 */
[----:B------:R-:W-:Y:S01]  /*5200*/  ULDC UR16, c[0x0][0x288] ;  /* 0x0000a20000107ab9 */ /* 0x000fe20000000800 */
[----:B------:R-:W-:Y:S01]  /*5210*/  IMAD.IADD R6, R17, 0x1, -R6 ;  /* 0x0000000111067824 */ /* 0x000fe200078e0a06 */
[----:B------:R-:W-:Y:S01]  /*5220*/  ULDC.64 UR8, c[0x0][0x258] ;  /* 0x0000960000087ab9 */ /* 0x000fe20000000a00 */
[----:B------:R-:W-:Y:S01]  /*5230*/  ULDC.64 UR14, c[0x0][0x258] ;  /* 0x00009600000e7ab9 */ /* 0x000fe20000000a00 */
[----:B------:R-:W-:Y:S01]  /*5240*/  ULDC.64 UR12, c[0x0][0x250] ;  /* 0x00009400000c7ab9 */ /* 0x000fe20000000a00 */
[----:B------:R-:W-:Y:S01]  /*5250*/  ULDC.64 UR18, c[0x0][0x250] ;  /* 0x0000940000127ab9 */ /* 0x000fe20000000a00 */
[----:B------:R-:W-:-:S04]  /*5260*/  ISETP.NE.OR P2, PT, R21, R6, P1 ;  /* 0x000000061500720c */ /* 0x000fc80000f45670 */
[----:B------:R-:W-:Y:S01]  /*5270*/  ISETP.EQ.OR.EX P0, PT, RZ, UR5, P2, P0 ;  /* 0x00000005ff007c0c */ /* 0x000fe20009702700 */
[----:B------:R-:W-:-:S12]  /*5280*/  ULDC.64 UR4, c[0x0][0x250] ;  /* 0x0000940000047ab9 */ /* 0x000fd80000000a00 */
[----:B------:R-:W0:Y:S01]  /*5290*/  @!P0 LDC.64 R6, c[0x0][0x240] ;  /* 0x00009000ff068b82 */ /* 0x000e220000000a00 */
[----:B------:R-:W-:Y:S01]  /*52a0*/  @!P0 IMAD R5, R19, 0x60, R3 ;  /* 0x0000006013058824 */ /* 0x000fe200078e0203 */
[----:B------:R-:W-:Y:S01]  /*52b0*/  BSSY B0, `(.L_x_2901) ;  /* 0x0000196000007945 */ /* 0x000fe20003800000 */
[----:B------:R-:W-:Y:S02]  /*52c0*/  CS2R R10, SRZ ;  /* 0x00000000000a7805 */ /* 0x000fe4000001ff00 */
[----:B------:R-:W-:Y:S01]  /*52d0*/  CS2R R8, SRZ ;  /* 0x0000000000087805 */ /* 0x000fe2000001ff00 */
[----:B------:R-:W-:Y:S02]  /*52e0*/  IMAD R20, R22, UR6, RZ ;  /* 0x0000000616147c24 */ /* 0x000fe4000f8e02ff */
[----:B0-----:R-:W-:-:S05]  /*52f0*/  @!P0 IMAD.WIDE R6, R5, 0x4, R6 ;  /* 0x0000000405068825 */ /* 0x001fca00078e0206 */
[----:B------:R0:W5:Y:S01]  /*5300*/  @!P0 LDG.E.128 R12, desc[UR36][R6.64] ;  /* 0x00000024060c8981 */ /* 0x000162000c1e1d00 */
[----:B------:R-:W-:Y:S06]  /*5310*/  BAR.SYNC.DEFER_BLOCKING 0x0 ;  /* 0x0000000000007b1d */ /* 0x000fec0000010000 */
[----:B------:R-:W-:Y:S05]  /*5320*/  @P1 BRA `(.L_x_2902) ;  /* 0x0000001800381947 */ /* 0x000fea0003800000 */
[----:B------:R-:W-:Y:S01]  /*5330*/  VIMNMX R52, R17, UR6, PT ;  /* 0x0000000611347c48 */ /* 0x000fe2000bfe0100 */
[----:B------:R-:W-:Y:S01]  /*5340*/  IMAD R25, R4, UR6, R3 ;  /* 0x0000000604197c24 */ /* 0x000fe2000f8e0203 */
[----:B------:R-:W-:Y:S01]  /*5350*/  IADD3 R32, R26, R21, RZ ;  /* 0x000000151a207210 */ /* 0x000fe20007ffe0ff */
[----:B------:R-:W-:Y:S01]  /*5360*/  BSSY B1, `(.L_x_2903) ;  /* 0x0000079000017945 */ /* 0x000fe20003800000 */
[----:B------:R-:W-:Y:S02]  /*5370*/  CS2R R10, SRZ ;  /* 0x00000000000a7805 */ /* 0x000fe4000001ff00 */
[----:B------:R-:W-:Y:S02]  /*5380*/  CS2R R8, SRZ ;  /* 0x0000000000087805 */ /* 0x000fe4000001ff00 */
[----:B------:R-:W-:Y:S02]  /*5390*/  ISETP.GE.AND P0, PT, R32, R52, PT ;  /* 0x000000342000720c */ /* 0x000fe40003f06270 */
[----:B------:R-:W-:-:S11]  /*53a0*/  SHF.R.S32.HI R27, RZ, 0x1f, R25 ;  /* 0x0000001fff1b7819 */ /* 0x000fd60000011419 */
[----:B------:R-:W-:Y:S05]  /*53b0*/  @P0 BRA `(.L_x_2904) ;  /* 0x0000000400cc0947 */ /* 0x000fea0003800000 */
[----:B------:R-:W-:Y:S01]  /*53c0*/  IADD3 R4, -R26, -0x2, -R21 ;  /* 0xfffffffe1a047810 */ /* 0x000fe20007ffe915 */
[----:B------:R-:W-:Y:S01]  /*53d0*/  BSSY B2, `(.L_x_2905) ;  /* 0x0000027000027945 */ /* 0x000fe20003800000 */
[----:B------:R-:W-:Y:S01]  /*53e0*/  LOP3.LUT R5, RZ, R52, RZ, 0x33, !PT ;  /* 0x00000034ff057212 */ /* 0x000fe200078e33ff */
[----:B------:R-:W-:Y:S01]  /*53f0*/  IMAD.MOV.U32 R33, RZ, RZ, R32 ;  /* 0x000000ffff217224 */ /* 0x000fe200078e0020 */
[----:B------:R-:W-:Y:S02]  /*5400*/  CS2R R8, SRZ ;  /* 0x0000000000087805 */ /* 0x000fe4000001ff00 */
[----:B------:R-:W-:Y:S01]  /*5410*/  CS2R R10, SRZ ;  /* 0x00000000000a7805 */ /* 0x000fe2000001ff00 */
[----:B------:R-:W-:-:S05]  /*5420*/  IMAD.IADD R5, R4, 0x1, -R5 ;  /* 0x0000000104057824 */ /* 0x000fca00078e0a05 */
[C---:B------:R-:W-:Y:S02]  /*5430*/  LEA.HI R4, R5.reuse, 0x1, RZ, 0x1e ;  /* 0x0000000105047811 */ /* 0x040fe400078ff0ff */
[----:B------:R-:W-:Y:S02]  /*5440*/  ISETP.GE.U32.AND P0, PT, R5, 0xc, PT ;  /* 0x0000000c0500780c */ /* 0x000fe40003f06070 */
[----:B------:R-:W-:-:S13]  /*5450*/  LOP3.LUT P3, R4, R4, 0x3, RZ, 0xc0, !PT ;  /* 0x0000000304047812 */ /* 0x000fda000786c0ff */
[----:B------:R-:W-:Y:S05]  /*5460*/  @!P3 BRA `(.L_x_2906) ;  /* 0x000000000074b947 */ /* 0x000fea0003800000 */
[----:B------:R-:W-:Y:S01]  /*5470*/  HFMA2.MMA R8, -RZ, RZ, 0, 0 ;  /* 0x00000000ff087435 */ /* 0x000fe200000001ff */
[----:B-----5:R-:W-:Y:S02]  /*5480*/  IMAD.MOV.U32 R28, RZ, RZ, R4 ;  /* 0x000000ffff1c7224 */ /* 0x020fe400078e0004 */
[----:B------:R-:W-:Y:S02]  /*5490*/  IMAD R31, R2, UR6, RZ ;  /* 0x00000006021f7c24 */ /* 0x000fe4000f8e02ff */
[----:B------:R-:W-:-:S07]  /*54a0*/  IMAD.MOV.U32 R33, RZ, RZ, R32 ;  /* 0x000000ffff217224 */ /* 0x000fce00078e0020 */
.L_x_2907:
[----:B------:R-:W-:Y:S02]  /*54b0*/  SHF.R.S32.HI R4, RZ, 0x1f, R33 ;  /* 0x0000001fff047819 */ /* 0x000fe40000011421 */
[----:B------:R-:W-:-:S04]  /*54c0*/  IADD3 R5, P3, R31, R33, RZ ;  /* 0x000000211f057210 */ /* 0x000fc80007f7e0ff */
[----:B0-----:R-:W-:Y:S02]  /*54d0*/  LEA.HI.X.SX32 R6, R31, R4, 0x1, P3 ;  /* 0x000000041f067211 */ /* 0x001fe400018f0eff */
[----:B------:R-:W-:-:S04]  /*54e0*/  LEA R4, P3, R5, UR8, 0x2 ;  /* 0x0000000805047c11 */ /* 0x000fc8000f8610ff */
[----:B------:R-:W-:-:S05]  /*54f0*/  LEA.HI.X R5, R5, UR9, R6, 0x2, P3 ;  /* 0x0000000905057c11 */ /* 0x000fca00098f1406 */
[----:B------:R-:W3:Y:S01]  /*5500*/  LDG.E R4, desc[UR36][R4.64] ;  /* 0x0000002404047981 */ /* 0x000ee2000c1e1900 */
[----:B------:R-:W-:-:S04]  /*5510*/  IMAD.IADD R29, R33, 0x1, -R26 ;  /* 0x00000001211d7824 */ /* 0x000fc800078e0a1a */
[----:B------:R-:W-:-:S06]  /*5520*/  IMAD R29, R29, 0x4, R0 ;  /* 0x000000041d1d7824 */ /* 0x000fcc00078e0200 */
[----:B------:R-:W0:Y:S01]  /*5530*/  LDS R29, [R29] ;  /* 0x000000001d1d7984 */ /* 0x000e220000000800 */
[----:B---3--:R-:W-:-:S04]  /*5540*/  IMAD R6, R4, UR7, RZ ;  /* 0x0000000704067c24 */ /* 0x008fc8000f8e02ff */
[----:B------:R-:W-:-:S04]  /*5550*/  IMAD R6, R6, UR6, R33 ;  /* 0x0000000606067c24 */ /* 0x000fc8000f8e0221 */
[----:B------:R-:W-:-:S05]  /*5560*/  IMAD R6, R6, 0x60, RZ ;  /* 0x0000006006067824 */ /* 0x000fca00078e02ff */
[----:B------:R-:W-:-:S04]  /*5570*/  IADD3 R7, P3, R25, R6, RZ ;  /* 0x0000000619077210 */ /* 0x000fc80007f7e0ff */
[----:B------:R-:W-:Y:S02]  /*5580*/  LEA.HI.X.SX32 R30, R6, R27, 0x1, P3 ;  /* 0x0000001b061e7211 */ /* 0x000fe400018f0eff */
[----:B------:R-:W-:-:S04]  /*5590*/  LEA R6, P3, R7, UR4, 0x2 ;  /* 0x0000000407067c11 */ /* 0x000fc8000f8610ff */
[----:B------:R-:W-:-:S05]  /*55a0*/  LEA.HI.X R7, R7, UR5, R30, 0x2, P3 ;  /* 0x0000000507077c11 */ /* 0x000fca00098f141e */
[----:B--2---:R-:W0:Y:S01]  /*55b0*/  LDG.E.128 R36, desc[UR36][R6.64] ;  /* 0x0000002406247981 */ /* 0x004e22000c1e1d00 */
[----:B------:R-:W-:Y:S02]  /*55c0*/  VIADD R28, R28, 0xffffffff ;  /* 0xffffffff1c1c7836 */ /* 0x000fe40000000000 */
[----:B------:R-:W-:-:S03]  /*55d0*/  VIADD R33, R33, 0x4 ;  /* 0x0000000421217836 */ /* 0x000fc60000000000 */
[----:B------:R-:W-:Y:S01]  /*55e0*/  ISETP.NE.AND P3, PT, R28, RZ, PT ;  /* 0x000000ff1c00720c */ /* 0x000fe20003f65270 */
[-C--:B0-----:R-:W-:Y:S01]  /*55f0*/  FFMA.FTZ R8, R36, R29.reuse, R8 ;  /* 0x0000001d24087223 */ /* 0x081fe20000010008 */
[-C--:B------:R-:W-:Y:S01]  /*5600*/  FFMA.FTZ R9, R37, R29.reuse, R9 ;  /* 0x0000001d25097223 */ /* 0x080fe20000010009 */
[-C--:B------:R-:W-:Y:S01]  /*5610*/  FFMA.FTZ R10, R38, R29.reuse, R10 ;  /* 0x0000001d260a7223 */ /* 0x080fe2000001000a */
[----:B------:R-:W-:-:S09]  /*5620*/  FFMA.FTZ R11, R39, R29, R11 ;  /* 0x0000001d270b7223 */ /* 0x000fd2000001000b */
[----:B------:R-:W-:Y:S05]  /*5630*/  @P3 BRA `(.L_x_2907) ;  /* 0xfffffffc009c3947 */ /* 0x000fea000383ffff */
.L_x_2906:
[----:B------:R-:W-:Y:S05]  /*5640*/  BSYNC B2 ;  /* 0x0000000000027941 */ /* 0x000fea0003800000 */
.L_x_2905:
[----:B------:R-:W-:Y:S05]  /*5650*/  @!P0 BRA `(.L_x_2904) ;  /* 0x0000000400248947 */ /* 0x000fea0003800000 */
[----:B0-----:R-:W0:Y:S01]  /*5660*/  LDC R7, c[0x0][0x288] ;  /* 0x0000a200ff077b82 */ /* 0x001e220000000800 */
[----:B------:R-:W-:Y:S01]  /*5670*/  IMAD R6, R2, UR6, RZ ;  /* 0x0000000602067c24 */ /* 0x000fe2000f8e02ff */
[C---:B------:R-:W-:Y:S01]  /*5680*/  LEA R5, R33.reuse, 0x20, 0x2 ;  /* 0x0000002021057811 */ /* 0x040fe200078e10ff */
[----:B------:R-:W-:Y:S01]  /*5690*/  ULDC.64 UR10, c[0x0][0x258] ;  /* 0x00009600000a7ab9 */ /* 0x000fe20000000a00 */
[----:B------:R-:W-:Y:S01]  /*56a0*/  SHF.R.S32.HI R4, RZ, 0x1f, R33 ;  /* 0x0000001fff047819 */ /* 0x000fe20000011421 */
[----:B------:R-:W-:Y:S01]  /*56b0*/  IMAD R45, R33, 0x60, RZ ;  /* 0x00000060212d7824 */ /* 0x000fe200078e02ff */
[----:B------:R-:W-:Y:S01]  /*56c0*/  IADD3 R51, P0, R6, R33, RZ ;  /* 0x0000002106337210 */ /* 0x000fe20007f1e0ff */
[----:B------:R-:W-:-:S03]  /*56d0*/  IMAD R5, R26, -0x4, R5 ;  /* 0xfffffffc1a057824 */ /* 0x000fc600078e0205 */
[----:B------:R-:W-:Y:S02]  /*56e0*/  LEA.HI.X.SX32 R6, R6, R4, 0x1, P0 ;  /* 0x0000000406067211 */ /* 0x000fe400000f0eff */
[C---:B------:R-:W-:Y:S02]  /*56f0*/  LEA R34, P0, R51.reuse, UR10, 0x2 ;  /* 0x0000000a33227c11 */ /* 0x040fe4000f8010ff */
[----:B------:R-:W-:Y:S02]  /*5700*/  IADD3 R46, R0, R5, RZ ;  /* 0x00000005002e7210 */ /* 0x000fe40007ffe0ff */
[----:B------:R-:W-:Y:S01]  /*5710*/  LEA.HI.X R51, R51, UR11, R6, 0x2, P0 ;  /* 0x0000000b33337c11 */ /* 0x000fe200080f1406 */
[----:B0-----:R-:W-:-:S04]  /*5720*/  IMAD R4, R7, UR6, RZ ;  /* 0x0000000607047c24 */ /* 0x001fc8000f8e02ff */
[----:B------:R-:W-:-:S07]  /*5730*/  IMAD R44, R4, 0x60, RZ ;  /* 0x00000060042c7824 */ /* 0x000fce00078e02ff */
.L_x_2908:
[----:B------:R-:W-:Y:S01]  /*5740*/  IMAD.MOV.U32 R35, RZ, RZ, R51 ;  /* 0x000000ffff237224 */ /* 0x000fe200078e0033 */
[----:B------:R-:W0:Y:S04]  /*5750*/  LDS R47, [R46+-0x20] ;  /* 0xffffe0002e2f7984 */ /* 0x000e280000000800 */
[----:B------:R-:W3:Y:S04]  /*5760*/  LDG.E R4, desc[UR36][R34.64] ;  /* 0x0000002422047981 */ /* 0x000ee8000c1e1900 */
[----:B------:R-:W4:Y:S04]  /*5770*/  LDG.E R5, desc[UR36][R34.64+0x10] ;  /* 0x0000102422057981 */ /* 0x000f28000c1e1900 */
[----:B------:R-:W2:Y:S04]  /*5780*/  LDG.E R6, desc[UR36][R34.64+0x20] ;  /* 0x0000202422067981 */ /* 0x000ea8000c1e1900 */
[----:B-----5:R-:W2:Y:S04]  /*5790*/  LDG.E R28, desc[UR36][R34.64+0x30] ;  /* 0x00003024221c7981 */ /* 0x020ea8000c1e1900 */
[----:B------:R-:W1:Y:S04]  /*57a0*/  LDS R48, [R46+-0x10] ;  /* 0xfffff0002e307984 */ /* 0x000e680000000800 */
[----:B------:R-:W1:Y:S04]  /*57b0*/  LDS R49, [R46] ;  /* 0x000000002e317984 */ /* 0x000e680000000800 */
[----:B------:R0:W1:Y:S01]  /*57c0*/  LDS R50, [R46+0x10] ;  /* 0x000010002e327984 */ /* 0x0000620000000800 */
[----:B---3--:R-:W-:-:S02]  /*57d0*/  IMAD R4, R44, R4, R45 ;  /* 0x000000042c047224 */ /* 0x008fc400078e022d */
[----:B----4-:R-:W-:-:S03]  /*57e0*/  IMAD R5, R44, R5, R45 ;  /* 0x000000052c057224 */ /* 0x010fc600078e022d */
[----:B------:R-:W-:Y:S01]  /*57f0*/  IADD3 R29, P0, R25, R4, RZ ;  /* 0x00000004191d7210 */ /* 0x000fe20007f1e0ff */
[----:B--2---:R-:W-:-:S03]  /*5800*/  IMAD R7, R44, R6, R45 ;  /* 0x000000062c077224 */ /* 0x004fc600078e022d */
[----:B------:R-:W-:Y:S01]  /*5810*/  LEA.HI.X.SX32 R30, R4, R27, 0x1, P0 ;  /* 0x0000001b041e7211 */ /* 0x000fe200000f0eff */
[----:B------:R-:W-:Y:S01]  /*5820*/  VIADD R6, R5, 0x180 ;  /* 0x0000018005067836 */ /* 0x000fe20000000000 */
[----:B------:R-:W-:Y:S01]  /*5830*/  LEA R40, P0, R29, UR12, 0x2 ;  /* 0x0000000c1d287c11 */ /* 0x000fe2000f8010ff */
[----:B------:R-:W-:Y:S02]  /*5840*/  VIADD R4, R7, 0x300 ;  /* 0x0000030007047836 */ /* 0x000fe40000000000 */
[----:B------:R-:W-:Y:S01]  /*5850*/  IMAD R28, R44, R28, R45 ;  /* 0x0000001c2c1c7224 */ /* 0x000fe200078e022d */
[----:B------:R-:W-:Y:S02]  /*5860*/  IADD3 R7, P3, R25, R6, RZ ;  /* 0x0000000619077210 */ /* 0x000fe40007f7e0ff */
[----:B------:R-:W-:Y:S01]  /*5870*/  LEA.HI.X R41, R29, UR13, R30, 0x2, P0 ;  /* 0x0000000d1d297c11 */ /* 0x000fe200080f141e */
[----:B------:R-:W-:Y:S01]  /*5880*/  VIADD R28, R28, 0x480 ;  /* 0x000004801c1c7836 */ /* 0x000fe20000000000 */
[----:B------:R-:W-:-:S02]  /*5890*/  IADD3 R5, P4, R25, R4, RZ ;  /* 0x0000000419057210 */ /* 0x000fc40007f9e0ff */
[-C--:B------:R-:W-:Y:S02]  /*58a0*/  LEA.HI.X.SX32 R6, R6, R27.reuse, 0x1, P3 ;  /* 0x0000001b06067211 */ /* 0x080fe400018f0eff */
[C---:B------:R-:W-:Y:S01]  /*58b0*/  LEA R36, P0, R7.reuse, UR12, 0x2 ;  /* 0x0000000c07247c11 */ /* 0x040fe2000f8010ff */
[----:B------:R-:W2:Y:S01]  /*58c0*/  LDG.E.128 R40, desc[UR36][R40.64] ;  /* 0x0000002428287981 */ /* 0x000ea2000c1e1d00 */
[----:B------:R-:W-:Y:S02]  /*58d0*/  LEA.HI.X.SX32 R30, R4, R27, 0x1, P4 ;  /* 0x0000001b041e7211 */ /* 0x000fe400020f0eff */
[----:B------:R-:W-:Y:S02]  /*58e0*/  LEA.HI.X R37, R7, UR13, R6, 0x2, P0 ;  /* 0x0000000d07257c11 */ /* 0x000fe400080f1406 */
[----:B------:R-:W-:Y:S02]  /*58f0*/  LEA R4, P3, R5, UR12, 0x2 ;  /* 0x0000000c05047c11 */ /* 0x000fe4000f8610ff */
[----:B------:R-:W-:-:S02]  /*5900*/  IADD3 R6, P0, R25, R28, RZ ;  /* 0x0000001c19067210 */ /* 0x000fc40007f1e0ff */
[----:B------:R-:W-:Y:S01]  /*5910*/  LEA.HI.X R5, R5, UR13, R30, 0x2, P3 ;  /* 0x0000000d05057c11 */ /* 0x000fe200098f141e */
[----:B------:R-:W1:Y:S01]  /*5920*/  LDG.E.128 R36, desc[UR36][R36.64] ;  /* 0x0000002424247981 */ /* 0x000e62000c1e1d00 */
[----:B------:R-:W-:Y:S02]  /*5930*/  LEA.HI.X.SX32 R7, R28, R27, 0x1, P0 ;  /* 0x0000001b1c077211 */ /* 0x000fe400000f0eff */
[----:B------:R-:W-:-:S04]  /*5940*/  LEA R28, P0, R6, UR12, 0x2 ;  /* 0x0000000c061c7c11 */ /* 0x000fc8000f8010ff */
[----:B------:R-:W-:Y:S02]  /*5950*/  LEA.HI.X R29, R6, UR13, R7, 0x2, P0 ;  /* 0x0000000d061d7c11 */ /* 0x000fe400080f1407 */
[----:B------:R-:W3:Y:S04]  /*5960*/  LDG.E.128 R4, desc[UR36][R4.64] ;  /* 0x0000002404047981 */ /* 0x000ee8000c1e1d00 */
[----:B------:R-:W4:Y:S01]  /*5970*/  LDG.E.128 R28, desc[UR36][R28.64] ;  /* 0x000000241c1c7981 */ /* 0x000f22000c1e1d00 */
[----:B------:R-:W-:Y:S01]  /*5980*/  IADD3 R34, P0, R34, 0x40, RZ ;  /* 0x0000004022227810 */ /* 0x000fe20007f1e0ff */
[----:B------:R-:W-:-:S03]  /*5990*/  VIADD R33, R33, 0x10 ;  /* 0x0000001021217836 */ /* 0x000fc60000000000 */
[----:B------:R-:W-:Y:S02]  /*59a0*/  IADD3.X R51, RZ, R35, RZ, P0, !PT ;  /* 0x00000023ff337210 */ /* 0x000fe400007fe4ff */
[----:B------:R-:W-:Y:S01]  /*59b0*/  ISETP.GE.AND P0, PT, R33, R52, PT ;  /* 0x000000342100720c */ /* 0x000fe20003f06270 */
[----:B0-----:R-:W-:Y:S02]  /*59c0*/  VIADD R46, R46, 0x40 ;  /* 0x000000402e2e7836 */ /* 0x001fe40000000000 */
[----:B------:R-:W-:Y:S02]  /*59d0*/  VIADD R45, R45, 0x600 ;  /* 0x000006002d2d7836 */ /* 0x000fe40000000000 */
[-C--:B--2---:R-:W-:Y:S01]  /*59e0*/  FFMA.FTZ R35, R40, R47.reuse, R8 ;  /* 0x0000002f28237223 */ /* 0x084fe20000010008 */
[-C--:B------:R-:W-:Y:S01]  /*59f0*/  FFMA.FTZ R8, R41, R47.reuse, R9 ;  /* 0x0000002f29087223 */ /* 0x080fe20000010009 */
[-C--:B------:R-:W-:Y:S01]  /*5a00*/  FFMA.FTZ R9, R42, R47.reuse, R10 ;  /* 0x0000002f2a097223 */ /* 0x080fe2000001000a */
[----:B------:R-:W-:Y:S01]  /*5a10*/  FFMA.FTZ R10, R43, R47, R11 ;  /* 0x0000002f2b0a7223 */ /* 0x000fe2000001000b */
[-C--:B-1----:R-:W-:Y:S01]  /*5a20*/  FFMA.FTZ R35, R36, R48.reuse, R35 ;  /* 0x0000003024237223 */ /* 0x082fe20000010023 */
[-C--:B------:R-:W-:Y:S01]  /*5a30*/  FFMA.FTZ R8, R37, R48.reuse, R8 ;  /* 0x0000003025087223 */ /* 0x080fe20000010008 */
[-C--:B------:R-:W-:Y:S01]  /*5a40*/  FFMA.FTZ R9, R38, R48.reuse, R9 ;  /* 0x0000003026097223 */ /* 0x080fe20000010009 */
[----:B------:R-:W-:Y:S01]  /*5a50*/  FFMA.FTZ R10, R39, R48, R10 ;  /* 0x00000030270a7223 */ /* 0x000fe2000001000a */
[-C--:B---3--:R-:W-:Y:S01]  /*5a60*/  FFMA.FTZ R35, R4, R49.reuse, R35 ;  /* 0x0000003104237223 */ /* 0x088fe20000010023 */
[-C--:B------:R-:W-:Y:S01]  /*5a70*/  FFMA.FTZ R4, R5, R49.reuse, R8 ;  /* 0x0000003105047223 */ /* 0x080fe20000010008 */
[-C--:B------:R-:W-:Y:S01]  /*5a80*/  FFMA.FTZ R5, R6, R49.reuse, R9 ;  /* 0x0000003106057223 */ /* 0x080fe20000010009 */
[----:B------:R-:W-:Y:S01]  /*5a90*/  FFMA.FTZ R6, R7, R49, R10 ;  /* 0x0000003107067223 */ /* 0x000fe2000001000a */
[-C--:B----4-:R-:W-:Y:S01]  /*5aa0*/  FFMA.FTZ R8, R28, R50.reuse, R35 ;  /* 0x000000321c087223 */ /* 0x090fe20000010023 */
[-C--:B------:R-:W-:Y:S01]  /*5ab0*/  FFMA.FTZ R9, R29, R50.reuse, R4 ;  /* 0x000000321d097223 */ /* 0x080fe20000010004 */
[-C--:B------:R-:W-:Y:S01]  /*5ac0*/  FFMA.FTZ R10, R30, R50.reuse, R5 ;  /* 0x000000321e0a7223 */ /* 0x080fe20000010005 */
[----:B------:R-:W-:Y:S01]  /*5ad0*/  FFMA.FTZ R11, R31, R50, R6 ;  /* 0x000000321f0b7223 */ /* 0x000fe20000010006 */
[----:B------:R-:W-:Y:S06]  /*5ae0*/  @!P0 BRA `(.L_x_2908) ;  /* 0xfffffffc00148947 */ /* 0x000fec000383ffff */
.L_x_2904:
[----:B------:R-:W-:Y:S05]  /*5af0*/  BSYNC B1 ;  /* 0x0000000000017941 */ /* 0x000fea0003800000 */
.L_x_2903:
[----:B------:R-:W-:-:S13]  /*5b00*/  ISETP.GE.AND P0, PT, R32, R17, PT ;  /* 0x000000112000720c */ /* 0x000fda0003f06270 */
[----:B------:R-:W-:Y:S05]  /*5b10*/  @P0 BRA `(.L_x_2902) ;  /* 0x00000010003c0947 */ /* 0x000fea0003800000 */
[----:B------:R-:W-:Y:S01]  /*5b20*/  LOP3.LUT R4, RZ, R21, RZ, 0x33, !PT ;  /* 0x00000015ff047212 */ /* 0x000fe200078e33ff */
[----:B------:R-:W-:Y:S03]  /*5b30*/  BSSY B1, `(.L_x_2909) ;  /* 0x000003c000017945 */ /* 0x000fe60003800000 */
[----:B------:R-:W-:-:S04]  /*5b40*/  IADD3 R31, -R26, R17, R4 ;  /* 0x000000111a1f7210 */ /* 0x000fc80007ffe104 */
[----:B------:R-:W-:-:S04]  /*5b50*/  LEA.HI R4, R31, 0x1, RZ, 0x1e ;  /* 0x000000011f047811 */ /* 0x000fc800078ff0ff */
[----:B------:R-:W-:-:S13]  /*5b60*/  LOP3.LUT P0, R4, R4, 0x3, RZ, 0xc0, !PT ;  /* 0x0000000304047812 */ /* 0x000fda000780c0ff */
[----:B------:R-:W-:Y:S05]  /*5b70*/  @!P0 BRA `(.L_x_2910) ;  /* 0x0000000000dc8947 */ /* 0x000fea0003800000 */
[----:B-----5:R-:W-:Y:S01]  /*5b80*/  IMAD.MOV.U32 R28, RZ, RZ, R4 ;  /* 0x000000ffff1c7224 */ /* 0x020fe200078e0004 */
[----:B------:R-:W-:-:S07]  /*5b90*/  LEA R29, R21, R0, 0x2 ;  /* 0x00000000151d7211 */ /* 0x000fce00078e10ff */
.L_x_2913:
[----:B------:R-:W1:Y:S01]  /*5ba0*/  LDC R33, c[0x0][0x284] ;  /* 0x0000a100ff217b82 */ /* 0x000e620000000800 */
[----:B------:R-:W-:Y:S01]  /*5bb0*/  VIADD R28, R28, 0xffffffff ;  /* 0xffffffff1c1c7836 */ /* 0x000fe20000000000 */
[----:B------:R-:W-:Y:S04]  /*5bc0*/  BSSY B2, `(.L_x_2911) ;  /* 0x000002f000027945 */ /* 0x000fe80003800000 */
[----:B------:R-:W-:Y:S02]  /*5bd0*/  ISETP.NE.AND P0, PT, R28, RZ, PT ;  /* 0x000000ff1c00720c */ /* 0x000fe40003f05270 */
[----:B-1----:R-:W-:-:S13]  /*5be0*/  ISETP.GE.AND P3, PT, R32, R33, PT ;  /* 0x000000212000720c */ /* 0x002fda0003f66270 */
[----:B------:R-:W-:Y:S05]  /*5bf0*/  @!P3 BRA `(.L_x_2912) ;  /* 0x0000000000acb947 */ /* 0x000fea0003800000 */
[----:B0-----:R-:W-:Y:S02]  /*5c00*/  IABS R7, R33 ;  /* 0x0000002100077213 */ /* 0x001fe40000000000 */
        /* <DEDUP_REMOVED lines=26> */
[----:B------:R-:W-:-:S04]  /*5db0*/  LEA R4, P3, R5, UR14, 0x2 ;  /* 0x0000000e05047c11 */ /* 0x000fc8000f8610ff */
[----:B------:R-:W-:-:S05]  /*5dc0*/  LEA.HI.X R5, R5, UR15, R30, 0x2, P3 ;  /* 0x0000000f05057c11 */ /* 0x000fca00098f141e */
[----:B------:R-:W3:Y:S02]  /*5dd0*/  LDG.E R4, desc[UR36][R4.64] ;  /* 0x0000002404047981 */ /* 0x000ee4000c1e1900 */
[----:B---3--:R-:W-:-:S04]  /*5de0*/  IMAD R7, R4, UR16, RZ ;  /* 0x0000001004077c24 */ /* 0x008fc8000f8e02ff */
[----:B------:R-:W-:-:S04]  /*5df0*/  IMAD R7, R7, R33, R6 ;  /* 0x0000002107077224 */ /* 0x000fc800078e0206 */
[----:B------:R-:W-:-:S05]  /*5e00*/  IMAD R6, R7, 0x60, RZ ;  /* 0x0000006007067824 */ /* 0x000fca00078e02ff */
[----:B------:R-:W-:-:S04]  /*5e10*/  IADD3 R7, P3, R25, R6, RZ ;  /* 0x0000000619077210 */ /* 0x000fc80007f7e0ff */
[----:B------:R-:W-:Y:S02]  /*5e20*/  LEA.HI.X.SX32 R30, R6, R27, 0x1, P3 ;  /* 0x0000001b061e7211 */ /* 0x000fe400018f0eff */
[----:B------:R-:W-:-:S04]  /*5e30*/  LEA R6, P3, R7, UR18, 0x2 ;  /* 0x0000001207067c11 */ /* 0x000fc8000f8610ff */
[----:B------:R-:W-:Y:S02]  /*5e40*/  LEA.HI.X R7, R7, UR19, R30, 0x2, P3 ;  /* 0x0000001307077c11 */ /* 0x000fe400098f141e */
[----:B------:R-:W0:Y:S04]  /*5e50*/  LDS R30, [R29] ;  /* 0x000000001d1e7984 */ /* 0x000e280000000800 */
[----:B--2---:R-:W0:Y:S02]  /*5e60*/  LDG.E.128 R36, desc[UR36][R6.64] ;  /* 0x0000002406247981 */ /* 0x004e24000c1e1d00 */
[-C--:B0-----:R-:W-:Y:S01]  /*5e70*/  FFMA.FTZ R8, R36, R30.reuse, R8 ;  /* 0x0000001e24087223 */ /* 0x081fe20000010008 */
[-C--:B------:R-:W-:Y:S01]  /*5e80*/  FFMA.FTZ R9, R37, R30.reuse, R9 ;  /* 0x0000001e25097223 */ /* 0x080fe20000010009 */
[-C--:B------:R-:W-:Y:S01]  /*5e90*/  FFMA.FTZ R10, R38, R30.reuse, R10 ;  /* 0x0000001e260a7223 */ /* 0x080fe2000001000a */
[----:B------:R-:W-:-:S07]  /*5ea0*/  FFMA.FTZ R11, R39, R30, R11 ;  /* 0x0000001e270b7223 */ /* 0x000fce000001000b */
.L_x_2912:
[----:B------:R-:W-:Y:S05]  /*5eb0*/  BSYNC B2 ;  /* 0x0000000000027941 */ /* 0x000fea0003800000 */
.L_x_2911:
[----:B------:R-:W-:Y:S02]  /*5ec0*/  VIADD R32, R32, 0x4 ;  /* 0x0000000420207836 */ /* 0x000fe40000000000 */
[----:B------:R-:W-:Y:S01]  /*5ed0*/  VIADD R29, R29, 0x10 ;  /* 0x000000101d1d7836 */ /* 0x000fe20000000000 */
[----:B------:R-:W-:Y:S06]  /*5ee0*/  @P0 BRA `(.L_x_2913) ;  /* 0xfffffffc002c0947 */ /* 0x000fec000383ffff */
.L_x_2910:
[----:B------:R-:W-:Y:S05]  /*5ef0*/  BSYNC B1 ;  /* 0x0000000000017941 */ /* 0x000fea0003800000 */
.L_x_2909:
[----:B------:R-:W-:-:S13]  /*5f00*/  ISETP.GE.U32.AND P0, PT, R31, 0xc, PT ;  /* 0x0000000c1f00780c */ /* 0x000fda0003f06070 */
[----:B------:R-:W-:Y:S05]  /*5f10*/  @!P0 BRA `(.L_x_2902) ;  /* 0x0000000c003c8947 */ /* 0x000fea0003800000 */
[----:B------:R-:W-:-:S05]  /*5f20*/  LEA R5, R32, 0x20, 0x2 ;  /* 0x0000002020057811 */ /* 0x000fca00078e10ff */
[----:B------:R-:W-:-:S04]  /*5f30*/  IMAD R5, R26, -0x4, R5 ;  /* 0xfffffffc1a057824 */ /* 0x000fc800078e0205 */
[----:B------:R-:W-:-:S07]  /*5f40*/  IMAD.IADD R4, R0, 0x1, R5 ;  /* 0x0000000100047824 */ /* 0x000fce00078e0205 */
.L_x_2922:
[----:B--2---:R-:W1:Y:S01]  /*5f50*/  LDC R37, c[0x0][0x284] ;  /* 0x0000a100ff257b82 */ /* 0x004e620000000800 */
[C---:B------:R-:W-:Y:S01]  /*5f60*/  VIADD R33, R32.reuse, 0x4 ;  /* 0x0000000420217836 */ /* 0x040fe20000000000 */
[C---:B------:R-:W-:Y:S01]  /*5f70*/  IADD3 R34, R32.reuse, 0x8, RZ ;  /* 0x0000000820227810 */ /* 0x040fe20007ffe0ff */
[C---:B------:R-:W-:Y:S01]  /*5f80*/  VIADD R35, R32.reuse, 0xc ;  /* 0x0000000c20237836 */ /* 0x040fe20000000000 */
[----:B------:R-:W-:Y:S01]  /*5f90*/  BSSY B1, `(.L_x_2914) ;  /* 0x0000033000017945 */ /* 0x000fe20003800000 */
[-C--:B-1----:R-:W-:Y:S02]  /*5fa0*/  ISETP.GE.AND P5, PT, R32, R37.reuse, PT ;  /* 0x000000252000720c */ /* 0x082fe40003fa6270 */
[-C--:B------:R-:W-:Y:S02]  /*5fb0*/  ISETP.GE.AND P0, PT, R33, R37.reuse, PT ;  /* 0x000000252100720c */ /* 0x080fe40003f06270 */
[-C--:B------:R-:W-:Y:S02]  /*5fc0*/  ISETP.GE.AND P3, PT, R34, R37.reuse, PT ;  /* 0x000000252200720c */ /* 0x080fe40003f66270 */
[----:B------:R-:W-:-:S07]  /*5fd0*/  ISETP.GE.AND P4, PT, R35, R37, PT ;  /* 0x000000252300720c */ /* 0x000fce0003f86270 */
[----:B------:R-:W-:Y:S06]  /*5fe0*/  @!P5 BRA `(.L_x_2915) ;  /* 0x0000000000b4d947 */ /* 0x000fec0003800000 */
[----:B-----5:R-:W-:Y:S01]  /*5ff0*/  IABS R28, R37 ;  /* 0x00000025001c7213 */ /* 0x020fe20000000000 */
[----:B0-----:R-:W-:Y:S01]  /*6000*/  IMAD.MOV.U32 R6, RZ, RZ, RZ ;  /* 0x000000ffff067224 */ /* 0x001fe200078e00ff */
[----:B------:R-:W-:Y:S01]  /*6010*/  IABS R30, R32 ;  /* 0x00000020001e7213 */ /* 0x000fe20000000000 */
[----:B------:R-:W-:Y:S01]  /*6020*/  ULDC.64 UR10, c[0x0][0x258] ;  /* 0x00009600000a7ab9 */ /* 0x000fe20000000a00 */
[----:B------:R-:W0:Y:S08]  /*6030*/  I2F.RP R29, R28 ;  /* 0x0000001c001d7306 */ /* 0x000e300000209400 */
[----:B0-----:R-:W0:Y:S02]  /*6040*/  MUFU.RCP R29, R29 ;  /* 0x0000001d001d7308 */ /* 0x001e240000001000 */
[----:B0-----:R-:W-:-:S06]  /*6050*/  VIADD R7, R29, 0xffffffe ;  /* 0x0ffffffe1d077836 */ /* 0x001fcc0000000000 */
[----:B------:R-:W0:Y:S02]  /*6060*/  F2I.FTZ.U32.TRUNC.NTZ R7, R7 ;  /* 0x0000000700077305 */ /* 0x000e24000021f000 */
[----:B0-----:R-:W-:-:S04]  /*6070*/  IMAD.MOV R5, RZ, RZ, -R7 ;  /* 0x000000ffff057224 */ /* 0x001fc800078e0a07 */
[----:B------:R-:W-:-:S04]  /*6080*/  IMAD R5, R5, R28, RZ ;  /* 0x0000001c05057224 */ /* 0x000fc800078e02ff */
[----:B------:R-:W-:Y:S01]  /*6090*/  IMAD.HI.U32 R5, R7, R5, R6 ;  /* 0x0000000507057227 */ /* 0x000fe200078e0006 */
[----:B------:R-:W-:-:S05]  /*60a0*/  MOV R6, R30 ;  /* 0x0000001e00067202 */ /* 0x000fca0000000f00 */
[----:B------:R-:W-:-:S04]  /*60b0*/  IMAD.HI.U32 R5, R5, R6, RZ ;  /* 0x0000000605057227 */ /* 0x000fc800078e00ff */
[----:B------:R-:W-:-:S04]  /*60c0*/  IMAD.MOV R5, RZ, RZ, -R5 ;  /* 0x000000ffff057224 */ /* 0x000fc800078e0a05 */
[----:B------:R-:W-:-:S05]  /*60d0*/  IMAD R5, R28, R5, R6 ;  /* 0x000000051c057224 */ /* 0x000fca00078e0206 */
[----:B------:R-:W-:-:S13]  /*60e0*/  ISETP.GT.U32.AND P5, PT, R28, R5, PT ;  /* 0x000000051c00720c */ /* 0x000fda0003fa4070 */
[----:B------:R-:W-:Y:S01]  /*60f0*/  @!P5 IMAD.IADD R5, R5, 0x1, -R28 ;  /* 0x000000010505d824 */ /* 0x000fe200078e0a1c */
[----:B------:R-:W-:-:S04]  /*6100*/  ISETP.GE.AND P5, PT, R32, RZ, PT ;  /* 0x000000ff2000720c */ /* 0x000fc80003fa6270 */
[----:B------:R-:W-:-:S13]  /*6110*/  ISETP.GT.U32.AND P6, PT, R28, R5, PT ;  /* 0x000000051c00720c */ /* 0x000fda0003fc4070 */
[----:B------:R-:W-:Y:S01]  /*6120*/  @!P6 IMAD.IADD R5, R5, 0x1, -R28 ;  /* 0x000000010505e824 */ /* 0x000fe200078e0a1c */
[----:B------:R-:W-:Y:S01]  /*6130*/  ISETP.NE.AND P6, PT, R37, RZ, PT ;  /* 0x000000ff2500720c */ /* 0x000fe20003fc5270 */
[----:B------:R-:W-:Y:S02]  /*6140*/  IMAD R28, R2, R37, RZ ;  /* 0x00000025021c7224 */ /* 0x000fe400078e02ff */
[----:B------:R-:W-:-:S10]  /*6150*/  @!P5 IMAD.MOV R5, RZ, RZ, -R5 ;  /* 0x000000ffff05d224 */ /* 0x000fd400078e0a05 */
        /* <DEDUP_REMOVED lines=16> */
[----:B------:R-:W0:Y:S04]  /*6260*/  LDS R5, [R4+-0x20] ;  /* 0xffffe00004057984 */ /* 0x000e280000000800 */
[----:B------:R-:W0:Y:S02]  /*6270*/  LDG.E.128 R28, desc[UR36][R28.64] ;  /* 0x000000241c1c7981 */ /* 0x000e24000c1e1d00 */
[-C--:B0-----:R-:W-:Y:S01]  /*6280*/  FFMA.FTZ R8, R28, R5.reuse, R8 ;  /* 0x000000051c087223 */ /* 0x081fe20000010008 */
[-C--:B------:R-:W-:Y:S01]  /*6290*/  FFMA.FTZ R9, R29, R5.reuse, R9 ;  /* 0x000000051d097223 */ /* 0x080fe20000010009 */
[-C--:B------:R-:W-:Y:S01]  /*62a0*/  FFMA.FTZ R10, R30, R5.reuse, R10 ;  /* 0x000000051e0a7223 */ /* 0x080fe2000001000a */
[----:B------:R-:W-:-:S07]  /*62b0*/  FFMA.FTZ R11, R31, R5, R11 ;  /* 0x000000051f0b7223 */ /* 0x000fce000001000b */
.L_x_2915:
[----:B------:R-:W-:Y:S05]  /*62c0*/  BSYNC B1 ;  /* 0x0000000000017941 */ /* 0x000fea0003800000 */
.L_x_2914:
[----:B------:R-:W-:Y:S04]  /*62d0*/  BSSY B1, `(.L_x_2916) ;  /* 0x000002f000017945 */ /* 0x000fe80003800000 */
[----:B------:R-:W-:Y:S05]  /*62e0*/  @!P0 BRA `(.L_x_2917) ;  /* 0x0000000000b48947 */ /* 0x000fea0003800000 */
[----:B-----5:R-:W-:Y:S01]  /*62f0*/  IABS R28, R37 ;  /* 0x00000025001c7213 */ /* 0x020fe20000000000 */
[----:B0-----:R-:W-:Y:S01]  /*6300*/  IMAD.MOV.U32 R6, RZ, RZ, RZ ;  /* 0x000000ffff067224 */ /* 0x001fe200078e00ff */
[----:B------:R-:W-:Y:S01]  /*6310*/  IABS R30, R33 ;  /* 0x00000021001e7213 */ /* 0x000fe20000000000 */
[----:B------:R-:W-:Y:S01]  /*6320*/  ULDC.64 UR10, c[0x0][0x258] ;  /* 0x00009600000a7ab9 */ /* 0x000fe20000000a00 */
[----:B------:R-:W0:Y:S01]  /*6330*/  I2F.RP R29, R28 ;  /* 0x0000001c001d7306 */ /* 0x000e220000209400 */
[----:B------:R-:W-:Y:S02]  /*6340*/  ISETP.GE.AND P5, PT, R33, RZ, PT ;  /* 0x000000ff2100720c */ /* 0x000fe40003fa6270 */
[----:B------:R-:W-:-:S05]  /*6350*/  ISETP.NE.AND P6, PT, R37, RZ, PT ;  /* 0x000000ff2500720c */ /* 0x000fca0003fc5270 */
[----:B0-----:R-:W0:Y:S02]  /*6360*/  MUFU.RCP R29, R29 ;  /* 0x0000001d001d7308 */ /* 0x001e240000001000 */
[----:B0-----:R-:W-:-:S06]  /*6370*/  IADD3 R7, R29, 0xffffffe, RZ ;  /* 0x0ffffffe1d077810 */ /* 0x001fcc0007ffe0ff */
[----:B------:R-:W0:Y:S02]  /*6380*/  F2I.FTZ.U32.TRUNC.NTZ R7, R7 ;  /* 0x0000000700077305 */ /* 0x000e24000021f000 */
[----:B0-----:R-:W-:-:S04]  /*6390*/  IMAD.MOV R5, RZ, RZ, -R7 ;  /* 0x000000ffff057224 */ /* 0x001fc800078e0a07 */
        /* <DEDUP_REMOVED lines=34> */
.L_x_2917:
[----:B------:R-:W-:Y:S05]  /*65c0*/  BSYNC B1 ;  /* 0x0000000000017941 */ /* 0x000fea0003800000 */
.L_x_2916:
[----:B------:R-:W-:Y:S04]  /*65d0*/  BSSY B1, `(.L_x_2918) ;  /* 0x000002f000017945 */ /* 0x000fe80003800000 */
[----:B------:R-:W-:Y:S05]  /*65e0*/  @!P3 BRA `(.L_x_2919) ;  /* 0x0000000000b4b947 */ /* 0x000fea0003800000 */
[----:B-----5:R-:W-:Y:S01]  /*65f0*/  IABS R28, R37 ;  /* 0x00000025001c7213 */ /* 0x020fe20000000000 */
[----:B0-----:R-:W-:Y:S01]  /*6600*/  HFMA2.MMA R6, -RZ, RZ, 0, 0 ;  /* 0x00000000ff067435 */ /* 0x001fe200000001ff */
[----:B------:R-:W-:Y:S01]  /*6610*/  IABS R30, R34 ;  /* 0x00000022001e7213 */ /* 0x000fe20000000000 */
[----:B------:R-:W-:Y:S01]  /*6620*/  ULDC.64 UR10, c[0x0][0x258] ;  /* 0x00009600000a7ab9 */ /* 0x000fe20000000a00 */
[----:B------:R-:W0:Y:S01]  /*6630*/  I2F.RP R29, R28 ;  /* 0x0000001c001d7306 */ /* 0x000e220000209400 */
[----:B------:R-:W-:Y:S02]  /*6640*/  ISETP.GE.AND P3, PT, R34, RZ, PT ;  /* 0x000000ff2200720c */ /* 0x000fe40003f66270 */
[----:B------:R-:W-:-:S05]  /*6650*/  ISETP.NE.AND P5, PT, R37, RZ, PT ;  /* 0x000000ff2500720c */ /* 0x000fca0003fa5270 */
[----:B0-----:R-:W0:Y:S02]  /*6660*/  MUFU.RCP R29, R29 ;  /* 0x0000001d001d7308 */ /* 0x001e240000001000 */
[----:B0-----:R-:W-:-:S06]  /*6670*/  VIADD R7, R29, 0xffffffe ;  /* 0x0ffffffe1d077836 */ /* 0x001fcc0000000000 */
        /* <DEDUP_REMOVED lines=30> */
[----:B------:R-:W0:Y:S04]  /*6860*/  LDS R5, [R4] ;  /* 0x0000000004057984 */ /* 0x000e280000000800 */
[----:B------:R-:W0:Y:S02]  /*6870*/  LDG.E.128 R28, desc[UR36][R28.64] ;  /* 0x000000241c1c7981 */ /* 0x000e24000c1e1d00 */
[-C--:B0-----:R-:W-:Y:S01]  /*6880*/  FFMA.FTZ R8, R28, R5.reuse, R8 ;  /* 0x000000051c087223 */ /* 0x081fe20000010008 */
[-C--:B------:R-:W-:Y:S01]  /*6890*/  FFMA.FTZ R9, R29, R5.reuse, R9 ;  /* 0x000000051d097223 */ /* 0x080fe20000010009 */
[-C--:B------:R-:W-:Y:S01]  /*68a0*/  FFMA.FTZ R10, R30, R5.reuse, R10 ;  /* 0x000000051e0a7223 */ /* 0x080fe2000001000a */
[----:B------:R-:W-:-:S07]  /*68b0*/  FFMA.FTZ R11, R31, R5, R11 ;  /* 0x000000051f0b7223 */ /* 0x000fce000001000b */
.L_x_2919:
[----:B------:R-:W-:Y:S05]  /*68c0*/  BSYNC B1 ;  /* 0x0000000000017941 */ /* 0x000fea0003800000 */
.L_x_2918:
        /* <DEDUP_REMOVED lines=41> */
[----:B------:R-:W0:Y:S04]  /*6b60*/  LDS R5, [R4+0x10] ;  /* 0x0000100004057984 */ /* 0x000e280000000800 */
[----:B------:R-:W0:Y:S02]  /*6b70*/  LDG.E.128 R28, desc[UR36][R28.64] ;  /* 0x000000241c1c7981 */ /* 0x000e24000c1e1d00 */
[-C--:B0-----:R-:W-:Y:S01]  /*6b80*/  FFMA.FTZ R8, R28, R5.reuse, R8 ;  /* 0x000000051c087223 */ /* 0x081fe20000010008 */
[-C--:B------:R-:W-:Y:S01]  /*6b90*/  FFMA.FTZ R9, R29, R5.reuse, R9 ;  /* 0x000000051d097223 */ /* 0x080fe20000010009 */
[-C--:B------:R-:W-:Y:S01]  /*6ba0*/  FFMA.FTZ R10, R30, R5.reuse, R10 ;  /* 0x000000051e0a7223 */ /* 0x080fe2000001000a */
[----:B------:R-:W-:-:S07]  /*6bb0*/  FFMA.FTZ R11, R31, R5, R11 ;  /* 0x000000051f0b7223 */ /* 0x000fce000001000b */
.L_x_2921:
[----:B------:R-:W-:Y:S05]  /*6bc0*/  BSYNC B1 ;  /* 0x0000000000017941 */ /* 0x000fea0003800000 */
.L_x_2920:
[----:B------:R-:W-:Y:S01]  /*6bd0*/  VIADD R32, R32, 0x10 ;  /* 0x0000001020207836 */ /* 0x000fe20000000000 */
[----:B------:R-:W-:-:S04]  /*6be0*/  IADD3 R4, R4, 0x40, RZ ;  /* 0x0000004004047810 */ /* 0x000fc80007ffe0ff */
[----:B------:R-:W-:-:S13]  /*6bf0*/  ISETP.GE.AND P0, PT, R32, R17, PT ;  /* 0x000000112000720c */ /* 0x000fda0003f06270 */
[----:B------:R-:W-:Y:S05]  /*6c00*/  @!P0 BRA `(.L_x_2922) ;  /* 0xfffffff000d08947 */ /* 0x000fea000383ffff */
.L_x_2902:
[----:B------:R-:W-:Y:S05]  /*6c10*/  BSYNC B0 ;  /* 0x0000000000007941 */ /* 0x000fea0003800000 */
.L_x_2901:
[----:B------:R-:W-:Y:S01]  /*6c20*/  VIADD R2, R18, 0x1f ;  /* 0x0000001f12027836 */ /* 0x000fe20000000000 */
[----:B------:R-:W-:Y:S04]  /*6c30*/  BSSY B0, `(.L_x_2923) ;  /* 0x0000041000007945 */ /* 0x000fe80003800000 */
[----:B------:R-:W-:Y:S01]  /*6c40*/  ISETP.GT.U32.OR P3, PT, R2, 0x3e, P1 ;  /* 0x0000003e0200780c */ /* 0x000fe20000f64470 */
[----:B------:R-:W-:-:S12]  /*6c50*/  @P2 BRA `(.L_x_2924) ;  /* 0x0000000000f82947 */ /* 0x000fd80003800000 */
[----:B------:R-:W1:Y:S01]  /*6c60*/  LDC R0, c[0x0][0x308] ;  /* 0x0000c200ff007b82 */ /* 0x000e620000000800 */
[----:B------:R-:W-:Y:S01]  /*6c70*/  ULDC.64 UR4, c[0x0][0x2f0] ;  /* 0x0000bc0000047ab9 */ /* 0x000fe20000000a00 */
[----:B------:R-:W-:Y:S01]  /*6c80*/  IMAD.IADD R27, R24, 0x1, R3 ;  /* 0x00000001181b7824 */ /* 0x000fe200078e0203 */
[----:B------:R-:W-:-:S04]  /*6c90*/  ISETP.NE.U32.AND P0, PT, RZ, UR4, PT ;  /* 0x00000004ff007c0c */ /* 0x000fc8000bf05070 */
[----:B------:R-:W-:-:S13]  /*6ca0*/  ISETP.NE.AND.EX P0, PT, RZ, UR5, PT, P0 ;  /* 0x00000005ff007c0c */ /* 0x000fda000bf05300 */
[----:B0-----:R-:W0:Y:S01]  /*6cb0*/  @P0 LDC.64 R6, c[0x0][0x2e8] ;  /* 0x0000ba00ff060b82 */ /* 0x001e220000000a00 */
[----:B-1----:R-:W-:-:S07]  /*6cc0*/  ISETP.NE.AND P2, PT, R0, 0x2, PT ;  /* 0x000000020000780c */ /* 0x002fce0003f45270 */
[----:B------:R-:W1:Y:S08]  /*6cd0*/  @P0 LDC R0, c[0x0][0x288] ;  /* 0x0000a200ff000b82 */ /* 0x000e700000000800 */
[----:B------:R-:W3:Y:S08]  /*6ce0*/  @!P2 LDC.64 R4, c[0x0][0x238] ;  /* 0x00008e00ff04ab82 */ /* 0x000ef00000000a00 */
[----:B-----5:R-:W4:Y:S01]  /*6cf0*/  @!P2 LDC.64 R28, c[0x0][0x2f8] ;  /* 0x0000be00ff1cab82 */ /* 0x020f220000000a00 */
[----:B---3--:R-:W-:-:S04]  /*6d00*/  @!P2 IADD3 R24, P4, R27, R4, RZ ;  /* 0x000000041b18a210 */ /* 0x008fc80007f9e0ff */
[----:B------:R-:W-:-:S03]  /*6d10*/  @!P2 LEA.HI.X.SX32 R25, R27, R5, 0x1, P4 ;  /* 0x000000051b19a211 */ /* 0x000fc600020f0eff */
[----:B------:R-:W3:Y:S01]  /*6d20*/  @P2 LDC.64 R4, c[0x0][0x238] ;  /* 0x00008e00ff042b82 */ /* 0x000ee20000000a00 */
[----:B-1----:R-:W-:Y:S01]  /*6d30*/  @P0 IMAD R0, R16, R0, R19 ;  /* 0x0000000010000224 */ /* 0x002fe200078e0213 */
[----:B----4-:R-:W4:Y:S04]  /*6d40*/  @!P2 LDG.E R29, desc[UR36][R28.64+0x8] ;  /* 0x000008241c1da981 */ /* 0x010f28000c1e1900 */
[----:B------:R-:W4:Y:S01]  /*6d50*/  @!P2 LDG.E R24, desc[UR36][R24.64] ;  /* 0x000000241818a981 */ /* 0x000f22000c1e1900 */
[----:B------:R-:W-:-:S04]  /*6d60*/  @P0 IMAD R19, R0, 0x60, R3 ;  /* 0x0000006000130824 */ /* 0x000fc800078e0203 */
[----:B0-----:R-:W-:-:S05]  /*6d70*/  @P0 IMAD.WIDE R6, R19, 0x4, R6 ;  /* 0x0000000413060825 */ /* 0x001fca00078e0206 */
[----:B--2---:R0:W2:Y:S01]  /*6d80*/  @P0 LDG.E.128 R36, desc[UR36][R6.64] ;  /* 0x0000002406240981 */ /* 0x0040a2000c1e1d00 */
[----:B---3--:R-:W-:-:S05]  /*6d90*/  @P2 IMAD.WIDE R4, R27, 0x4, R4 ;  /* 0x000000041b042825 */ /* 0x008fca00078e0204 */
[----:B------:R-:W3:Y:S01]  /*6da0*/  @P2 LDG.E.128 R32, desc[UR36][R4.64] ;  /* 0x0000002404202981 */ /* 0x000ee2000c1e1d00 */
[----:B------:R-:W1:Y:S01]  /*6db0*/  S2UR UR5, SR_CgaCtaId ;  /* 0x00000000000579c3 */ /* 0x000e620000008800 */
[----:B------:R-:W-:Y:S02]  /*6dc0*/  UMOV UR4, 0x400 ;  /* 0x0000040000047882 */ /* 0x000fe40000000000 */
[----:B------:R-:W-:Y:S01]  /*6dd0*/  UIADD3 UR4, UR4, 0x220, URZ ;  /* 0x0000022004047890 */ /* 0x000fe2000fffe03f */
[----:B------:R-:W-:Y:S02]  /*6de0*/  IMAD.IADD R17, R17, 0x1, -R26 ;  /* 0x0000000111117824 */ /* 0x000fe400078e0a1a */
[----:B------:R-:W-:Y:S01]  /*6df0*/  IMAD R20, R20, 0x60, R3 ;  /* 0x0000006014147824 */ /* 0x000fe200078e0203 */
[----:B-1----:R-:W-:-:S06]  /*6e00*/  ULEA UR4, UR5, UR4, 0x18 ;  /* 0x0000000405047291 */ /* 0x002fcc000f8ec03f */
[----:B------:R-:W-:Y:S01]  /*6e10*/  IMAD.U32 R0, RZ, RZ, UR4 ;  /* 0x00000004ff007e24 */ /* 0x000fe2000f8e00ff */
[----:B------:R-:W-:-:S04]  /*6e20*/  ULDC.64 UR4, c[0x0][0x250] ;  /* 0x0000940000047ab9 */ /* 0x000fc80000000a00 */
[----:B0-----:R-:W-:Y:S01]  /*6e30*/  LEA R7, R17, R0, 0x2 ;  /* 0x0000000011077211 */ /* 0x001fe200078e10ff */
[----:B------:R-:W-:-:S05]  /*6e40*/  IMAD R23, R23, 0x60, RZ ;  /* 0x0000006017177824 */ /* 0x000fca00078e02ff */
[----:B------:R-:W0:Y:S01]  /*6e50*/  LDS R7, [R7] ;  /* 0x0000000007077984 */ /* 0x000e220000000800 */
[----:B----4-:R-:W-:Y:S02]  /*6e60*/  @!P2 PRMT R2, R24, 0x9910, RZ ;  /* 0x000099101802a816 */ /* 0x010fe400000000ff */
[----:B------:R-:W-:Y:S02]  /*6e70*/  @!P2 SHF.R.U32.HI R16, RZ, 0x10, R24 ;  /* 0x00000010ff10a819 */ /* 0x000fe40000011618 */
[----:B------:R-:W-:Y:S02]  /*6e80*/  @!P2 SHF.R.S32.HI R2, RZ, 0x8, R2 ;  /* 0x00000008ff02a819 */ /* 0x000fe40000011402 */
[----:B------:R-:W-:Y:S01]  /*6e90*/  @!P2 SHF.R.U32.HI R4, RZ, 0x18, R24 ;  /* 0x00000018ff04a819 */ /* 0x000fe20000011618 */
[----:B------:R1:W4:Y:S08]  /*6ea0*/  @!P2 I2F.S8 R19, R24 ;  /* 0x000000180013a306 */ /* 0x0003300000001400 */
[----:B------:R-:W0:Y:S08]  /*6eb0*/  @!P2 I2F.S8 R16, R16 ;  /* 0x000000100010a306 */ /* 0x000e300000001400 */
[----:B------:R-:W2:Y:S08]  /*6ec0*/  @!P2 I2F.S8 R6, R4 ;  /* 0x000000040006a306 */ /* 0x000eb00000001400 */
[----:B------:R-:W3:Y:S01]  /*6ed0*/  @!P2 I2F.S16 R2, R2 ;  /* 0x000000020002a306 */ /* 0x000ee20000101400 */
[----:B-1----:R-:W-:Y:S01]  /*6ee0*/  SHF.R.S32.HI R24, RZ, 0x1f, R20 ;  /* 0x0000001fff187819 */ /* 0x002fe20000011414 */
[-C--:B----4-:R-:W-:Y:S01]  /*6ef0*/  @!P2 FMUL.FTZ R32, R19, R29.reuse ;  /* 0x0000001d1320a220 */ /* 0x090fe20000410000 */
[----:B------:R-:W-:Y:S01]  /*6f00*/  IADD3 R20, P4, R23, R20, RZ ;  /* 0x0000001417147210 */ /* 0x000fe20007f9e0ff */
[-C--:B0-----:R-:W-:Y:S01]  /*6f10*/  @!P2 FMUL.FTZ R34, R16, R29.reuse ;  /* 0x0000001d1022a220 */ /* 0x081fe20000410000 */
[----:B--2---:R-:W-:-:S02]  /*6f20*/  @!P2 FMUL.FTZ R35, R6, R29 ;  /* 0x0000001d0623a220 */ /* 0x004fc40000410000 */
[----:B------:R-:W-:Y:S01]  /*6f30*/  LEA.HI.X.SX32 R23, R23, R24, 0x1, P4 ;  /* 0x0000001817177211 */ /* 0x000fe200020f0eff */
[----:B---3--:R-:W-:Y:S01]  /*6f40*/  FADD.FTZ R12, R32, R12 ;  /* 0x0000000c200c7221 */ /* 0x008fe20000010000 */
[----:B------:R-:W-:Y:S01]  /*6f50*/  LEA R4, P4, R20, UR4, 0x2 ;  /* 0x0000000414047c11 */ /* 0x000fe2000f8810ff */
[----:B------:R-:W-:Y:S01]  /*6f60*/  FADD.FTZ R14, R34, R14 ;  /* 0x0000000e220e7221 */ /* 0x000fe20000010000 */
[----:B------:R-:W-:Y:S01]  /*6f70*/  @!P2 FMUL.FTZ R33, R2, R29 ;  /* 0x0000001d0221a220 */ /* 0x000fe20000410000 */
[----:B------:R-:W-:-:S03]  /*6f80*/  FADD.FTZ R15, R35, R15 ;  /* 0x0000000f230f7221 */ /* 0x000fc60000010000 */
[----:B------:R-:W-:Y:S01]  /*6f90*/  FADD.FTZ R13, R33, R13 ;  /* 0x0000000d210d7221 */ /* 0x000fe20000010000 */
[----:B------:R-:W-:Y:S01]  /*6fa0*/  LEA.HI.X R5, R20, UR5, R23, 0x2, P4 ;  /* 0x0000000514057c11 */ /* 0x000fe2000a0f1417 */
[----:B------:R-:W-:Y:S01]  /*6fb0*/  @P0 FMUL.FTZ R12, R12, R36 ;  /* 0x000000240c0c0220 */ /* 0x000fe20000410000 */
[----:B------:R-:W-:Y:S01]  /*6fc0*/  @P0 FMUL.FTZ R14, R14, R38 ;  /* 0x000000260e0e0220 */ /* 0x000fe20000410000 */
[----:B------:R-:W-:Y:S01]  /*6fd0*/  @P0 FMUL.FTZ R15, R15, R39 ;  /* 0x000000270f0f0220 */ /* 0x000fe20000410000 */
[----:B------:R-:W-:-:S05]  /*6fe0*/  @P0 FMUL.FTZ R13, R13, R37 ;  /* 0x000000250d0d0220 */ /* 0x000fca0000410000 */
[----:B------:R1:W-:Y:S01]  /*6ff0*/  STG.E.128 desc[UR36][R4.64], R12 ;  /* 0x0000000c04007986 */ /* 0x0003e2000c101d24 */
[C---:B------:R-:W-:Y:S01]  /*7000*/  FFMA.FTZ R8, R7.reuse, R12, R8 ;  /* 0x0000000c07087223 */ /* 0x040fe20000010008 */
[C---:B------:R-:W-:Y:S01]  /*7010*/  FFMA.FTZ R10, R7.reuse, R14, R10 ;  /* 0x0000000e070a7223 */ /* 0x040fe2000001000a */
[C---:B------:R-:W-:Y:S01]  /*7020*/  FFMA.FTZ R11, R7.reuse, R15, R11 ;  /* 0x0000000f070b7223 */ /* 0x040fe2000001000b */
[----:B------:R-:W-:-:S07]  /*7030*/  FFMA.FTZ R9, R7, R13, R9 ;  /* 0x0000000d07097223 */ /* 0x000fce0000010009 */
.L_x_2924:
[----:B------:R-:W-:Y:S05]  /*7040*/  BSYNC B0 ;  /* 0x0000000000007941 */ /* 0x000fea0003800000 */
.L_x_2923:
[----:B------:R-:W-:Y:S06]  /*7050*/  BAR.SYNC.DEFER_BLOCKING 0x0 ;  /* 0x0000000000007b1d */ /* 0x000fec0000010000 */
[----:B------:R-:W-:Y:S05]  /*7060*/  @P1 BRA `(.L_x_2925) ;  /* 0x0000000000641947 */ /* 0x000fea0003800000 */
        /* <DEDUP_REMOVED lines=11> */
[----:B01----:R-:W0:Y:S02]  /*7120*/  @!P1 LDS.128 R4, [R21] ;  /* 0x0000000015049984 */ /* 0x003e240000000c00 */
        /* <DEDUP_REMOVED lines=13> */
.L_x_2925:
[----:B------:R-:W-:Y:S05]  /*7200*/  @P3 EXIT ;  /* 0x000000000000394d */ /* 0x000fea0003800000 */
[----:B------:R-:W3:Y:S02]  /*7210*/  LDC R0, c[0x0][0x308] ;  /* 0x0000c200ff007b82 */ /* 0x000ee40000000800 */
[----:B---3--:R-:W-:-:S13]  /*7220*/  ISETP.NE.AND P0, PT, R0, 0x2, PT ;  /* 0x000000020000780c */ /* 0x008fda0003f05270 */
[----:B-1----:R-:W1:Y:S01]  /*7230*/  @P0 LDC.64 R4, c[0x0][0x210] ;  /* 0x00008400ff040b82 */ /* 0x002e620000000a00 */
[----:B0-----:R-:W-:-:S04]  /*7240*/  @P0 IMAD R7, R22, 0x60, R3 ;  /* 0x0000006016070824 */ /* 0x001fc800078e0203 */
[----:B-1----:R-:W-:-:S05]  /*7250*/  @P0 IMAD.WIDE R4, R7, 0x4, R4 ;  /* 0x0000000407040825 */ /* 0x002fca00078e0204 */
[----:B------:R0:W-:Y:S01]  /*7260*/  @P0 STG.E.128 desc[UR36][R4.64], R8 ;  /* 0x0000000804000986 */ /* 0x0001e2000c101d24 */
[----:B------:R-:W-:Y:S05]  /*7270*/  @P0 EXIT ;  /* 0x000000000000094d */ /* 0x000fea0003800000 */
[----:B0-----:R-:W0:Y:S01]  /*7280*/  LDC.64 R4, c[0x0][0x300] ;  /* 0x0000c000ff047b82 */ /* 0x001e220000000a00 */
[----:B------:R-:W-:Y:S01]  /*7290*/  IMAD R3, R22, 0x60, R3 ;  /* 0x0000006016037824 */ /* 0x000fe200078e0203 */
[----:B------:R-:W-:Y:S01]  /*72a0*/  ULDC.64 UR4, c[0x0][0x210] ;  /* 0x0000840000047ab9 */ /* 0x000fe20000000a00 */
[----:B0-----:R-:W3:Y:S02]  /*72b0*/  LDG.E R4, desc[UR36][R4.64] ;  /* 0x0000002404047981 */ /* 0x001ee4000c1e1900 */
[C---:B---3--:R-:W-:Y:S01]  /*72c0*/  FMUL.FTZ R8, R4.reuse, R8 ;  /* 0x0000000804087220 */ /* 0x048fe20000410000 */
        /* <DEDUP_REMOVED lines=23> */
.L_x_2880:
[----:B------:R-:W-:Y:S02]  /*7440*/  IMAD.MOV.U32 R12, RZ, RZ, 0x10 ;  /* 0x00000010ff0c7424 */ /* 0x000fe400078e00ff */
[----:B------:R-:W-:Y:S02]  /*7450*/  IMAD.MOV.U32 R11, RZ, RZ, 0x1f ;  /* 0x0000001fff0b7424 */ /* 0x000fe400078e00ff */
[----:B0-----:R-:W-:-:S07]  /*7460*/  IMAD.MOV.U32 R15, RZ, RZ, -0x1 ;  /* 0xffffffffff0f7424 */ /* 0x001fce00078e00ff */
[----:B-1---5:R-:W-:Y:S05]  /*7470*/  WARPSYNC.COLLECTIVE R15, `(.L_x_2926) ;  /* 0x000000000f087348 */ /* 0x022fea0003c00000 */
[----:B------:R0:W2:Y:S02]  /*7480*/  SHFL.BFLY P6, R14, R13, R12, R11 ;  /* 0x0c00000c0d0e7389 */ /* 0x0000a400000c000b */
[----:B012--5:R-:W-:Y:S01]  /*7490*/  ENDCOLLECTIVE ;  /* 0x000000000000791b */ /* 0x027fe20003800000 */
.L_x_2926:
[----:B------:R-:W-:Y:S02]  /*74a0*/  IMAD.MOV.U32 R12, RZ, RZ, 0x8 ;  /* 0x00000008ff0c7424 */ /* 0x000fe400078e00ff */
[----:B------:R-:W-:-:S05]  /*74b0*/  FADD.FTZ R0, R13, R14 ;  /* 0x0000000e0d007221 */ /* 0x000fca0000010000 */
[----:B------:R-:W-:-:S07]  /*74c0*/  MOV R13, R0 ;  /* 0x00000000000d7202 */ /* 0x000fce0000000f00 */
[----:B------:R-:W-:Y:S05]  /*74d0*/  WARPSYNC.COLLECTIVE R15, `(.L_x_2927) ;  /* 0x000000000f087348 */ /* 0x000fea0003c00000 */
[----:B------:R0:W1:Y:S02]  /*74e0*/  SHFL.BFLY P6, R14, R13, R12, R11 ;  /* 0x0c00000c0d0e7389 */ /* 0x00006400000c000b */
[----:B01----:R-:W-:Y:S01]  /*74f0*/  ENDCOLLECTIVE ;  /* 0x000000000000791b */ /* 0x003fe20003800000 */
.L_x_2927:
[----:B------:R-:W-:Y:S02]  /*7500*/  IMAD.MOV.U32 R12, RZ, RZ, 0x4 ;  /* 0x00000004ff0c7424 */ /* 0x000fe400078e00ff */
[----:B------:R-:W-:-:S04]  /*7510*/  FADD.FTZ R3, R0, R14 ;  /* 0x0000000e00037221 */ /* 0x000fc80000010000 */
[----:B------:R-:W-:-:S07]  /*7520*/  IMAD.MOV.U32 R13, RZ, RZ, R3 ;  /* 0x000000ffff0d7224 */ /* 0x000fce00078e0003 */
[----:B------:R-:W-:Y:S05]  /*7530*/  WARPSYNC.COLLECTIVE R15, `(.L_x_2928) ;  /* 0x000000000f087348 */ /* 0x000fea0003c00000 */
[----:B------:R0:W1:Y:S02]  /*7540*/  SHFL.BFLY P6, R14, R13, R12, R11 ;  /* 0x0c00000c0d0e7389 */ /* 0x00006400000c000b */
[----:B01----:R-:W-:Y:S01]  /*7550*/  ENDCOLLECTIVE ;  /* 0x000000000000791b */ /* 0x003fe20003800000 */
.L_x_2928:
[----:B------:R-:W-:Y:S01]  /*7560*/  HFMA2.MMA R12, -RZ, RZ, 0, 1.1920928955078125e-07 ;  /* 0x00000002ff0c7435 */ /* 0x000fe200000001ff */
[----:B------:R-:W-:-:S04]  /*7570*/  FADD.FTZ R4, R3, R14 ;  /* 0x0000000e03047221 */ /* 0x000fc80000010000 */
[----:B------:R-:W-:-:S07]  /*7580*/  IMAD.MOV.U32 R13, RZ, RZ, R4 ;  /* 0x000000ffff0d7224 */ /* 0x000fce00078e0004 */
[----:B------:R-:W-:Y:S05]  /*7590*/  WARPSYNC.COLLECTIVE R15, `(.L_x_2929) ;  /* 0x000000000f087348 */ /* 0x000fea0003c00000 */
[----:B------:R0:W1:Y:S02]  /*75a0*/  SHFL.BFLY P6, R14, R13, R12, R11 ;  /* 0x0c00000c0d0e7389 */ /* 0x00006400000c000b */
[----:B01----:R-:W-:Y:S01]  /*75b0*/  ENDCOLLECTIVE ;  /* 0x000000000000791b */ /* 0x003fe20003800000 */
.L_x_2929:
[----:B------:R-:W-:Y:S02]  /*75c0*/  IMAD.MOV.U32 R12, RZ, RZ, 0x1 ;  /* 0x00000001ff0c7424 */ /* 0x000fe400078e00ff */
[----:B------:R-:W-:-:S04]  /*75d0*/  FADD.FTZ R5, R4, R14 ;  /* 0x0000000e04057221 */ /* 0x000fc80000010000 */
[----:B------:R-:W-:-:S07]  /*75e0*/  IMAD.MOV.U32 R13, RZ, RZ, R5 ;  /* 0x000000ffff0d7224 */ /* 0x000fce00078e0005 */
[----:B------:R-:W-:Y:S05]  /*75f0*/  WARPSYNC.COLLECTIVE R15, `(.L_x_2930) ;  /* 0x000000000f087348 */ /* 0x000fea0003c00000 */
[----:B------:R0:W1:Y:S02]  /*7600*/  SHFL.BFLY P6, R14, R13, R12, R11 ;  /* 0x0c00000c0d0e7389 */ /* 0x00006400000c000b */
[----:B01----:R-:W-:Y:S01]  /*7610*/  ENDCOLLECTIVE ;  /* 0x000000000000791b */ /* 0x003fe20003800000 */
.L_x_2930:
[----:B------:R-:W-:Y:S05]  /*7620*/  BRA `(.L_x_2931) ;  /* 0xffffffa400207947 */ /* 0x000fea000383ffff */
.L_x_2885:
[----:B------:R-:W-:Y:S01]  /*7630*/  BSSY B1, `(.L_x_2932) ;  /* 0x0000007000017945 */ /* 0x000fe20003800000 */
[----:B------:R-:W-:Y:S01]  /*7640*/  IMAD.MOV.U32 R12, RZ, RZ, 0x1 ;  /* 0x00000001ff0c7424 */ /* 0x000fe200078e00ff */
[----:B------:R-:W-:Y:S01]  /*7650*/  MOV R15, 0xffffffff ;  /* 0xffffffff000f7802 */ /* 0x000fe20000000f00 */
[----:B------:R-:W-:-:S07]  /*7660*/  IMAD.MOV.U32 R11, RZ, RZ, 0x1f ;  /* 0x0000001fff0b7424 */ /* 0x000fce00078e00ff */
[----:B-----5:R-:W-:Y:S05]  /*7670*/  WARPSYNC.COLLECTIVE R15, `(.L_x_2933) ;  /* 0x000000000f087348 */ /* 0x020fea0003c00000 */
[----:B------:R0:W1:Y:S02]  /*7680*/  SHFL.BFLY P6, R14, R13, R12, R11 ;  /* 0x0c00000c0d0e7389 */ /* 0x00006400000c000b */
[----:B01---5:R-:W-:Y:S01]  /*7690*/  ENDCOLLECTIVE ;  /* 0x000000000000791b */ /* 0x023fe20003800000 */
.L_x_2933:
[----:B------:R-:W-:Y:S05]  /*76a0*/  BSYNC B1 ;  /* 0x0000000000017941 */ /* 0x000fea0003800000 */
.L_x_2932:
[----:B------:R-:W-:Y:S05]  /*76b0*/  BRA `(.L_x_2934) ;  /* 0xffffffd0000c7947 */ /* 0x000fea000383ffff */
.L_x_2889:
[----:B------:R-:W-:Y:S01]  /*76c0*/  BSSY B0, `(.L_x_2935) ;  /* 0x0000008000007945 */ /* 0x000fe20003800000 */
[----:B0-----:R-:W-:Y:S02]  /*76d0*/  IMAD.MOV.U32 R13, RZ, RZ, R29 ;  /* 0x000000ffff0d7224 */ /* 0x001fe400078e001d */
[----:B-1----:R-:W-:Y:S02]  /*76e0*/  IMAD.MOV.U32 R12, RZ, RZ, 0x10 ;  /* 0x00000010ff0c7424 */ /* 0x002fe400078e00ff */
[----:B------:R-:W-:Y:S02]  /*76f0*/  IMAD.MOV.U32 R11, RZ, RZ, 0x1f ;  /* 0x0000001fff0b7424 */ /* 0x000fe400078e00ff */
[----:B------:R-:W-:-:S07]  /*7700*/  IMAD.MOV.U32 R15, RZ, RZ, -0x1 ;  /* 0xffffffffff0f7424 */ /* 0x000fce00078e00ff */
[----:B--23-5:R-:W-:Y:S05]  /*7710*/  WARPSYNC.COLLECTIVE R15, `(.L_x_2936) ;  /* 0x000000000f087348 */ /* 0x02cfea0003c00000 */
[----:B------:R0:W1:Y:S02]  /*7720*/  SHFL.BFLY P6, R14, R13, R12, R11 ;  /* 0x0c00000c0d0e7389 */ /* 0x00006400000c000b */
[----:B0123-5:R-:W-:Y:S01]  /*7730*/  ENDCOLLECTIVE ;  /* 0x000000000000791b */ /* 0x02ffe20003800000 */
.L_x_2936:
[----:B------:R-:W-:Y:S05]  /*7740*/  BSYNC B0 ;  /* 0x0000000000007941 */ /* 0x000fea0003800000 */
.L_x_2935:
[----:B------:R-:W-:Y:S01]  /*7750*/  HFMA2.MMA R12, -RZ, RZ, 0, 4.76837158203125e-07 ;  /* 0x00000008ff0c7435 */ /* 0x000fe200000001ff */
[----:B------:R-:W-:Y:S01]  /*7760*/  FMNMX.FTZ R13, R14, R29, !PT ;  /* 0x0000001d0e0d7209 */ /* 0x000fe20007810000 */
[----:B------:R-:W-:Y:S02]  /*7770*/  IMAD.MOV.U32 R11, RZ, RZ, 0x1f ;  /* 0x0000001fff0b7424 */ /* 0x000fe400078e00ff */
[----:B------:R-:W-:-:S07]  /*7780*/  IMAD.MOV.U32 R15, RZ, RZ, -0x1 ;  /* 0xffffffffff0f7424 */ /* 0x000fce00078e00ff */
[----:B------:R-:W-:Y:S05]  /*7790*/  WARPSYNC.COLLECTIVE R15, `(.L_x_2937) ;  /* 0x000000000f087348 */ /* 0x000fea0003c00000 */
[----:B------:R0:W1:Y:S02]  /*77a0*/  SHFL.BFLY P6, R14, R13, R12, R11 ;  /* 0x0c00000c0d0e7389 */ /* 0x00006400000c000b */
[----:B01----:R-:W-:Y:S01]  /*77b0*/  ENDCOLLECTIVE ;  /* 0x000000000000791b */ /* 0x003fe20003800000 */
.L_x_2937:
[----:B------:R-:W-:Y:S02]  /*77c0*/  MOV R12, 0x4 ;  /* 0x00000004000c7802 */ /* 0x000fe40000000f00 */
[----:B------:R-:W-:-:S05]  /*77d0*/  FMNMX.FTZ R3, R13, R14, !PT ;  /* 0x0000000e0d037209 */ /* 0x000fca0007810000 */
[----:B------:R-:W-:-:S07]  /*77e0*/  IMAD.MOV.U32 R13, RZ, RZ, R3 ;  /* 0x000000ffff0d7224 */ /* 0x000fce00078e0003 */
[----:B------:R-:W-:Y:S05]  /*77f0*/  WARPSYNC.COLLECTIVE R15, `(.L_x_2938) ;  /* 0x000000000f087348 */ /* 0x000fea0003c00000 */
[----:B------:R0:W1:Y:S02]  /*7800*/  SHFL.BFLY P6, R14, R13, R12, R11 ;  /* 0x0c00000c0d0e7389 */ /* 0x00006400000c000b */
[----:B01----:R-:W-:Y:S01]  /*7810*/  ENDCOLLECTIVE ;  /* 0x000000000000791b */ /* 0x003fe20003800000 */
.L_x_2938:
[----:B------:R-:W-:Y:S01]  /*7820*/  IMAD.MOV.U32 R12, RZ, RZ, 0x2 ;  /* 0x00000002ff0c7424 */ /* 0x000fe200078e00ff */
[----:B------:R-:W-:-:S05]  /*7830*/  FMNMX.FTZ R5, R3, R14, !PT ;  /* 0x0000000e03057209 */ /* 0x000fca0007810000 */
[----:B------:R-:W-:-:S07]  /*7840*/  IMAD.MOV.U32 R13, RZ, RZ, R5 ;  /* 0x000000ffff0d7224 */ /* 0x000fce00078e0005 */
[----:B------:R-:W-:Y:S05]  /*7850*/  WARPSYNC.COLLECTIVE R15, `(.L_x_2939) ;  /* 0x000000000f087348 */ /* 0x000fea0003c00000 */
[----:B------:R0:W1:Y:S02]  /*7860*/  SHFL.BFLY P6, R14, R13, R12, R11 ;  /* 0x0c00000c0d0e7389 */ /* 0x00006400000c000b */
[----:B01----:R-:W-:Y:S01]  /*7870*/  ENDCOLLECTIVE ;  /* 0x000000000000791b */ /* 0x003fe20003800000 */
.L_x_2939:
[----:B------:R-:W-:Y:S05]  /*7880*/  BRA `(.L_x_2940) ;  /* 0xffffffd000447947 */ /* 0x000fea000383ffff */
.L_x_2941:
        /* <DEDUP_REMOVED lines=15> */
.L_x_3338:


//--------------------- .text._ZN4mmha33masked_multihead_attention_kernelIfLi96ELi128ELi4ELi32ELi64ELb0ELb1EEEv26Multihead_attention_paramsIT_XT5_EE --------------------------
	.section	.text._ZN4mmha33masked_multihead_attention_kernelIfLi96ELi128ELi4ELi32ELi64ELb0ELb1EEEv26Multihead_attention_paramsIT_XT5_EE,"ax",@progbits
	.align	128
        .global         _ZN4mmha33masked_multihead_attention_kernelIfLi96ELi128ELi4ELi32ELi64ELb0ELb1EEEv26Multihead_attention_paramsIT_XT5_EE
        .type           _ZN4mmha33masked_multihead_attention_kernelIfLi96ELi128ELi4ELi32ELi64ELb0ELb1EEEv26Multihead_attention_paramsIT_XT5_EE,@function
        .size           _ZN4mmha33masked_multihead_attention_kernelIfLi96ELi128ELi4ELi32ELi64ELb0ELb1EEEv26Multihead_attention_paramsIT_XT5_EE,(.L_x_3339 - _ZN4mmha33masked_multihead_attention_kernelIfLi96ELi128ELi4ELi32ELi64ELb0ELb1EEEv26Multihead_attention_paramsIT_XT5_EE)
        .other          _ZN4mmha33masked_multihead_attention_kernelIfLi96ELi128ELi4ELi32ELi64ELb0ELb1EEEv26Multihead_attention_paramsIT_XT5_EE,@"STO_CUDA_ENTRY STV_DEFAULT"
_ZN4mmha33masked_multihead_attention_kernelIfLi96ELi128ELi4ELi32ELi64ELb0ELb1EEEv26Multihead_attention_paramsIT_XT5_EE:
.text._ZN4mmha33masked_multihead_attention_kernelIfLi96ELi128ELi4ELi32ELi64ELb0ELb1EEEv26Multihead_attention_paramsIT_XT5_EE:
        /* <DEDUP_REMOVED lines=14> */
.L_x_2942:
        /* <DEDUP_REMOVED lines=8> */
[----:B------:R-:W-:-:S04]  /*0160*/  ULDC UR42, c[0x0][0x278] ;  /* 0x00009e00002a7ab9 */ /* 0x000fc80000000800 */
[----:B------:R-:W-:-:S05]  /*0170*/  PLOP3.LUT P4, PT, PT, PT, UP0, 0x80, 0x0 ;  /* 0x000000000000781c */ /* 0x000fca0003f8f008 */
[----:B------:R-:W-:Y:S02]  /*0180*/  @UP0 ULDC.64 UR4, c[0x0][0x330] ;  /* 0x0000cc0000040ab9 */ /* 0x000fe40000000a00 */
[----:B-1----:R-:W-:Y:S01]  /*0190*/  @UP0 UIMAD.WIDE UR4, UR6, 0x4, UR4 ;  /* 0x00000004060408a5 */ /* 0x002fe2000f8e0204 */
[----:B--2---:R-:W-:-:S05]  /*01a0*/  IABS R7, R11 ;  /* 0x0000000b00077213 */ /* 0x004fca0000000000 */
[----:B------:R-:W-:Y:S01]  /*01b0*/  IMAD.U32 R2, RZ, RZ, UR4 ;  /* 0x00000004ff027e24 */ /* 0x000fe2000f8e00ff */
[----:B------:R-:W-:Y:S01]  /*01c0*/  MOV R3, UR5 ;  /* 0x0000000500037c02 */ /* 0x000fe20008000f00 */
[----:B------:R-:W1:Y:S01]  /*01d0*/  I2F.RP R0, R7 ;  /* 0x0000000700007306 */ /* 0x000e620000209400 */
[----:B------:R-:W-:Y:S01]  /*01e0*/  ULDC UR5, c[0x0][0x284] ;  /* 0x0000a10000057ab9 */ /* 0x000fe20000000800 */
[----:B------:R-:W-:Y:S02]  /*01f0*/  @UP0 ULDC UR4, c[0x0][0x2c0] ;  /* 0x0000b00000040ab9 */ /* 0x000fe40000000800 */
[----:B------:R2:W4:Y:S04]  /*0200*/  @P4 LDG.E R10, desc[UR36][R2.64] ;  /* 0x00000024020a4981 */ /* 0x000528000c1e1900 */
[----:B-1----:R-:W1:Y:S02]  /*0210*/  MUFU.RCP R0, R0 ;  /* 0x0000000000007308 */ /* 0x002e640000001000 */
[----:B-1----:R-:W-:-:S06]  /*0220*/  VIADD R4, R0, 0xffffffe ;  /* 0x0ffffffe00047836 */ /* 0x002fcc0000000000 */
[----:B------:R1:W0:Y:S02]  /*0230*/  F2I.FTZ.U32.TRUNC.NTZ R5, R4 ;  /* 0x0000000400057305 */ /* 0x000224000021f000 */
[----:B-1----:R-:W-:Y:S02]  /*0240*/  IMAD.MOV.U32 R4, RZ, RZ, RZ ;  /* 0x000000ffff047224 */ /* 0x002fe400078e00ff */
[----:B0-----:R-:W-:-:S04]  /*0250*/  IMAD.MOV R0, RZ, RZ, -R5 ;  /* 0x000000ffff007224 */ /* 0x001fc800078e0a05 */
[----:B------:R-:W-:Y:S01]  /*0260*/  IMAD R9, R0, R7, RZ ;  /* 0x0000000700097224 */ /* 0x000fe200078e02ff */
[----:B---3--:R-:W-:-:S03]  /*0270*/  IABS R0, R6 ;  /* 0x0000000600007213 */ /* 0x008fc60000000000 */
[----:B------:R-:W-:Y:S02]  /*0280*/  IMAD.HI.U32 R4, R5, R9, R4 ;  /* 0x0000000905047227 */ /* 0x000fe400078e0004 */
[----:B------:R-:W0:Y:S04]  /*0290*/  LDC.64 R8, c[0x0][0x2f0] ;  /* 0x0000bc00ff087b82 */ /* 0x000e280000000a00 */
[----:B------:R-:W-:-:S04]  /*02a0*/  IMAD.HI.U32 R4, R4, R0, RZ ;  /* 0x0000000004047227 */ /* 0x000fc800078e00ff */
[----:B------:R-:W-:-:S04]  /*02b0*/  IMAD.MOV R5, RZ, RZ, -R4 ;  /* 0x000000ffff057224 */ /* 0x000fc800078e0a04 */
[----:B------:R-:W-:-:S05]  /*02c0*/  IMAD R0, R7, R5, R0 ;  /* 0x0000000507007224 */ /* 0x000fca00078e0200 */
[----:B------:R-:W-:Y:S02]  /*02d0*/  ISETP.GT.U32.AND P2, PT, R7, R0, PT ;  /* 0x000000000700720c */ /* 0x000fe40003f44070 */
[----:B0-----:R-:W-:-:S04]  /*02e0*/  ISETP.NE.U32.AND P0, PT, R8, RZ, PT ;  /* 0x000000ff0800720c */ /* 0x001fc80003f05070 */
[----:B------:R-:W-:-:S07]  /*02f0*/  ISETP.NE.AND.EX P0, PT, R9, RZ, PT, P0 ;  /* 0x000000ff0900720c */ /* 0x000fce0003f05300 */
[----:B------:R-:W-:-:S05]  /*0300*/  @!P2 IMAD.IADD R0, R0, 0x1, -R7 ;  /* 0x000000010000a824 */ /* 0x000fca00078e0a07 */
[----:B------:R-:W-:Y:S02]  /*0310*/  ISETP.GE.U32.AND P1, PT, R0, R7, PT ;  /* 0x000000070000720c */ /* 0x000fe40003f26070 */
[C---:B------:R-:W-:Y:S01]  /*0320*/  LOP3.LUT R0, R11.reuse, UR6, RZ, 0x3c, !PT ;  /* 0x000000060b007c12 */ /* 0x040fe2000f8e3cff */
[----:B--2---:R-:W0:Y:S03]  /*0330*/  @P0 LDC.64 R2, c[0x0][0x2f0] ;  /* 0x0000bc00ff020b82 */ /* 0x004e260000000a00 */
[----:B------:R-:W-:Y:S02]  /*0340*/  ISETP.GE.AND P3, PT, R0, RZ, PT ;  /* 0x000000ff0000720c */ /* 0x000fe40003f66270 */
[----:B------:R-:W-:Y:S02]  /*0350*/  @!P2 IADD3 R4, R4, 0x1, RZ ;  /* 0x000000010404a810 */ /* 0x000fe40007ffe0ff */
[----:B------:R-:W-:-:S03]  /*0360*/  ISETP.NE.AND P2, PT, R11, RZ, PT ;  /* 0x000000ff0b00720c */ /* 0x000fc60003f45270 */
[----:B------:R-:W-:-:S04]  /*0370*/  @P1 VIADD R4, R4, 0x1 ;  /* 0x0000000104041836 */ /* 0x000fc80000000000 */
[----:B------:R-:W-:-:S04]  /*0380*/  IMAD.MOV.U32 R19, RZ, RZ, R4 ;  /* 0x000000ffff137224 */ /* 0x000fc800078e0004 */
[----:B------:R-:W-:Y:S02]  /*0390*/  @!P3 IMAD.MOV R19, RZ, RZ, -R19 ;  /* 0x000000ffff13b224 */ /* 0x000fe400078e0a13 */
[----:B------:R-:W-:-:S05]  /*03a0*/  @!P2 LOP3.LUT R19, RZ, R11, RZ, 0x33, !PT ;  /* 0x0000000bff13a212 */ /* 0x000fca00078e33ff */
[----:B0-----:R-:W-:-:S06]  /*03b0*/  @P0 IMAD.WIDE R2, R19, 0x4, R2 ;  /* 0x0000000413020825 */ /* 0x001fcc00078e0202 */
[----:B------:R0:W2:Y:S01]  /*03c0*/  @P0 LDG.E R3, desc[UR36][R2.64] ;  /* 0x0000002402030981 */ /* 0x0000a2000c1e1900 */
[----:B------:R-:W-:-:S05]  /*03d0*/  IMAD.U32 R0, RZ, RZ, UR5 ;  /* 0x00000005ff007e24 */ /* 0x000fca000f8e00ff */
[----:B------:R-:W-:-:S04]  /*03e0*/  IABS R7, R0 ;  /* 0x0000000000077213 */ /* 0x000fc80000000000 */
[----:B------:R-:W1:Y:S08]  /*03f0*/  I2F.RP R0, R7 ;  /* 0x0000000700007306 */ /* 0x000e700000209400 */
[----:B-1----:R-:W1:Y:S02]  /*0400*/  MUFU.RCP R0, R0 ;  /* 0x0000000000007308 */ /* 0x002e640000001000 */
[----:B-1----:R-:W-:-:S02]  /*0410*/  IADD3 R4, R0, 0xffffffe, RZ ;  /* 0x0ffffffe00047810 */ /* 0x002fc40007ffe0ff */
[----:B------:R-:W1:Y:S04]  /*0420*/  LDC R0, c[0x0][0x308] ;  /* 0x0000c200ff007b82 */ /* 0x000e680000000800 */
[----:B------:R3:W0:Y:S02]  /*0430*/  F2I.FTZ.U32.TRUNC.NTZ R5, R4 ;  /* 0x0000000400057305 */ /* 0x000624000021f000 */
[----:B---3--:R-:W-:Y:S02]  /*0440*/  IMAD.MOV.U32 R4, RZ, RZ, RZ ;  /* 0x000000ffff047224 */ /* 0x008fe400078e00ff */
[----:B0-----:R-:W-:-:S04]  /*0450*/  IMAD.MOV R2, RZ, RZ, -R5 ;  /* 0x000000ffff027224 */ /* 0x001fc800078e0a05 */
[----:B------:R-:W-:-:S04]  /*0460*/  IMAD R11, R2, R7, RZ ;  /* 0x00000007020b7224 */ /* 0x000fc800078e02ff */
[----:B------:R-:W-:Y:S01]  /*0470*/  IMAD.HI.U32 R5, R5, R11, R4 ;  /* 0x0000000b05057227 */ /* 0x000fe200078e0004 */
[----:B------:R-:W-:Y:S01]  /*0480*/  UMOV UR38, URZ ;  /* 0x0000003f00267c82 */ /* 0x000fe20008000000 */
[----:B-----5:R-:W-:Y:S01]  /*0490*/  UIMAD UR41, UR6, UR7, UR45 ;  /* 0x00000007062972a4 */ /* 0x020fe2000f8e022d */
[----:B----4-:R-:W-:-:S03]  /*04a0*/  ISETP.GE.AND P2, PT, R16, 0x18, PT ;  /* 0x000000181000780c */ /* 0x010fc60003f46270 */
[----:B------:R-:W-:Y:S01]  /*04b0*/  UIMAD UR41, UR41, 0x60, URZ ;  /* 0x00000060292978a4 */ /* 0x000fe2000f8e023f */
[----:B------:R-:W-:Y:S01]  /*04c0*/  IMAD.SHL.U32 R17, R16, 0x4, RZ ;  /* 0x0000000410117824 */ /* 0x000fe200078e00ff */
[----:B------:R-:W-:Y:S01]  /*04d0*/  UIMAD UR44, UR6, UR5, URZ ;  /* 0x00000005062c72a4 */ /* 0x000fe2000f8e023f */
[----:B------:R-:W-:Y:S01]  /*04e0*/  BSSY B0, `(.L_x_2943) ;  /* 0x0000036000007945 */ /* 0x000fe20003800000 */
[----:B-1----:R-:W-:Y:S02]  /*04f0*/  ISETP.NE.AND P3, PT, R0, 0x2, PT ;  /* 0x000000020000780c */ /* 0x002fe40003f65270 */
[----:B------:R-:W-:-:S13]  /*0500*/  @P4 R2UR UR40, R10 ;  /* 0x000000000a2842ca */ /* 0x000fda00000e0000 */
[----:B------:R-:W-:-:S07]  /*0510*/  @UP0 UIADD3 UR40, UR40, UR4, URZ ;  /* 0x0000000428280290 */ /* 0x000fce000fffe03f */
[----:B------:R-:W-:Y:S02]  /*0520*/  @!UP0 ULDC UR40, c[0x0][0x29c] ;  /* 0x0000a70000288ab9 */ /* 0x000fe40000000800 */
[----:B------:R-:W-:-:S05]  /*0530*/  IABS R2, UR40 ;  /* 0x0000002800027c13 */ /* 0x000fca0008000000 */
[----:B------:R-:W-:-:S04]  /*0540*/  IMAD.HI.U32 R5, R5, R2, RZ ;  /* 0x0000000205057227 */ /* 0x000fc800078e00ff */
[----:B------:R-:W-:-:S04]  /*0550*/  IMAD.MOV R5, RZ, RZ, -R5 ;  /* 0x000000ffff057224 */ /* 0x000fc800078e0a05 */
[----:B------:R-:W-:-:S05]  /*0560*/  IMAD R2, R7, R5, R2 ;  /* 0x0000000507027224 */ /* 0x000fca00078e0202 */
[----:B------:R-:W-:-:S13]  /*0570*/  ISETP.GT.U32.AND P1, PT, R7, R2, PT ;  /* 0x000000020700720c */ /* 0x000fda0003f24070 */
[----:B------:R-:W-:-:S05]  /*0580*/  @!P1 IMAD.IADD R2, R2, 0x1, -R7 ;  /* 0x0000000102029824 */ /* 0x000fca00078e0a07 */
[----:B------:R-:W-:Y:S01]  /*0590*/  ISETP.GT.U32.AND P1, PT, R7, R2, PT ;  /* 0x000000020700720c */ /* 0x000fe20003f24070 */
[----:B------:R-:W-:Y:S02]  /*05a0*/  UIMAD UR4, UR45, 0x60, URZ ;  /* 0x000000602d0478a4 */ /* 0x000fe4000f8e023f */
[----:B------:R-:W-:Y:S02]  /*05b0*/  UISETP.NE.AND UP0, UPT, UR42, URZ, UPT ;  /* 0x0000003f2a00728c */ /* 0x000fe4000bf05270 */
[----:B------:R-:W-:-:S08]  /*05c0*/  UIMAD UR42, UR6, UR42, UR4 ;  /* 0x0000002a062a72a4 */ /* 0x000fd0000f8e0204 */
[----:B------:R-:W-:Y:S02]  /*05d0*/  @!P1 IADD3 R2, R2, -R7, RZ ;  /* 0x8000000702029210 */ /* 0x000fe40007ffe0ff */
[----:B------:R-:W-:Y:S01]  /*05e0*/  ISETP.LE.AND P1, PT, RZ, UR40, PT ;  /* 0x00000028ff007c0c */ /* 0x000fe2000bf23270 */
[----:B------:R-:W-:Y:S02]  /*05f0*/  UIADD3 UR43, UR40, 0x1, -UR5 ;  /* 0x00000001282b7890 */ /* 0x000fe4000fffe805 */
[----:B------:R-:W-:Y:S02]  /*0600*/  USEL UR42, UR41, UR42, !UP0 ;  /* 0x0000002a292a7287 */ /* 0x000fe4000c000000 */
[----:B------:R-:W-:Y:S01]  /*0610*/  UISETP.LT.AND UP0, UPT, URZ, UR43, UPT ;  /* 0x0000002b3f00728c */ /* 0x000fe2000bf01270 */
[----:B------:R-:W-:-:S03]  /*0620*/  VIADD R25, R17, UR4 ;  /* 0x0000000411197c36 */ /* 0x000fc60008000000 */
[----:B------:R-:W-:-:S04]  /*0630*/  USEL UR43, URZ, UR43, !UP0 ;  /* 0x0000002b3f2b7287 */ /* 0x000fc8000c000000 */
[----:B------:R-:W-:Y:S02]  /*0640*/  @!P1 IADD3 R2, -R2, RZ, RZ ;  /* 0x000000ff02029210 */ /* 0x000fe40007ffe1ff */
[----:B------:R-:W-:Y:S01]  /*0650*/  @P2 CS2R R6, SRZ ;  /* 0x0000000000062805 */ /* 0x000fe2000001ff00 */
[----:B------:R-:W-:Y:S02]  /*0660*/  @P2 IMAD.MOV.U32 R5, RZ, RZ, RZ ;  /* 0x000000ffff052224 */ /* 0x000fe400078e00ff */
[----:B------:R-:W-:Y:S01]  /*0670*/  @P2 IMAD.MOV.U32 R4, RZ, RZ, RZ ;  /* 0x000000ffff042224 */ /* 0x000fe200078e00ff */
[----:B--2---:R-:W-:Y:S02]  /*0680*/  @P0 R2UR UR38, R3 ;  /* 0x00000000032602ca */ /* 0x004fe400000e0000 */
[----:B------:R-:W-:Y:S01]  /*0690*/  ISETP.NE.AND P0, PT, RZ, UR5, PT ;  /* 0x00000005ff007c0c */ /* 0x000fe2000bf05270 */
[----:B------:R-:W-:-:S12]  /*06a0*/  VIADD R3, R17, UR42 ;  /* 0x0000002a11037c36 */ /* 0x000fd80008000000 */
[----:B------:R-:W-:Y:S01]  /*06b0*/  @!P0 LOP3.LUT R2, RZ, UR5, RZ, 0x33, !PT ;  /* 0x00000005ff028c12 */ /* 0x000fe2000f8e33ff */
        /* <DEDUP_REMOVED lines=24> */
.L_x_2944:
[----:B------:R-:W-:Y:S05]  /*0840*/  BSYNC B0 ;  /* 0x0000000000007941 */ /* 0x000fea0003800000 */
.L_x_2943:
[----:B------:R-:W-:Y:S01]  /*0850*/  BSSY B0, `(.L_x_2945) ;  /* 0x000001d000007945 */ /* 0x000fe20003800000 */
[----:B------:R-:W-:-:S03]  /*0860*/  IMAD R19, R19, UR7, RZ ;  /* 0x0000000713137c24 */ /* 0x000fc6000f8e02ff */
[----:B------:R-:W-:Y:S05]  /*0870*/  @!P3 BRA `(.L_x_2946) ;  /* 0x000000000020b947 */ /* 0x000fea0003800000 */
[----:B------:R-:W-:Y:S02]  /*0880*/  ISETP.GT.AND P0, PT, R16, 0x17, PT ;  /* 0x000000171000780c */ /* 0x000fe40003f04270 */
[----:B------:R-:W-:Y:S02]  /*0890*/  CS2R R12, SRZ ;  /* 0x00000000000c7805 */ /* 0x000fe4000001ff00 */
[----:B------:R-:W-:-:S09]  /*08a0*/  CS2R R14, SRZ ;  /* 0x00000000000e7805 */ /* 0x000fd2000001ff00 */
[----:B------:R-:W-:Y:S05]  /*08b0*/  @P0 BRA `(.L_x_2947) ;  /* 0x0000000000580947 */ /* 0x000fea0003800000 */
[----:B------:R-:W0:Y:S02]  /*08c0*/  LDC.64 R12, c[0x0][0x228] ;  /* 0x00008a00ff0c7b82 */ /* 0x000e240000000a00 */
[----:B0-----:R-:W-:-:S06]  /*08d0*/  IMAD.WIDE R12, R3, 0x4, R12 ;  /* 0x00000004030c7825 */ /* 0x001fcc00078e020c */
[----:B------:R-:W5:Y:S01]  /*08e0*/  LDG.E.128 R12, desc[UR36][R12.64] ;  /* 0x000000240c0c7981 */ /* 0x000f62000c1e1d00 */
[----:B------:R-:W-:Y:S05]  /*08f0*/  BRA `(.L_x_2947) ;  /* 0x0000000000487947 */ /* 0x000fea0003800000 */
.L_x_2946:
        /* <DEDUP_REMOVED lines=18> */
.L_x_2947:
[----:B------:R-:W-:Y:S05]  /*0a20*/  BSYNC B0 ;  /* 0x0000000000007941 */ /* 0x000fea0003800000 */
.L_x_2945:
[----:B------:R-:W-:Y:S01]  /*0a30*/  ULDC.64 UR4, c[0x0][0x220] ;  /* 0x0000880000047ab9 */ /* 0x000fe20000000a00 */
[----:B------:R-:W-:Y:S01]  /*0a40*/  ULDC.64 UR8, c[0x0][0x230] ;  /* 0x00008c0000087ab9 */ /* 0x000fe20000000a00 */
[----:B------:R-:W-:Y:S02]  /*0a50*/  ISETP.GT.AND P1, PT, R16, 0x17, PT ;  /* 0x000000171000780c */ /* 0x000fe40003f24270 */
[----:B------:R-:W-:Y:S02]  /*0a60*/  CS2R R36, SRZ ;  /* 0x0000000000247805 */ /* 0x000fe4000001ff00 */
[----:B------:R-:W-:Y:S02]  /*0a70*/  ISETP.EQ.U32.AND P0, PT, RZ, UR4, PT ;  /* 0x00000004ff007c0c */ /* 0x000fe4000bf02070 */
[----:B------:R-:W-:Y:S02]  /*0a80*/  CS2R R38, SRZ ;  /* 0x0000000000267805 */ /* 0x000fe4000001ff00 */
[----:B------:R-:W-:-:S02]  /*0a90*/  ISETP.EQ.U32.AND P2, PT, RZ, UR8, PT ;  /* 0x00000008ff007c0c */ /* 0x000fc4000bf42070 */
[----:B------:R-:W-:Y:S01]  /*0aa0*/  ISETP.EQ.OR.EX P0, PT, RZ, UR5, P1, P0 ;  /* 0x00000005ff007c0c */ /* 0x000fe20008f02700 */
[----:B------:R-:W-:Y:S01]  /*0ab0*/  ULDC.64 UR4, c[0x0][0x2a8] ;  /* 0x0000aa0000047ab9 */ /* 0x000fe20000000a00 */
[----:B------:R-:W-:Y:S01]  /*0ac0*/  P2R R0, PR, RZ, 0x2 ;  /* 0x00000002ff007803 */ /* 0x000fe20000000000 */
[----:B------:R-:W-:Y:S01]  /*0ad0*/  UISETP.NE.U32.AND UP0, UPT, UR4, URZ, UPT ;  /* 0x0000003f0400728c */ /* 0x000fe2000bf05070 */
[----:B------:R-:W-:Y:S02]  /*0ae0*/  ISETP.EQ.OR.EX P2, PT, RZ, UR9, P1, P2 ;  /* 0x00000009ff007c0c */ /* 0x000fe40008f42720 */
[----:B------:R-:W-:Y:S01]  /*0af0*/  ISETP.EQ.U32.AND P1, PT, R8, RZ, PT ;  /* 0x000000ff0800720c */ /* 0x000fe20003f22070 */
[----:B------:R-:W-:Y:S01]  /*0b00*/  UISETP.NE.AND.EX UP0, UPT, UR5, URZ, UPT, UP0 ;  /* 0x0000003f0500728c */ /* 0x000fe2000bf05300 */
[----:B------:R-:W-:-:S04]  /*0b10*/  ISETP.GT.AND P3, PT, R16, 0x1f, PT ;  /* 0x0000001f1000780c */ /* 0x000fc80003f64270 */
[----:B------:R-:W-:Y:S01]  /*0b20*/  ISETP.EQ.OR.EX P1, PT, R9, RZ, P3, P1 ;  /* 0x000000ff0900720c */ /* 0x000fe20001f22710 */
[----:B------:R-:W0:Y:S01]  /*0b30*/  @!P0 LDC.64 R10, c[0x0][0x220] ;  /* 0x00008800ff0a8b82 */ /* 0x000e220000000a00 */
[----:B------:R-:W-:Y:S02]  /*0b40*/  P2R R0, PR, RZ, 0x8 ;  /* 0x00000008ff007803 */ /* 0x000fe40000000000 */
[----:B------:R-:W-:Y:S02]  /*0b50*/  PLOP3.LUT P3, PT, PT, PT, UP0, 0x80, 0x0 ;  /* 0x000000000000781c */ /* 0x000fe40003f6f008 */
[----:B------:R-:W-:Y:S02]  /*0b60*/  @UP0 ULDC.64 UR4, c[0x0][0x2a8] ;  /* 0x0000aa0000040ab9 */ /* 0x000fe40000000a00 */
[----:B------:R-:W-:Y:S01]  /*0b70*/  @UP0 UIMAD.WIDE UR4, UR6, 0x4, UR4 ;  /* 0x00000004060408a5 */ /* 0x000fe2000f8e0204 */
[----:B------:R-:W1:Y:S04]  /*0b80*/  @!P2 LDC.64 R20, c[0x0][0x230] ;  /* 0x00008c00ff14ab82 */ /* 0x000e680000000a00 */
[----:B------:R-:W-:-:S04]  /*0b90*/  VOTEU.ALL UP1, P1 ;  /* 0x00000000003f7886 */ /* 0x000fc80000820000 */
[----:B------:R-:W2:Y:S01]  /*0ba0*/  @!P1 LDC.64 R22, c[0x0][0x2e0] ;  /* 0x0000b800ff169b82 */ /* 0x000ea20000000a00 */
[----:B------:R-:W-:Y:S01]  /*0bb0*/  IMAD.U32 R28, RZ, RZ, UR4 ;  /* 0x00000004ff1c7e24 */ /* 0x000fe2000f8e00ff */
[----:B------:R-:W-:Y:S01]  /*0bc0*/  @!UP1 UIMAD UR6, UR38, UR7, UR45 ;  /* 0x00000007260692a4 */ /* 0x000fe2000f8e022d */
[----:B------:R-:W-:Y:S01]  /*0bd0*/  IMAD.U32 R29, RZ, RZ, UR5 ;  /* 0x00000005ff1d7e24 */ /* 0x000fe2000f8e00ff */
[----:B------:R-:W-:Y:S02]  /*0be0*/  CS2R R32, SRZ ;  /* 0x0000000000207805 */ /* 0x000fe4000001ff00 */
[----:B------:R-:W-:Y:S01]  /*0bf0*/  CS2R R34, SRZ ;  /* 0x0000000000227805 */ /* 0x000fe2000001ff00 */
[----:B------:R-:W-:Y:S01]  /*0c00*/  UMOV UR39, URZ ;  /* 0x0000003f00277c82 */ /* 0x000fe20008000000 */
[----:B------:R-:W-:Y:S01]  /*0c10*/  ULDC.U8 UR4, c[0x0][0x294] ;  /* 0x0000a50000047ab9 */ /* 0x000fe20000000000 */
[----:B------:R-:W3:Y:S01]  /*0c20*/  @P3 LDG.E R28, desc[UR36][R28.64] ;  /* 0x000000241c1c3981 */ /* 0x000ee2000c1e1900 */
[----:B------:R-:W-:-:S02]  /*0c30*/  IMAD.U32 R0, RZ, RZ, UR6 ;  /* 0x00000006ff007e24 */ /* 0x000fc4000f8e00ff */
[----:B0-----:R-:W-:-:S04]  /*0c40*/  @!P0 IMAD.WIDE R8, R25, 0x4, R10 ;  /* 0x0000000419088825 */ /* 0x001fc800078e020a */
[----:B-1----:R-:W-:Y:S01]  /*0c50*/  @!P2 IMAD.WIDE R10, R25, 0x4, R20 ;  /* 0x00000004190aa825 */ /* 0x002fe200078e0214 */
[----:B------:R0:W4:Y:S03]  /*0c60*/  @!P0 LDG.E.128 R36, desc[UR36][R8.64] ;  /* 0x0000002408248981 */ /* 0x000126000c1e1d00 */
[----:B------:R-:W-:Y:S01]  /*0c70*/  @!P1 IMAD R21, R0, 0x60, R17 ;  /* 0x0000006000159824 */ /* 0x000fe200078e0211 */
[----:B------:R-:W4:Y:S03]  /*0c80*/  @!P2 LDG.E.128 R32, desc[UR36][R10.64] ;  /* 0x000000240a20a981 */ /* 0x000f26000c1e1d00 */
[----:B--2---:R-:W-:Y:S01]  /*0c90*/  @!P1 IMAD.WIDE R20, R21, 0x4, R22 ;  /* 0x0000000415149825 */ /* 0x004fe200078e0216 */
[----:B0-----:R-:W0:Y:S05]  /*0ca0*/  LDC R8, c[0x0][0x290] ;  /* 0x0000a400ff087b82 */ /* 0x001e2a0000000800 */
[----:B------:R-:W2:Y:S01]  /*0cb0*/  @!P1 LDG.E.128 R20, desc[UR36][R20.64] ;  /* 0x0000002414149981 */ /* 0x000ea2000c1e1d00 */
[----:B------:R-:W-:-:S02]  /*0cc0*/  ISETP.NE.AND P2, PT, RZ, UR4, PT ;  /* 0x00000004ff007c0c */ /* 0x000fc4000bf45270 */
[----:B------:R-:W-:Y:S02]  /*0cd0*/  ISETP.GE.AND P0, PT, R16, 0x20, PT ;  /* 0x000000201000780c */ /* 0x000fe40003f06270 */
[----:B---3--:R-:W-:Y:S02]  /*0ce0*/  @P3 R2UR UR39, R28 ;  /* 0x000000001c2732ca */ /* 0x008fe400000e0000 */
[----:B0-----:R-:W-:Y:S01]  /*0cf0*/  ISETP.GT.AND P3, PT, R8, RZ, PT ;  /* 0x000000ff0800720c */ /* 0x001fe20003f64270 */
[----:B----45:R-:W-:Y:S01]  /*0d00*/  FADD.FTZ R24, R36, R4 ;  /* 0x0000000424187221 */ /* 0x030fe20000010000 */
[----:B------:R-:W-:Y:S01]  /*0d10*/  FADD.FTZ R28, R32, R12 ;  /* 0x0000000c201c7221 */ /* 0x000fe20000010000 */
[----:B------:R-:W-:Y:S01]  /*0d20*/  FADD.FTZ R29, R33, R13 ;  /* 0x0000000d211d7221 */ /* 0x000fe20000010000 */
[----:B------:R-:W-:Y:S01]  /*0d30*/  FADD.FTZ R30, R34, R14 ;  /* 0x0000000e221e7221 */ /* 0x000fe20000010000 */
[----:B------:R-:W-:Y:S01]  /*0d40*/  FADD.FTZ R31, R35, R15 ;  /* 0x0000000f231f7221 */ /* 0x000fe20000010000 */
[----:B------:R-:W-:Y:S01]  /*0d50*/  FADD.FTZ R25, R37, R5 ;  /* 0x0000000525197221 */ /* 0x000fe20000010000 */
[----:B------:R-:W-:Y:S01]  /*0d60*/  FADD.FTZ R26, R38, R6 ;  /* 0x00000006261a7221 */ /* 0x000fe20000010000 */
[----:B------:R-:W-:Y:S01]  /*0d70*/  FADD.FTZ R27, R39, R7 ;  /* 0x00000007271b7221 */ /* 0x000fe20000010000 */
[----:B--2---:R-:W-:Y:S01]  /*0d80*/  @!P1 FMUL.FTZ R28, R28, R20 ;  /* 0x000000141c1c9220 */ /* 0x004fe20000410000 */
        /* <DEDUP_REMOVED lines=47> */
[----:B------:R-:W-:Y:S01]  /*1080*/  MOV R10, UR6 ;  /* 0x00000006000a7c02 */ /* 0x000fe20008000f00 */
        /* <DEDUP_REMOVED lines=8> */
.L_x_2950:
[----:B------:R-:W0:Y:S01]  /*1110*/  S2R R4, SR_CgaCtaId ;  /* 0x0000000000047919 */ /* 0x000e220000008800 */
[----:B------:R-:W1:Y:S01]  /*1120*/  LDC R6, c[0x0][0x290] ;  /* 0x0000a400ff067b82 */ /* 0x000e620000000800 */
[----:B------:R-:W-:Y:S01]  /*1130*/  MOV R0, 0x400 ;  /* 0x0000040000007802 */ /* 0x000fe20000000f00 */
[----:B------:R-:W-:Y:S05]  /*1140*/  WARPSYNC.ALL ;  /* 0x0000000000007948 */ /* 0x000fea0003800000 */
[----:B------:R-:W-:Y:S01]  /*1150*/  IADD3 R3, R0, 0x210, RZ ;  /* 0x0000021000037810 */ /* 0x000fe20007ffe0ff */
[----:B------:R-:W-:Y:S01]  /*1160*/  IMAD R0, R18, R23, R22 ;  /* 0x0000001712007224 */ /* 0x000fe200078e0216 */
[----:B------:R-:W-:-:S02]  /*1170*/  ISETP.NE.AND P6, PT, R32, RZ, PT ;  /* 0x000000ff2000720c */ /* 0x000fc40003fc5270 */
[----:B0-----:R-:W-:-:S05]  /*1180*/  LEA R3, R4, R3, 0x18 ;  /* 0x0000000304037211 */ /* 0x001fca00078ec0ff */
[----:B------:R-:W-:-:S04]  /*1190*/  IMAD R13, R0, 0x4, R3 ;  /* 0x00000004000d7824 */ /* 0x000fc800078e0203 */
[----:B-1----:R-:W-:Y:S02]  /*11a0*/  IMAD R14, R6, 0x4, R13 ;  /* 0x00000004060e7824 */ /* 0x002fe400078e020d */
        /* <DEDUP_REMOVED lines=17> */
[----:B0-----:R0:W1:Y:S01]  /*12c0*/  LDS R24, [R15] ;  /* 0x000000000f187984 */ /* 0x0010620000000800 */
[----:B------:R-:W-:-:S03]  /*12d0*/  IMAD.SHL.U32 R0, R0, 0x2, RZ ;  /* 0x0000000200007824 */ /* 0x000fc600078e00ff */
[----:B------:R-:W-:Y:S01]  /*12e0*/  IMAD R20, R6, 0x4, R18 ;  /* 0x0000000406147824 */ /* 0x000fe200078e0212 */
        /* <DEDUP_REMOVED lines=13> */
[----:B------:R-:W-:Y:S02]  /*13c0*/  UIADD3 UR4, -UR39, UR4, URZ ;  /* 0x0000000427047290 */ /* 0x000fe4000fffe13f */
        /* <DEDUP_REMOVED lines=9> */
[----:B------:R-:W1:Y:S01]  /*1460*/  MUFU.EX2 R3, -R3 ;  /* 0x8000000300037308 */ /* 0x000e620000000800 */
        /* <DEDUP_REMOVED lines=26> */
.L_x_2954:
[----:B------:R-:W-:Y:S05]  /*1610*/  BSYNC B1 ;  /* 0x0000000000017941 */ /* 0x000fea0003800000 */
.L_x_2953:
        /* <DEDUP_REMOVED lines=8> */
.L_x_2952:
[----:B------:R-:W-:Y:S05]  /*16a0*/  BSYNC B0 ;  /* 0x0000000000007941 */ /* 0x000fea0003800000 */
.L_x_2951:
[----:B------:R-:W-:Y:S06]  /*16b0*/  BAR.SYNC.DEFER_BLOCKING 0x0 ;  /* 0x0000000000007b1d */ /* 0x000fec0000010000 */
[----:B0-----:R0:W1:Y:S04]  /*16c0*/  @P6 LDS.128 R24, [R13] ;  /* 0x000000000d186984 */ /* 0x0010680000000c00 */
[----:B------:R0:W2:Y:S01]  /*16d0*/  @P6 LDS.128 R28, [R14] ;  /* 0x000000000e1c6984 */ /* 0x0000a20000000c00 */
[----:B------:R-:W-:Y:S06]  /*16e0*/  BAR.SYNC.DEFER_BLOCKING 0x0 ;  /* 0x0000000000007b1d */ /* 0x000fec0000010000 */
[----:B------:R-:W-:Y:S05]  /*16f0*/  BRA `(.L_x_2949) ;  /* 0x0000000000b07947 */ /* 0x000fea0003800000 */
.L_x_2948:
        /* <DEDUP_REMOVED lines=43> */
.L_x_2955:
[----:B------:R-:W-:Y:S05]  /*19b0*/  BSYNC B0 ;  /* 0x0000000000007941 */ /* 0x000fea0003800000 */
.L_x_2949:
[----:B------:R-:W-:Y:S01]  /*19c0*/  ISETP.GT.AND P0, PT, R16, 0x1f, PT ;  /* 0x0000001f1000780c */ /* 0x000fe20003f04270 */
[----:B------:R-:W-:Y:S01]  /*19d0*/  BSSY B0, `(.L_x_2956) ;  /* 0x0000021000007945 */ /* 0x000fe20003800000 */
[----:B------:R-:W-:-:S11]  /*19e0*/  IMAD.MOV.U32 R5, RZ, RZ, RZ ;  /* 0x000000ffff057224 */ /* 0x000fd600078e00ff */
[----:B------:R-:W-:Y:S05]  /*19f0*/  @P0 BRA `(.L_x_2957) ;  /* 0x0000000000780947 */ /* 0x000fea0003800000 */
[----:B------:R-:W-:Y:S01]  /*1a00*/  ISETP.GT.AND P0, PT, R16, 0x17, PT ;  /* 0x000000171000780c */ /* 0x000fe20003f04270 */
[----:B------:R-:W3:Y:S01]  /*1a10*/  S2UR UR5, SR_CgaCtaId ;  /* 0x00000000000579c3 */ /* 0x000ee20000008800 */
[----:B------:R-:W-:Y:S01]  /*1a20*/  UMOV UR4, 0x400 ;  /* 0x0000040000047882 */ /* 0x000fe20000000000 */
[----:B-12---:R-:W-:Y:S01]  /*1a30*/  FMUL.FTZ R6, R28, R24 ;  /* 0x000000181c067220 */ /* 0x006fe20000410000 */
[----:B------:R-:W-:-:S09]  /*1a40*/  UIADD3 UR4, UR4, 0x10, URZ ;  /* 0x0000001004047890 */ /* 0x000fd2000fffe03f */
[----:B------:R-:W1:Y:S01]  /*1a50*/  @!P0 LDC R3, c[0x0][0x284] ;  /* 0x0000a100ff038b82 */ /* 0x000e620000000800 */
[----:B------:R-:W-:Y:S01]  /*1a60*/  @!P0 IADD3 R17, R17, UR41, RZ ;  /* 0x0000002911118c10 */ /* 0x000fe2000fffe0ff */
[----:B------:R-:W-:-:S06]  /*1a70*/  @!P0 IMAD.SHL.U32 R0, R2, 0x4, RZ ;  /* 0x0000000402008824 */ /* 0x000fcc00078e00ff */
        /* <DEDUP_REMOVED lines=9> */
[----:B0-----:R-:W-:Y:S01]  /*1b10*/  FFMA.FTZ R13, R31, R27, R6 ;  /* 0x0000001b1f0d7223 */ /* 0x001fe20000010006 */
        /* <DEDUP_REMOVED lines=11> */
.L_x_3009:
[----:B01----:R-:W-:-:S07]  /*1bd0*/  FADD.FTZ R5, R5, R14 ;  /* 0x0000000e05057221 */ /* 0x003fce0000010000 */
.L_x_2957:
[----:B------:R-:W-:Y:S05]  /*1be0*/  BSYNC B0 ;  /* 0x0000000000007941 */ /* 0x000fea0003800000 */
.L_x_2956:
[----:B------:R-:W3:Y:S01]  /*1bf0*/  S2R R9, SR_CgaCtaId ;  /* 0x0000000000097919 */ /* 0x000ee20000008800 */
[----:B------:R-:W-:Y:S01]  /*1c00*/  ISETP.NE.AND P0, PT, R16, RZ, PT ;  /* 0x000000ff1000720c */ /* 0x000fe20003f05270 */
[----:B------:R-:W-:Y:S01]  /*1c10*/  IMAD.U32 R3, RZ, RZ, UR43 ;  /* 0x0000002bff037e24 */ /* 0x000fe2000f8e00ff */
[----:B------:R-:W-:-:S04]  /*1c20*/  MOV R7, 0x400 ;  /* 0x0000040000077802 */ /* 0x000fc80000000f00 */
[----:B------:R-:W-:Y:S01]  /*1c30*/  IADD3 R3, -R3, UR40, RZ ;  /* 0x0000002803037c10 */ /* 0x000fe2000fffe1ff */
[----:B------:R-:W-:-:S06]  /*1c40*/  VIADD R0, R7, 0x210 ;  /* 0x0000021007007836 */ /* 0x000fcc0000000000 */
[----:B------:R-:W-:Y:S01]  /*1c50*/  @P0 IMAD.MOV.U32 R81, RZ, RZ, -0x800001 ;  /* 0xff7fffffff510424 */ /* 0x000fe200078e00ff */
[----:B---3--:R-:W-:Y:S01]  /*1c60*/  LEA R0, R9, R0, 0x18 ;  /* 0x0000000009007211 */ /* 0x008fe200078ec0ff */
        /* <DEDUP_REMOVED lines=8> */
[----:B------:R-:W-:Y:S01]  /*1cf0*/  UIADD3 UR4, -UR39, UR40, URZ ;  /* 0x0000002827047290 */ /* 0x000fe2000fffe13f */
[----:B------:R-:W-:-:S03]  /*1d00*/  ULDC UR6, c[0x0][0x2d0] ;  /* 0x0000b40000067ab9 */ /* 0x000fc60000000800 */
[----:B------:R-:W-:-:S04]  /*1d10*/  UIMAD UR5, UR45, UR6, UR4 ;  /* 0x000000062d0572a4 */ /* 0x000fc8000f8e0204 */
[----:B------:R-:W-:-:S03]  /*1d20*/  UIMAD UR6, UR5, UR6, UR4 ;  /* 0x00000006050672a4 */ /* 0x000fc6000f8e0204 */
[----:B------:R-:W-:Y:S02]  /*1d30*/  ULDC.64 UR4, c[0x0][0x2c8] ;  /* 0x0000b20000047ab9 */ /* 0x000fe40000000a00 */
[----:B------:R-:W-:-:S06]  /*1d40*/  UIMAD.WIDE UR4, UR6, 0x4, UR4 ;  /* 0x00000004060478a5 */ /* 0x000fcc000f8e0204 */
[----:B------:R-:W-:Y:S02]  /*1d50*/  IMAD.U32 R4, RZ, RZ, UR4 ;  /* 0x00000004ff047e24 */ /* 0x000fe4000f8e00ff */
[----:B------:R-:W-:-:S05]  /*1d60*/  IMAD.U32 R5, RZ, RZ, UR5 ;  /* 0x00000005ff057e24 */ /* 0x000fca000f8e00ff */
[----:B------:R-:W3:Y:S02]  /*1d70*/  LDG.E R4, desc[UR36][R4.64] ;  /* 0x0000002404047981 */ /* 0x000ee4000c1e1900 */
[----:B---3--:R-:W-:-:S07]  /*1d80*/  FADD.FTZ R81, R81, R4 ;  /* 0x0000000451517221 */ /* 0x008fce0000010000 */
.L_x_2960:
[----:B------:R3:W-:Y:S02]  /*1d90*/  STS [R6], R81 ;  /* 0x0000005106007388 */ /* 0x0007e40000000800 */
.L_x_2959:
[----:B------:R-:W-:Y:S05]  /*1da0*/  WARPSYNC.ALL ;  /* 0x0000000000007948 */ /* 0x000fea0003800000 */
[----:B------:R-:W-:Y:S01]  /*1db0*/  VIADD R4, R3, 0x7 ;  /* 0x0000000703047836 */ /* 0x000fe20000000000 */
[----:B------:R-:W4:Y:S01]  /*1dc0*/  LDC.64 R10, c[0x0][0x280] ;  /* 0x0000a000ff0a7b82 */ /* 0x000f220000000a00 */
[----:B------:R-:W-:Y:S01]  /*1dd0*/  SHF.R.S32.HI R3, RZ, 0x1f, R16 ;  /* 0x0000001fff037819 */ /* 0x000fe20000011410 */
[----:B------:R-:W-:Y:S01]  /*1de0*/  ULDC UR13, c[0x0][0x284] ;  /* 0x0000a100000d7ab9 */ /* 0x000fe20000000800 */
[----:B------:R-:W-:Y:S01]  /*1df0*/  ULDC UR12, c[0x0][0x2a0] ;  /* 0x0000a800000c7ab9 */ /* 0x000fe20000000800 */
[----:B------:R-:W-:Y:S01]  /*1e00*/  SHF.R.S32.HI R5, RZ, 0x1f, R4 ;  /* 0x0000001fff057819 */ /* 0x000fe20000011404 */
[----:B------:R-:W-:Y:S01]  /*1e10*/  ULDC.64 UR16, c[0x0][0x2d8] ;  /* 0x0000b60000107ab9 */ /* 0x000fe20000000a00 */
[----:B------:R-:W-:Y:S01]  /*1e20*/  LEA.HI R3, R3, R16, RZ, 0x2 ;  /* 0x0000001003037211 */ /* 0x000fe200078f10ff */
[----:B------:R-:W-:Y:S01]  /*1e30*/  ULDC.64 UR8, c[0x0][0x258] ;  /* 0x0000960000087ab9 */ /* 0x000fe20000000a00 */
[----:B------:R-:W-:Y:S01]  /*1e40*/  LEA.HI R5, R5, R4, RZ, 0x3 ;  /* 0x0000000405057211 */ /* 0x000fe200078f18ff */
[----:B------:R-:W-:Y:S01]  /*1e50*/  ULDC.64 UR6, c[0x0][0x2b0] ;  /* 0x0000ac0000067ab9 */ /* 0x000fe20000000a00 */
[----:B------:R-:W-:Y:S01]  /*1e60*/  LEA.HI.SX32 R79, R3, UR43, 0x1e ;  /* 0x0000002b034f7c11 */ /* 0x000fe2000f8ff2ff */
[----:B------:R-:W-:Y:S01]  /*1e70*/  ULDC.64 UR14, c[0x0][0x2c8] ;  /* 0x0000b200000e7ab9 */ /* 0x000fe20000000a00 */
[----:B------:R-:W-:Y:S01]  /*1e80*/  LOP3.LUT R5, R5, 0xfffffff8, RZ, 0xc0, !PT ;  /* 0xfffffff805057812 */ /* 0x000fe200078ec0ff */
[----:B------:R-:W-:Y:S01]  /*1e90*/  ULDC.64 UR10, c[0x0][0x2d8] ;  /* 0x0000b600000a7ab9 */ /* 0x000fe20000000a00 */
[----:B------:R-:W-:Y:S03]  /*1ea0*/  BSSY B0, `(.L_x_2961) ;  /* 0x0000294000007945 */ /* 0x000fe60003800000 */
[----:B---3--:R-:W-:Y:S01]  /*1eb0*/  VIADD R6, R5, UR43 ;  /* 0x0000002b05067c36 */ /* 0x008fe20008000000 */
[----:B------:R-:W-:Y:S04]  /*1ec0*/  BAR.SYNC.DEFER_BLOCKING 0x0 ;  /* 0x0000000000007b1d */ /* 0x000fe80000010000 */
[----:B------:R-:W-:Y:S01]  /*1ed0*/  ISETP.GE.AND P0, PT, R79, R6, PT ;  /* 0x000000064f00720c */ /* 0x000fe20003f06270 */
[----:B----4-:R-:W-:-:S04]  /*1ee0*/  IMAD R4, R19, R10, UR45 ;  /* 0x0000002d13047e24 */ /* 0x010fc8000f8e020a */
[----:B------:R-:W-:-:S08]  /*1ef0*/  IMAD R4, R4, 0x60, RZ ;  /* 0x0000006004047824 */ /* 0x000fd000078e02ff */
[----:B------:R-:W-:Y:S05]  /*1f00*/  @P0 BRA `(.L_x_2962) ;  /* 0x0000002800340947 */ /* 0x000fea0003800000 */
[----:B------:R-:W-:Y:S01]  /*1f10*/  LOP3.LUT R3, R3, 0xfffffffc, RZ, 0xc0, !PT ;  /* 0xfffffffc03037812 */ /* 0x000fe200078ec0ff */
[----:B------:R-:W3:Y:S01]  /*1f20*/  LDC R18, c[0x0][0x2c0] ;  /* 0x0000b000ff127b82 */ /* 0x000ee20000000800 */
[----:B------:R-:W-:Y:S01]  /*1f30*/  IADD3 R6, R7, 0x10, RZ ;  /* 0x0000001007067810 */ /* 0x000fe20007ffe0ff */
[----:B------:R-:W-:Y:S01]  /*1f40*/  ULDC UR4, c[0x0][0x2d0] ;  /* 0x0000b40000047ab9 */ /* 0x000fe20000000800 */
[----:B0-----:R-:W-:Y:S01]  /*1f50*/  IMAD.U32 R14, RZ, RZ, UR45 ;  /* 0x0000002dff0e7e24 */ /* 0x001fe2000f8e00ff */
[----:B------:R-:W-:Y:S01]  /*1f60*/  IABS R17, R11 ;  /* 0x0000000b00117213 */ /* 0x000fe20000000000 */
[----:B------:R-:W-:Y:S01]  /*1f70*/  IMAD.IADD R10, R16, 0x1, -R3 ;  /* 0x00000001100a7824 */ /* 0x000fe200078e0a03 */
[----:B------:R-:W-:Y:S01]  /*1f80*/  LEA R9, R9, R6, 0x18 ;  /* 0x0000000609097211 */ /* 0x000fe200078ec0ff */
[----:B------:R-:W-:-:S04]  /*1f90*/  IMAD R16, R11, 0x60, RZ ;  /* 0x000000600b107824 */ /* 0x000fc800078e02ff */
[----:B------:R-:W-:Y:S02]  /*1fa0*/  IMAD R12, R10, 0x4, R9 ;  /* 0x000000040a0c7824 */ /* 0x000fe400078e0209 */
[----:B------:R-:W-:Y:S01]  /*1fb0*/  IMAD.U32 R9, RZ, RZ, UR4 ;  /* 0x00000004ff097e24 */ /* 0x000fe2000f8e00ff */
[----:B------:R-:W-:Y:S01]  /*1fc0*/  ULDC UR4, c[0x0][0x298] ;  /* 0x0000a60000047ab9 */ /* 0x000fe20000000800 */
[----:B------:R-:W-:Y:S01]  /*1fd0*/  IMAD R10, R4, R11, R10 ;  /* 0x0000000b040a7224 */ /* 0x000fe200078e020a */
[----:B------:R0:W4:Y:S01]  /*1fe0*/  LDS R80, [R12] ;  /* 0x000000000c507984 */ /* 0x0001220000000800 */
[----:B------:R-:W-:-:S03]  /*1ff0*/  IMAD R9, R9, R14, UR40 ;  /* 0x0000002809097e24 */ /* 0x000fc6000f8e020e */
[----:B------:R0:W0:Y:S04]  /*2000*/  LDS R78, [R12+0x10] ;  /* 0x000010000c4e7984 */ /* 0x0000280000000800 */
[----:B------:R0:W0:Y:S01]  /*2010*/  LDS R77, [R12+0x20] ;  /* 0x000020000c4d7984 */ /* 0x0000220000000800 */
[----:B---3--:R-:W-:-:S03]  /*2020*/  IADD3 R18, R18, UR4, RZ ;  /* 0x0000000412127c10 */ /* 0x008fc6000fffe0ff */
        /* <DEDUP_REMOVED lines=28> */
[----:B----4-:R3:W0:Y:S02]  /*21f0*/  LDS R8, [R12+0x1f0] ;  /* 0x0001f0000c087984 */ /* 0x0106240000000800 */
.L_x_2966:
[----:B-1----:R-:W4:Y:S01]  /*2200*/  I2F.RP R11, R17 ;  /* 0x00000011000b7306 */ /* 0x002f220000209400 */
[----:B------:R-:W5:Y:S01]  /*2210*/  LDC R14, c[0x0][0x284] ;  /* 0x0000a100ff0e7b82 */ /* 0x000f620000000800 */
[----:B------:R-:W-:Y:S01]  /*2220*/  IABS R50, R79 ;  /* 0x0000004f00327213 */ /* 0x000fe20000000000 */
[----:B------:R-:W-:Y:S01]  /*2230*/  USHF.R.S32.HI UR4, URZ, 0x1f, UR44 ;  /* 0x0000001f3f047899 */ /* 0x000fe2000801142c */
[----:B------:R-:W-:-:S04]  /*2240*/  ISETP.GE.AND P1, PT, R79, RZ, PT ;  /* 0x000000ff4f00720c */ /* 0x000fc80003f26270 */
[----:B----4-:R-:W4:Y:S01]  /*2250*/  MUFU.RCP R11, R11 ;  /* 0x0000000b000b7308 */ /* 0x010f220000001000 */
[----:B-----5:R-:W-:Y:S01]  /*2260*/  ISETP.NE.AND P2, PT, R14, RZ, PT ;  /* 0x000000ff0e00720c */ /* 0x020fe20003f45270 */
[----:B0---4-:R-:W-:-:S06]  /*2270*/  VIADD R13, R11, 0xffffffe ;  /* 0x0ffffffe0b0d7836 */ /* 0x011fcc0000000000 */
[----:B------:R-:W0:Y:S02]  /*2280*/  F2I.FTZ.U32.TRUNC.NTZ R13, R13 ;  /* 0x0000000d000d7305 */ /* 0x000e24000021f000 */
[----:B0--3--:R-:W-:-:S04]  /*2290*/  IMAD.MOV R12, RZ, RZ, -R13 ;  /* 0x000000ffff0c7224 */ /* 0x009fc800078e0a0d */
[----:B------:R-:W-:Y:S02]  /*22a0*/  IMAD R15, R12, R17, RZ ;  /* 0x000000110c0f7224 */ /* 0x000fe400078e02ff */
[----:B------:R-:W-:-:S04]  /*22b0*/  IMAD.MOV.U32 R12, RZ, RZ, RZ ;  /* 0x000000ffff0c7224 */ /* 0x000fc800078e00ff */
[----:B------:R-:W-:Y:S01]  /*22c0*/  IMAD.HI.U32 R15, R13, R15, R12 ;  /* 0x0000000f0d0f7227 */ /* 0x000fe200078e000c */
[----:B------:R-:W-:-:S03]  /*22d0*/  IABS R13, R14 ;  /* 0x0000000e000d7213 */ /* 0x000fc60000000000 */
[----:B------:R-:W-:-:S04]  /*22e0*/  IMAD.MOV.U32 R12, RZ, RZ, R50 ;  /* 0x000000ffff0c7224 */ /* 0x000fc800078e0032 */
[----:B------:R-:W-:-:S05]  /*22f0*/  IMAD.HI.U32 R11, R15, R12, RZ ;  /* 0x0000000c0f0b7227 */ /* 0x000fca00078e00ff */
[----:B------:R-:W-:-:S05]  /*2300*/  IADD3 R11, -R11, RZ, RZ ;  /* 0x000000ff0b0b7210 */ /* 0x000fca0007ffe1ff */
[----:B------:R-:W-:-:S05]  /*2310*/  IMAD R12, R13, R11, R12 ;  /* 0x0000000b0d0c7224 */ /* 0x000fca00078e020c */
[----:B------:R-:W-:-:S13]  /*2320*/  ISETP.GT.U32.AND P0, PT, R17, R12, PT ;  /* 0x0000000c1100720c */ /* 0x000fda0003f04070 */
[----:B------:R-:W-:-:S05]  /*2330*/  @!P0 IMAD.IADD R12, R12, 0x1, -R13 ;  /* 0x000000010c0c8824 */ /* 0x000fca00078e0a0d */
[----:B------:R-:W-:-:S13]  /*2340*/  ISETP.GT.U32.AND P0, PT, R17, R12, PT ;  /* 0x0000000c1100720c */ /* 0x000fda0003f04070 */
[----:B------:R-:W-:Y:S01]  /*2350*/  @!P0 IMAD.IADD R12, R12, 0x1, -R13 ;  /* 0x000000010c0c8824 */ /* 0x000fe200078e0a0d */
[----:B------:R-:W-:-:S03]  /*2360*/  ISETP.GE.AND P0, PT, R79, UR40, PT ;  /* 0x000000284f007c0c */ /* 0x000fc6000bf06270 */
[----:B------:R-:W-:Y:S01]  /*2370*/  @!P1 IMAD.MOV R12, RZ, RZ, -R12 ;  /* 0x000000ffff0c9224 */ /* 0x000fe200078e0a0c */
[----:B------:R-:W-:-:S04]  /*2380*/  @!P2 LOP3.LUT R12, RZ, R14, RZ, 0x33, !PT ;  /* 0x0000000eff0ca212 */ /* 0x000fc800078e33ff */
[C---:B------:R-:W-:Y:S01]  /*2390*/  IADD3 R13, P1, R12.reuse, UR44, RZ ;  /* 0x0000002c0c0d7c10 */ /* 0x040fe2000ff3e0ff */
[----:B------:R-:W-:-:S03]  /*23a0*/  VIADD R15, R12, UR13 ;  /* 0x0000000d0c0f7c36 */ /* 0x000fc60008000000 */
[----:B------:R-:W-:Y:S02]  /*23b0*/  LEA.HI.X.SX32 R14, R12, UR4, 0x1, P1 ;  /* 0x000000040c0e7c11 */ /* 0x000fe400088f0eff */
[----:B------:R-:W-:Y:S02]  /*23c0*/  SHF.L.U32 R11, R15, 0x2, RZ ;  /* 0x000000020f0b7819 */ /* 0x000fe400000006ff */
[----:B------:R-:W-:Y:S02]  /*23d0*/  LEA R50, P1, R13, UR8, 0x2 ;  /* 0x000000080d327c11 */ /* 0x000fe4000f8210ff */
[----:B------:R-:W-:Y:S02]  /*23e0*/  ISETP.GE.OR P5, PT, R11, R16, P0 ;  /* 0x000000100b00720c */ /* 0x000fe400007a6670 */
[----:B------:R-:W-:-:S11]  /*23f0*/  LEA.HI.X R51, R13, UR9, R14, 0x2, P1 ;  /* 0x000000090d337c11 */ /* 0x000fd600088f140e */
[----:B------:R-:W3:Y:S01]  /*2400*/  @!P5 LDG.E R82, desc[UR36][R50.64] ;  /* 0x000000243252d981 */ /* 0x000ee2000c1e1900 */
[----:B------:R-:W-:Y:S01]  /*2410*/  VIADD R13, R15, UR13 ;  /* 0x0000000d0f0d7c36 */ /* 0x000fe20008000000 */
[----:B------:R-:W3:Y:S03]  /*2420*/  @!P5 LDC R83, c[0x0][0x288] ;  /* 0x0000a200ff53db82 */ /* 0x000ee60000000800 */
[----:B------:R-:W-:-:S05]  /*2430*/  IMAD.SHL.U32 R91, R13, 0x4, RZ ;  /* 0x000000040d5b7824 */ /* 0x000fca00078e00ff */
[----:B------:R-:W-:-:S13]  /*2440*/  ISETP.GE.OR P2, PT, R91, R16, P0 ;  /* 0x000000105b00720c */ /* 0x000fda0000746670 */
[----:B------:R-:W4:Y:S01]  /*2450*/  @!P2 LDG.E R88, desc[UR36][R50.64] ;  /* 0x000000243258a981 */ /* 0x000f22000c1e1900 */
[----:B------:R-:W-:-:S04]  /*2460*/  VIADD R13, R13, UR13 ;  /* 0x0000000d0d0d7c36 */ /* 0x000fc80008000000 */
[----:B------:R-:W-:-:S05]  /*2470*/  IMAD.SHL.U32 R13, R13, 0x4, RZ ;  /* 0x000000040d0d7824 */ /* 0x000fca00078e00ff */
[----:B------:R-:W-:-:S13]  /*2480*/  ISETP.GE.OR P3, PT, R13, R16, P0 ;  /* 0x000000100d00720c */ /* 0x000fda0000766670 */
[----:B------:R-:W5:Y:S01]  /*2490*/  @!P3 LDG.E R87, desc[UR36][R50.64] ;  /* 0x000000243257b981 */ /* 0x000f62000c1e1900 */
[----:B------:R-:W-:-:S05]  /*24a0*/  MOV R15, UR13 ;  /* 0x0000000d000f7c02 */ /* 0x000fca0008000f00 */
[----:B------:R-:W-:Y:S02]  /*24b0*/  IMAD R90, R15, 0x4, R12 ;  /* 0x000000040f5a7824 */ /* 0x000fe400078e020c */
[----:B------:R-:W0:Y:S02]  /*24c0*/  @!P5 LDC.64 R14, c[0x0][0x248] ;  /* 0x00009200ff0edb82 */ /* 0x000e240000000a00 */
[----:B------:R-:W-:-:S05]  /*24d0*/  IMAD.SHL.U32 R89, R90, 0x4, RZ ;  /* 0x000000045a597824 */ /* 0x000fca00078e00ff */
[----:B------:R-:W-:-:S13]  /*24e0*/  ISETP.GE.OR P6, PT, R89, R16, P0 ;  /* 0x000000105900720c */ /* 0x000fda00007c6670 */
[----:B------:R-:W2:Y:S01]  /*24f0*/  @!P6 LDG.E R86, desc[UR36][R50.64] ;  /* 0x000000243256e981 */ /* 0x000ea2000c1e1900 */
[----:B------:R-:W-:-:S05]  /*2500*/  VIADD R90, R90, UR13 ;  /* 0x0000000d5a5a7c36 */ /* 0x000fca0008000000 */
[----:B------:R-:W-:-:S04]  /*2510*/  SHF.L.U32 R85, R90, 0x2, RZ ;  /* 0x000000025a557819 */ /* 0x000fc800000006ff */
[----:B------:R-:W-:Y:S01]  /*2520*/  ISETP.GE.OR P4, PT, R85, R16, P0 ;  /* 0x000000105500720c */ /* 0x000fe20000786670 */
[----:B------:R-:W-:Y:S02]  /*2530*/  VIADD R90, R90, UR13 ;  /* 0x0000000d5a5a7c36 */ /* 0x000fe40008000000 */
[----:B---3--:R-:W-:-:S04]  /*2540*/  @!P5 IMAD R82, R82, R83, RZ ;  /* 0x000000535252d224 */ /* 0x008fc800078e02ff */
[----:B------:R-:W-:-:S04]  /*2550*/  @!P5 IMAD R82, R82, 0x60, RZ ;  /* 0x000000605252d824 */ /* 0x000fc800078e02ff */
[----:B------:R-:W-:Y:S01]  /*2560*/  @!P5 IMAD R82, R82, UR13, R11 ;  /* 0x0000000d5252dc24 */ /* 0x000fe2000f8e020b */
[----:B------:R-:W-:-:S04]  /*2570*/  SHF.R.S32.HI R11, RZ, 0x1f, R10 ;  /* 0x0000001fff0b7819 */ /* 0x000fc8000001140a */
[----:B------:R-:W-:-:S04]  /*2580*/  @!P5 IADD3 R83, P1, R10, R82, RZ ;  /* 0x000000520a53d210 */ /* 0x000fc80007f3e0ff */
[----:B------:R-:W-:Y:S02]  /*2590*/  @!P5 LEA.HI.X.SX32 R84, R82, R11, 0x1, P1 ;  /* 0x0000000b5254d211 */ /* 0x000fe400008f0eff */
[----:B0-----:R-:W-:-:S04]  /*25a0*/  @!P5 LEA R82, P1, R83, R14, 0x2 ;  /* 0x0000000e5352d211 */ /* 0x001fc800078210ff */
[----:B------:R-:W-:Y:S02]  /*25b0*/  @!P5 LEA.HI.X R83, R83, R15, R84, 0x2, P1 ;  /* 0x0000000f5353d211 */ /* 0x000fe400008f1454 */
[----:B------:R-:W4:Y:S01]  /*25c0*/  @!P2 LDC R15, c[0x0][0x288] ;  /* 0x0000a200ff0fab82 */ /* 0x000f220000000800 */
[----:B------:R-:W3:Y:S01]  /*25d0*/  @!P4 LDG.E R84, desc[UR36][R50.64] ;  /* 0x000000243254c981 */ /* 0x000ee2000c1e1900 */
[----:B------:R-:W-:-:S04]  /*25e0*/  ISETP.GE.AND P1, PT, R79, UR40, PT ;  /* 0x000000284f007c0c */ /* 0x000fc8000bf26270 */
[----:B------:R-:W-:-:S06]  /*25f0*/  FSEL R19, R19, RZ, P1 ;  /* 0x000000ff13137208 */ /* 0x000fcc0000800000 */
[----:B------:R0:W3:Y:S01]  /*2600*/  @!P5 LDG.E R19, desc[UR36][R82.64] ;  /* 0x000000245213d981 */ /* 0x0000e2000c1e1900 */
[----:B----4-:R-:W-:Y:S02]  /*2610*/  @!P2 IMAD R88, R88, R15, RZ ;  /* 0x0000000f5858a224 */ /* 0x010fe400078e02ff */
[----:B------:R-:W4:Y:S02]  /*2620*/  @!P2 LDC.64 R14, c[0x0][0x248] ;  /* 0x00009200ff0eab82 */ /* 0x000f240000000a00 */
[----:B------:R-:W-:-:S04]  /*2630*/  @!P2 IMAD R88, R88, 0x60, RZ ;  /* 0x000000605858a824 */ /* 0x000fc800078e02ff */
[----:B------:R-:W-:-:S05]  /*2640*/  @!P2 IMAD R91, R88, UR13, R91 ;  /* 0x0000000d585bac24 */ /* 0x000fca000f8e025b */
[----:B------:R-:W-:Y:S01]  /*2650*/  @!P2 IADD3 R88, P5, R10, R91, RZ ;  /* 0x0000005b0a58a210 */ /* 0x000fe20007fbe0ff */
[----:B0-----:R-:W-:-:S03]  /*2660*/  IMAD.SHL.U32 R83, R90, 0x4, RZ ;  /* 0x000000045a537824 */ /* 0x001fc600078e00ff */
[----:B------:R-:W-:Y:S02]  /*2670*/  @!P2 LEA.HI.X.SX32 R91, R91, R11, 0x1, P5 ;  /* 0x0000000b5b5ba211 */ /* 0x000fe400028f0eff */
[C---:B----4-:R-:W-:Y:S02]  /*2680*/  @!P2 LEA R92, P5, R88.reuse, R14, 0x2 ;  /* 0x0000000e585ca211 */ /* 0x050fe400078a10ff */
[----:B------:R-:W5:Y:S02]  /*2690*/  @!P3 LDC R14, c[0x0][0x288] ;  /* 0x0000a200ff0ebb82 */ /* 0x000f640000000800 */
[----:B------:R-:W-:Y:S02]  /*26a0*/  @!P2 LEA.HI.X R93, R88, R15, R91, 0x2, P5 ;  /* 0x0000000f585da211 */ /* 0x000fe400028f145b */
[----:B------:R-:W-:-:S13]  /*26b0*/  ISETP.GE.OR P5, PT, R83, R16, P0 ;  /* 0x000000105300720c */ /* 0x000fda00007a6670 */
[----:B------:R-:W4:Y:S01]  /*26c0*/  @!P5 LDG.E R82, desc[UR36][R50.64] ;  /* 0x000000243252d981 */ /* 0x000f22000c1e1900 */
[----:B-----5:R-:W-:-:S04]  /*26d0*/  @!P3 IMAD R14, R87, R14, RZ ;  /* 0x0000000e570eb224 */ /* 0x020fc800078e02ff */
[----:B------:R-:W-:-:S04]  /*26e0*/  @!P3 IMAD R14, R14, 0x60, RZ ;  /* 0x000000600e0eb824 */ /* 0x000fc800078e02ff */
[----:B------:R-:W-:Y:S02]  /*26f0*/  @!P3 IMAD R13, R14, UR13, R13 ;  /* 0x0000000d0e0dbc24 */ /* 0x000fe4000f8e020d */
[----:B------:R-:W0:Y:S01]  /*2700*/  @!P3 LDC.64 R14, c[0x0][0x248] ;  /* 0x00009200ff0ebb82 */ /* 0x000e220000000a00 */
[----:B------:R-:W-:-:S06]  /*2710*/  FSEL R20, R20, RZ, P1 ;  /* 0x000000ff14147208 */ /* 0x000fcc0000800000 */
[----:B------:R5:W4:Y:S01]  /*2720*/  @!P2 LDG.E R20, desc[UR36][R92.64] ;  /* 0x000000245c14a981 */ /* 0x000b22000c1e1900 */
[----:B------:R-:W-:-:S04]  /*2730*/  @!P3 IADD3 R87, P2, R10, R13, RZ ;  /* 0x0000000d0a57b210 */ /* 0x000fc80007f5e0ff */
[----:B------:R-:W-:Y:S01]  /*2740*/  @!P3 LEA.HI.X.SX32 R88, R13, R11, 0x1, P2 ;  /* 0x0000000b0d58b211 */ /* 0x000fe200010f0eff */
[----:B------:R-:W-:Y:S01]  /*2750*/  IMAD.U32 R13, RZ, RZ, UR13 ;  /* 0x0000000dff0d7e24 */ /* 0x000fe2000f8e00ff */
[----:B0-----:R-:W-:-:S04]  /*2760*/  @!P3 LEA R90, P2, R87, R14, 0x2 ;  /* 0x0000000e575ab211 */ /* 0x001fc800078410ff */
[----:B------:R-:W-:Y:S01]  /*2770*/  @!P3 LEA.HI.X R91, R87, R15, R88, 0x2, P2 ;  /* 0x0000000f575bb211 */ /* 0x000fe200010f1458 */
[----:B------:R-:W-:Y:S01]  /*2780*/  IMAD R88, R13, 0x7, R12 ;  /* 0x000000070d587824 */ /* 0x000fe200078e020c */
[----:B------:R-:W2:Y:S04]  /*2790*/  @!P6 LDC R15, c[0x0][0x288] ;  /* 0x0000a200ff0feb82 */ /* 0x000ea80000000800 */
[----:B------:R-:W-:-:S04]  /*27a0*/  SHF.L.U32 R13, R88, 0x2, RZ ;  /* 0x00000002580d7819 */ /* 0x000fc800000006ff */
[----:B------:R-:W-:-:S13]  /*27b0*/  ISETP.GE.OR P2, PT, R13, R16, P0 ;  /* 0x000000100d00720c */ /* 0x000fda0000746670 */
[----:B------:R-:W4:Y:S01]  /*27c0*/  @!P2 LDG.E R87, desc[UR36][R50.64] ;  /* 0x000000243257a981 */ /* 0x000f22000c1e1900 */
[----:B--2---:R-:W-:Y:S02]  /*27d0*/  @!P6 IMAD R86, R86, R15, RZ ;  /* 0x0000000f5656e224 */ /* 0x004fe400078e02ff */
[----:B------:R-:W5:Y:S02]  /*27e0*/  @!P6 LDC.64 R14, c[0x0][0x248] ;  /* 0x00009200ff0eeb82 */ /* 0x000f640000000a00 */
[----:B------:R-:W-:Y:S01]  /*27f0*/  @!P6 IMAD R86, R86, 0x60, RZ ;  /* 0x000000605656e824 */ /* 0x000fe200078e02ff */
[----:B------:R-:W-:-:S03]  /*2800*/  FSEL R21, R21, RZ, P1 ;  /* 0x000000ff15157208 */ /* 0x000fc60000800000 */
[----:B------:R-:W-:-:S03]  /*2810*/  @!P6 IMAD R89, R86, UR13, R89 ;  /* 0x0000000d5659ec24 */ /* 0x000fc6000f8e0259 */
[----:B------:R-:W2:Y:S02]  /*2820*/  @!P3 LDG.E R21, desc[UR36][R90.64] ;  /* 0x000000245a15b981 */ /* 0x000ea4000c1e1900 */
[----:B------:R-:W-:-:S04]  /*2830*/  @!P6 IADD3 R86, P3, R10, R89, RZ ;  /* 0x000000590a56e210 */ /* 0x000fc80007f7e0ff */
[----:B------:R-:W-:Y:S01]  /*2840*/  @!P6 LEA.HI.X.SX32 R89, R89, R11, 0x1, P3 ;  /* 0x0000000b5959e211 */ /* 0x000fe200018f0eff */
[----:B------:R-:W-:Y:S01]  /*2850*/  VIADD R88, R88, UR13 ;  /* 0x0000000d58587c36 */ /* 0x000fe20008000000 */
[----:B-----5:R-:W-:-:S04]  /*2860*/  @!P6 LEA R92, P3, R86, R14, 0x2 ;  /* 0x0000000e565ce211 */ /* 0x020fc800078610ff */
[----:B------:R-:W-:Y:S02]  /*2870*/  @!P6 LEA.HI.X R93, R86, R15, R89, 0x2, P3 ;  /* 0x0000000f565de211 */ /* 0x000fe400018f1459 */
[----:B------:R-:W3:Y:S01]  /*2880*/  @!P4 LDC R15, c[0x0][0x288] ;  /* 0x0000a200ff0fcb82 */ /* 0x000ee20000000800 */
[----:B------:R-:W-:-:S05]  /*2890*/  IMAD.SHL.U32 R89, R88, 0x4, RZ ;  /* 0x0000000458597824 */ /* 0x000fca00078e00ff */
[----:B------:R-:W-:-:S13]  /*28a0*/  ISETP.GE.OR P3, PT, R89, R16, P0 ;  /* 0x000000105900720c */ /* 0x000fda0000766670 */
[----:B------:R-:W5:Y:S01]  /*28b0*/  @!P3 LDG.E R86, desc[UR36][R50.64] ;  /* 0x000000243256b981 */ /* 0x000f62000c1e1900 */
[----:B------:R-:W-:-:S06]  /*28c0*/  FSEL R22, R22, RZ, P1 ;  /* 0x000000ff16167208 */ /* 0x000fcc0000800000 */
[----:B------:R0:W2:Y:S01]  /*28d0*/  @!P6 LDG.E R22, desc[UR36][R92.64] ;  /* 0x000000245c16e981 */ /* 0x0000a2000c1e1900 */
[----:B------:R-:W-:Y:S01]  /*28e0*/  FSEL R23, R23, RZ, P1 ;  /* 0x000000ff17177208 */ /* 0x000fe20000800000 */
[----:B0-----:R-:W0:Y:S01]  /*28f0*/  @!P2 LDC R92, c[0x0][0x288] ;  /* 0x0000a200ff5cab82 */ /* 0x001e220000000800 */
[----:B---3--:R-:W-:-:S07]  /*2900*/  @!P4 IMAD R84, R84, R15, RZ ;  /* 0x0000000f5454c224 */ /* 0x008fce00078e02ff */
[----:B------:R-:W3:Y:S01]  /*2910*/  @!P4 LDC.64 R14, c[0x0][0x248] ;  /* 0x00009200ff0ecb82 */ /* 0x000ee20000000a00 */
[----:B------:R-:W-:-:S04]  /*2920*/  @!P4 IMAD R84, R84, 0x60, RZ ;  /* 0x000000605454c824 */ /* 0x000fc800078e02ff */
[----:B------:R-:W-:-:S05]  /*2930*/  @!P4 IMAD R85, R84, UR13, R85 ;  /* 0x0000000d5455cc24 */ /* 0x000fca000f8e0255 */
[----:B------:R-:W-:-:S04]  /*2940*/  @!P4 IADD3 R84, P6, R10, R85, RZ ;  /* 0x000000550a54c210 */ /* 0x000fc80007fde0ff */
[----:B------:R-:W-:Y:S02]  /*2950*/  @!P4 LEA.HI.X.SX32 R85, R85, R11, 0x1, P6 ;  /* 0x0000000b5555c211 */ /* 0x000fe400030f0eff */
[----:B---3--:R-:W-:-:S04]  /*2960*/  @!P4 LEA R90, P6, R84, R14, 0x2 ;  /* 0x0000000e545ac211 */ /* 0x008fc800078c10ff */
[----:B------:R-:W-:Y:S02]  /*2970*/  @!P4 LEA.HI.X R91, R84, R15, R85, 0x2, P6 ;  /* 0x0000000f545bc211 */ /* 0x000fe400030f1455 */
[----:B------:R-:W4:Y:S01]  /*2980*/  @!P5 LDC R15, c[0x0][0x288] ;  /* 0x0000a200ff0fdb82 */ /* 0x000f220000000800 */
[----:B------:R-:W-:Y:S02]  /*2990*/  VIADD R85, R88, UR13 ;  /* 0x0000000d58557c36 */ /* 0x000fe40008000000 */
[----:B------:R-:W3:Y:S03]  /*29a0*/  @!P4 LDG.E R23, desc[UR36][R90.64] ;  /* 0x000000245a17c981 */ /* 0x000ee6000c1e1900 */
[----:B------:R-:W-:-:S04]  /*29b0*/  SHF.L.U32 R85, R85, 0x2, RZ ;  /* 0x0000000255557819 */ /* 0x000fc800000006ff */
[----:B------:R-:W-:-:S13]  /*29c0*/  ISETP.GE.OR P6, PT, R85, R16, P0 ;  /* 0x000000105500720c */ /* 0x000fda00007c6670 */
[----:B------:R-:W2:Y:S01]  /*29d0*/  @!P6 LDG.E R84, desc[UR36][R50.64] ;  /* 0x000000243254e981 */ /* 0x000ea2000c1e1900 */
[----:B----4-:R-:W-:-:S04]  /*29e0*/  @!P5 IMAD R15, R82, R15, RZ ;  /* 0x0000000f520fd224 */ /* 0x010fc800078e02ff */
[----:B------:R-:W-:-:S04]  /*29f0*/  @!P5 IMAD R14, R15, 0x60, RZ ;  /* 0x000000600f0ed824 */ /* 0x000fc800078e02ff */
[----:B------:R-:W-:Y:S02]  /*2a00*/  @!P5 IMAD R83, R14, UR13, R83 ;  /* 0x0000000d0e53dc24 */ /* 0x000fe4000f8e0253 */
[----:B------:R-:W4:Y:S03]  /*2a10*/  @!P5 LDC.64 R14, c[0x0][0x248] ;  /* 0x00009200ff0edb82 */ /* 0x000f260000000a00 */
[----:B------:R-:W-:-:S04]  /*2a20*/  @!P5 IADD3 R82, P4, R10, R83, RZ ;  /* 0x000000530a52d210 */ /* 0x000fc80007f9e0ff */
[----:B------:R-:W-:Y:S02]  /*2a30*/  @!P5 LEA.HI.X.SX32 R83, R83, R11, 0x1, P4 ;  /* 0x0000000b5353d211 */ /* 0x000fe400020f0eff */
[----:B----4-:R-:W-:-:S04]  /*2a40*/  @!P5 LEA R14, P4, R82, R14, 0x2 ;  /* 0x0000000e520ed211 */ /* 0x010fc800078810ff */
[----:B------:R-:W-:Y:S01]  /*2a50*/  @!P5 LEA.HI.X R15, R82, R15, R83, 0x2, P4 ;  /* 0x0000000f520fd211 */ /* 0x000fe200020f1453 */
[----:B------:R-:W-:-:S04]  /*2a60*/  IMAD.U32 R83, RZ, RZ, UR13 ;  /* 0x0000000dff537e24 */ /* 0x000fc8000f8e00ff */
[----:B------:R-:W-:-:S04]  /*2a70*/  IMAD R88, R83, 0xa, R12 ;  /* 0x0000000a53587824 */ /* 0x000fc800078e020c */
[----:B------:R-:W-:-:S05]  /*2a80*/  IMAD.SHL.U32 R83, R88, 0x4, RZ ;  /* 0x0000000458537824 */ /* 0x000fca00078e00ff */
[----:B------:R-:W-:-:S13]  /*2a90*/  ISETP.GE.OR P4, PT, R83, R16, P0 ;  /* 0x000000105300720c */ /* 0x000fda0000786670 */
[----:B------:R-:W4:Y:S01]  /*2aa0*/  @!P4 LDG.E R82, desc[UR36][R50.64] ;  /* 0x000000243252c981 */ /* 0x000f22000c1e1900 */
[----:B-1----:R-:W-:-:S06]  /*2ab0*/  FSEL R24, R24, RZ, P1 ;  /* 0x000000ff18187208 */ /* 0x002fcc0000800000 */
[----:B------:R1:W3:Y:S01]  /*2ac0*/  @!P5 LDG.E R24, desc[UR36][R14.64] ;  /* 0x000000240e18d981 */ /* 0x0002e2000c1e1900 */
[----:B0-----:R-:W-:Y:S01]  /*2ad0*/  @!P2 IMAD R87, R87, R92, RZ ;  /* 0x0000005c5757a224 */ /* 0x001fe200078e02ff */
[----:B-1----:R-:W0:Y:S03]  /*2ae0*/  @!P2 LDC.64 R14, c[0x0][0x248] ;  /* 0x00009200ff0eab82 */ /* 0x002e260000000a00 */
[----:B------:R-:W-:-:S04]  /*2af0*/  @!P2 IMAD R90, R87, 0x60, RZ ;  /* 0x00000060575aa824 */ /* 0x000fc800078e02ff */
[----:B------:R-:W-:Y:S02]  /*2b00*/  @!P2 IMAD R13, R90, UR13, R13 ;  /* 0x0000000d5a0dac24 */ /* 0x000fe4000f8e020d */
[----:B------:R-:W-:-:S03]  /*2b10*/  VIADD R88, R88, UR13 ;  /* 0x0000000d58587c36 */ /* 0x000fc60008000000 */
[----:B------:R-:W-:-:S04]  /*2b20*/  @!P2 IADD3 R87, P5, R10, R13, RZ ;  /* 0x0000000d0a57a210 */ /* 0x000fc80007fbe0ff */
[----:B------:R-:W-:Y:S02]  /*2b30*/  @!P2 LEA.HI.X.SX32 R90, R13, R11, 0x1, P5 ;  /* 0x0000000b0d5aa211 */ /* 0x000fe400028f0eff */
[----:B------:R-:W-:Y:S02]  /*2b40*/  SHF.L.U32 R13, R88, 0x2, RZ ;  /* 0x00000002580d7819 */ /* 0x000fe400000006ff */
[----:B0-----:R-:W-:-:S04]  /*2b50*/  @!P2 LEA R92, P5, R87, R14, 0x2 ;  /* 0x0000000e575ca211 */ /* 0x001fc800078a10ff */
[----:B------:R-:W-:Y:S02]  /*2b60*/  @!P2 LEA.HI.X R93, R87, R15, R90, 0x2, P5 ;  /* 0x0000000f575da211 */ /* 0x000fe400028f145a */
[----:B------:R-:W-:Y:S01]  /*2b70*/  ISETP.GE.OR P5, PT, R13, R16, P0 ;  /* 0x000000100d00720c */ /* 0x000fe200007a6670 */
[----:B------:R-:W5:-:S12]  /*2b80*/  @!P3 LDC R15, c[0x0][0x288] ;  /* 0x0000a200ff0fbb82 */ /* 0x000f580000000800 */
[----:B------:R-:W3:Y:S01]  /*2b90*/  @!P5 LDG.E R87, desc[UR36][R50.64] ;  /* 0x000000243257d981 */ /* 0x000ee2000c1e1900 */
[----:B-----5:R-:W-:Y:S02]  /*2ba0*/  @!P3 IMAD R86, R86, R15, RZ ;  /* 0x0000000f5656b224 */ /* 0x020fe400078e02ff */
[----:B------:R-:W0:Y:S02]  /*2bb0*/  @!P3 LDC.64 R14, c[0x0][0x248] ;  /* 0x00009200ff0ebb82 */ /* 0x000e240000000a00 */
[----:B------:R-:W-:Y:S01]  /*2bc0*/  @!P3 IMAD R86, R86, 0x60, RZ ;  /* 0x000000605656b824 */ /* 0x000fe200078e02ff */
[----:B------:R-:W-:-:S03]  /*2bd0*/  FSEL R25, R25, RZ, P1 ;  /* 0x000000ff19197208 */ /* 0x000fc60000800000 */
[----:B------:R-:W-:-:S03]  /*2be0*/  @!P3 IMAD R89, R86, UR13, R89 ;  /* 0x0000000d5659bc24 */ /* 0x000fc6000f8e0259 */
[----:B------:R1:W5:Y:S02]  /*2bf0*/  @!P2 LDG.E R25, desc[UR36][R92.64] ;  /* 0x000000245c19a981 */ /* 0x000364000c1e1900 */
[----:B------:R-:W-:-:S04]  /*2c00*/  @!P3 IADD3 R86, P2, R10, R89, RZ ;  /* 0x000000590a56b210 */ /* 0x000fc80007f5e0ff */
[----:B------:R-:W-:Y:S02]  /*2c10*/  @!P3 LEA.HI.X.SX32 R89, R89, R11, 0x1, P2 ;  /* 0x0000000b5959b211 */ /* 0x000fe400010f0eff */
[----:B------:R-:W-:Y:S01]  /*2c20*/  FSEL R26, R26, RZ, P1 ;  /* 0x000000ff1a1a7208 */ /* 0x000fe20000800000 */
[----:B-1----:R-:W4:Y:S01]  /*2c30*/  @!P4 LDC R93, c[0x0][0x288] ;  /* 0x0000a200ff5dcb82 */ /* 0x002f220000000800 */
[----:B0-----:R-:W-:-:S04]  /*2c40*/  @!P3 LEA R90, P2, R86, R14, 0x2 ;  /* 0x0000000e565ab211 */ /* 0x001fc800078410ff */
[----:B------:R-:W-:Y:S01]  /*2c50*/  @!P3 LEA.HI.X R91, R86, R15, R89, 0x2, P2 ;  /* 0x0000000f565bb211 */ /* 0x000fe200010f1459 */
[----:B------:R-:W-:Y:S02]  /*2c60*/  VIADD R89, R88, UR13 ;  /* 0x0000000d58597c36 */ /* 0x000fe40008000000 */
[----:B------:R-:W2:Y:S02]  /*2c70*/  @!P6 LDC R15, c[0x0][0x288] ;  /* 0x0000a200ff0feb82 */ /* 0x000ea40000000800 */
[----:B------:R-:W-:Y:S01]  /*2c80*/  IMAD.SHL.U32 R89, R89, 0x4, RZ ;  /* 0x0000000459597824 */ /* 0x000fe200078e00ff */
[----:B------:R-:W5:Y:S04]  /*2c90*/  @!P3 LDG.E R26, desc[UR36][R90.64] ;  /* 0x000000245a1ab981 */ /* 0x000f68000c1e1900 */
[----:B------:R-:W-:-:S13]  /*2ca0*/  ISETP.GE.OR P2, PT, R89, R16, P0 ;  /* 0x000000105900720c */ /* 0x000fda0000746670 */
[----:B------:R-:W5:Y:S01]  /*2cb0*/  @!P2 LDG.E R86, desc[UR36][R50.64] ;  /* 0x000000243256a981 */ /* 0x000f62000c1e1900 */
[----:B------:R-:W-:Y:S01]  /*2cc0*/  FSEL R27, R27, RZ, P1 ;  /* 0x000000ff1b1b7208 */ /* 0x000fe20000800000 */
[----:B--2---:R-:W-:-:S04]  /*2cd0*/  @!P6 IMAD R15, R84, R15, RZ ;  /* 0x0000000f540fe224 */ /* 0x004fc800078e02ff */
[----:B------:R-:W-:-:S04]  /*2ce0*/  @!P6 IMAD R14, R15, 0x60, RZ ;  /* 0x000000600f0ee824 */ /* 0x000fc800078e02ff */
[----:B------:R-:W-:Y:S02]  /*2cf0*/  @!P6 IMAD R85, R14, UR13, R85 ;  /* 0x0000000d0e55ec24 */ /* 0x000fe4000f8e0255 */
[----:B------:R-:W0:Y:S03]  /*2d00*/  @!P6 LDC.64 R14, c[0x0][0x248] ;  /* 0x00009200ff0eeb82 */ /* 0x000e260000000a00 */
[----:B------:R-:W-:-:S04]  /*2d10*/  @!P6 IADD3 R84, P3, R10, R85, RZ ;  /* 0x000000550a54e210 */ /* 0x000fc80007f7e0ff */
[----:B------:R-:W-:Y:S02]  /*2d20*/  @!P6 LEA.HI.X.SX32 R85, R85, R11, 0x1, P3 ;  /* 0x0000000b5555e211 */ /* 0x000fe400018f0eff */
[----:B0-----:R-:W-:-:S04]  /*2d30*/  @!P6 LEA R14, P3, R84, R14, 0x2 ;  /* 0x0000000e540ee211 */ /* 0x001fc800078610ff */
[----:B------:R-:W-:Y:S01]  /*2d40*/  @!P6 LEA.HI.X R15, R84, R15, R85, 0x2, P3 ;  /* 0x0000000f540fe211 */ /* 0x000fe200018f1455 */
[----:B------:R-:W-:-:S04]  /*2d50*/  IMAD.U32 R85, RZ, RZ, UR13 ;  /* 0x0000000dff557e24 */ /* 0x000fc8000f8e00ff */
[----:B------:R-:W-:Y:S01]  /*2d60*/  IMAD R88, R85, 0xd, R12 ;  /* 0x0000000d55587824 */ /* 0x000fe200078e020c */
[----:B------:R0:W2:Y:S04]  /*2d70*/  @!P6 LDG.E R27, desc[UR36][R14.64] ;  /* 0x000000240e1be981 */ /* 0x0000a8000c1e1900 */
[----:B------:R-:W-:-:S04]  /*2d80*/  SHF.L.U32 R85, R88, 0x2, RZ ;  /* 0x0000000258557819 */ /* 0x000fc800000006ff */
[----:B------:R-:W-:Y:S01]  /*2d90*/  ISETP.GE.OR P3, PT, R85, R16, P0 ;  /* 0x000000105500720c */ /* 0x000fe20000766670 */
[----:B0-----:R-:W0:-:S12]  /*2da0*/  @!P4 LDC.64 R14, c[0x0][0x248] ;  /* 0x00009200ff0ecb82 */ /* 0x001e180000000a00 */
[----:B------:R-:W2:Y:S01]  /*2db0*/  @!P3 LDG.E R84, desc[UR36][R50.64] ;  /* 0x000000243254b981 */ /* 0x000ea2000c1e1900 */
[----:B----4-:R-:W-:-:S04]  /*2dc0*/  @!P4 IMAD R82, R82, R93, RZ ;  /* 0x0000005d5252c224 */ /* 0x010fc800078e02ff */
[----:B------:R-:W-:-:S04]  /*2dd0*/  @!P4 IMAD R82, R82, 0x60, RZ ;  /* 0x000000605252c824 */ /* 0x000fc800078e02ff */
[----:B------:R-:W-:-:S05]  /*2de0*/  @!P4 IMAD R83, R82, UR13, R83 ;  /* 0x0000000d5253cc24 */ /* 0x000fca000f8e0253 */
[----:B------:R-:W-:Y:S01]  /*2df0*/  @!P4 IADD3 R82, P6, R10, R83, RZ ;  /* 0x000000530a52c210 */ /* 0x000fe20007fde0ff */
[----:B------:R-:W-:-:S03]  /*2e00*/  VIADD R88, R88, UR13 ;  /* 0x0000000d58587c36 */ /* 0x000fc60008000000 */
[----:B------:R-:W-:Y:S02]  /*2e10*/  @!P4 LEA.HI.X.SX32 R83, R83, R11, 0x1, P6 ;  /* 0x0000000b5353c211 */ /* 0x000fe400030f0eff */
[C---:B0-----:R-:W-:Y:S02]  /*2e20*/  @!P4 LEA R92, P6, R82.reuse, R14, 0x2 ;  /* 0x0000000e525cc211 */ /* 0x041fe400078c10ff */
[----:B------:R-:W3:Y:S02]  /*2e30*/  @!P5 LDC R14, c[0x0][0x288] ;  /* 0x0000a200ff0edb82 */ /* 0x000ee40000000800 */
[----:B------:R-:W-:Y:S01]  /*2e40*/  @!P4 LEA.HI.X R93, R82, R15, R83, 0x2, P6 ;  /* 0x0000000f525dc211 */ /* 0x000fe200030f1453 */
[----:B------:R-:W-:-:S05]  /*2e50*/  IMAD.SHL.U32 R83, R88, 0x4, RZ ;  /* 0x0000000458537824 */ /* 0x000fca00078e00ff */
[----:B------:R-:W-:-:S13]  /*2e60*/  ISETP.GE.OR P6, PT, R83, R16, P0 ;  /* 0x000000105300720c */ /* 0x000fda00007c6670 */
[----:B------:R-:W4:Y:S01]  /*2e70*/  @!P6 LDG.E R82, desc[UR36][R50.64] ;  /* 0x000000243252e981 */ /* 0x000f22000c1e1900 */
[----:B------:R-:W-:-:S06]  /*2e80*/  FSEL R28, R28, RZ, P1 ;  /* 0x000000ff1c1c7208 */ /* 0x000fcc0000800000 */
[----:B------:R0:W4:Y:S01]  /*2e90*/  @!P4 LDG.E R28, desc[UR36][R92.64] ;  /* 0x000000245c1cc981 */ /* 0x000122000c1e1900 */
[----:B------:R-:W-:Y:S01]  /*2ea0*/  FSEL R29, R29, RZ, P1 ;  /* 0x000000ff1d1d7208 */ /* 0x000fe20000800000 */
[----:B0-----:R-:W2:Y:S01]  /*2eb0*/  @!P3 LDC R93, c[0x0][0x288] ;  /* 0x0000a200ff5dbb82 */ /* 0x001ea20000000800 */
[----:B---3--:R-:W-:-:S07]  /*2ec0*/  @!P5 IMAD R87, R87, R14, RZ ;  /* 0x0000000e5757d224 */ /* 0x008fce00078e02ff */
[----:B------:R-:W0:Y:S01]  /*2ed0*/  @!P5 LDC.64 R14, c[0x0][0x248] ;  /* 0x00009200ff0edb82 */ /* 0x000e220000000a00 */
[----:B------:R-:W-:-:S04]  /*2ee0*/  @!P5 IMAD R90, R87, 0x60, RZ ;  /* 0x00000060575ad824 */ /* 0x000fc800078e02ff */
[----:B------:R-:W-:-:S05]  /*2ef0*/  @!P5 IMAD R13, R90, UR13, R13 ;  /* 0x0000000d5a0ddc24 */ /* 0x000fca000f8e020d */
[----:B------:R-:W-:-:S04]  /*2f00*/  @!P5 IADD3 R87, P4, R10, R13, RZ ;  /* 0x0000000d0a57d210 */ /* 0x000fc80007f9e0ff */
[----:B------:R-:W-:Y:S02]  /*2f10*/  @!P5 LEA.HI.X.SX32 R13, R13, R11, 0x1, P4 ;  /* 0x0000000b0d0dd211 */ /* 0x000fe400020f0eff */
[----:B0-----:R-:W-:-:S04]  /*2f20*/  @!P5 LEA R90, P4, R87, R14, 0x2 ;  /* 0x0000000e575ad211 */ /* 0x001fc800078810ff */
[----:B------:R-:W-:Y:S01]  /*2f30*/  @!P5 LEA.HI.X R91, R87, R15, R13, 0x2, P4 ;  /* 0x0000000f575bd211 */ /* 0x000fe200020f140d */
[----:B------:R-:W-:Y:S01]  /*2f40*/  VIADD R87, R88, UR13 ;  /* 0x0000000d58577c36 */ /* 0x000fe20008000000 */
[----:B------:R-:W5:Y:S03]  /*2f50*/  @!P2 LDC R15, c[0x0][0x288] ;  /* 0x0000a200ff0fab82 */ /* 0x000f660000000800 */
[----:B------:R0:W3:Y:S01]  /*2f60*/  @!P5 LDG.E R29, desc[UR36][R90.64] ;  /* 0x000000245a1dd981 */ /* 0x0000e2000c1e1900 */
[----:B------:R-:W-:-:S04]  /*2f70*/  SHF.L.U32 R87, R87, 0x2, RZ ;  /* 0x0000000257577819 */ /* 0x000fc800000006ff */
[----:B------:R-:W-:Y:S02]  /*2f80*/  ISETP.GE.OR P4, PT, R87, R16, P0 ;  /* 0x000000105700720c */ /* 0x000fe40000786670 */
[----:B------:R-:W-:Y:S01]  /*2f90*/  FSEL R30, R30, RZ, P1 ;  /* 0x000000ff1e1e7208 */ /* 0x000fe20000800000 */
[----:B0-----:R-:W4:Y:S10]  /*2fa0*/  @!P6 LDC R91, c[0x0][0x288] ;  /* 0x0000a200ff5beb82 */ /* 0x001f340000000800 */
[----:B------:R-:W3:Y:S01]  /*2fb0*/  @!P4 LDG.E R13, desc[UR36][R50.64] ;  /* 0x00000024320dc981 */ /* 0x000ee2000c1e1900 */
[----:B-----5:R-:W-:-:S04]  /*2fc0*/  @!P2 IMAD R15, R86, R15, RZ ;  /* 0x0000000f560fa224 */ /* 0x020fc800078e02ff */
        /* <DEDUP_REMOVED lines=9> */
[----:B------:R0:W5:Y:S03]  /*3060*/  @!P2 LDG.E R30, desc[UR36][R14.64] ;  /* 0x000000240e1ea981 */ /* 0x000166000c1e1900 */
[----:B------:R-:W-:-:S05]  /*3070*/  IMAD.SHL.U32 R89, R88, 0x4, RZ ;  /* 0x0000000458597824 */ /* 0x000fca00078e00ff */
[----:B------:R-:W-:Y:S01]  /*3080*/  ISETP.GE.OR P5, PT, R89, R16, P0 ;  /* 0x000000105900720c */ /* 0x000fe200007a6670 */
[----:B0-----:R-:W0:-:S12]  /*3090*/  @!P3 LDC.64 R14, c[0x0][0x248] ;  /* 0x00009200ff0ebb82 */ /* 0x001e180000000a00 */
[----:B------:R-:W5:Y:S01]  /*30a0*/  @!P5 LDG.E R86, desc[UR36][R50.64] ;  /* 0x000000243256d981 */ /* 0x000f62000c1e1900 */
[----:B------:R-:W-:Y:S02]  /*30b0*/  IADD3 R88, R88, UR13, RZ ;  /* 0x0000000d58587c10 */ /* 0x000fe4000fffe0ff */
[----:B------:R-:W-:Y:S01]  /*30c0*/  FSEL R31, R31, RZ, P1 ;  /* 0x000000ff1f1f7208 */ /* 0x000fe20000800000 */
[----:B--2---:R-:W-:-:S04]  /*30d0*/  @!P3 IMAD R84, R84, R93, RZ ;  /* 0x0000005d5454b224 */ /* 0x004fc800078e02ff */
[----:B------:R-:W-:-:S04]  /*30e0*/  @!P3 IMAD R84, R84, 0x60, RZ ;  /* 0x000000605454b824 */ /* 0x000fc800078e02ff */
[----:B------:R-:W-:-:S05]  /*30f0*/  @!P3 IMAD R85, R84, UR13, R85 ;  /* 0x0000000d5455bc24 */ /* 0x000fca000f8e0255 */
[----:B------:R-:W-:-:S04]  /*3100*/  @!P3 IADD3 R84, P2, R10, R85, RZ ;  /* 0x000000550a54b210 */ /* 0x000fc80007f5e0ff */
[----:B------:R-:W-:Y:S02]  /*3110*/  @!P3 LEA.HI.X.SX32 R85, R85, R11, 0x1, P2 ;  /* 0x0000000b5555b211 */ /* 0x000fe400010f0eff */
[----:B0-----:R-:W-:-:S04]  /*3120*/  @!P3 LEA R92, P2, R84, R14, 0x2 ;  /* 0x0000000e545cb211 */ /* 0x001fc800078410ff */
[----:B------:R-:W-:Y:S01]  /*3130*/  @!P3 LEA.HI.X R93, R84, R15, R85, 0x2, P2 ;  /* 0x0000000f545db211 */ /* 0x000fe200010f1455 */
[----:B------:R-:W-:Y:S01]  /*3140*/  IMAD.SHL.U32 R85, R88, 0x4, RZ ;  /* 0x0000000458557824 */ /* 0x000fe200078e00ff */
[----:B------:R-:W0:Y:S03]  /*3150*/  @!P6 LDC.64 R14, c[0x0][0x248] ;  /* 0x00009200ff0eeb82 */ /* 0x000e260000000a00 */
[----:B------:R1:W2:Y:S01]  /*3160*/  @!P3 LDG.E R31, desc[UR36][R92.64] ;  /* 0x000000245c1fb981 */ /* 0x0002a2000c1e1900 */
[----:B------:R-:W-:Y:S01]  /*3170*/  ISETP.GE.OR P2, PT, R85, R16, P0 ;  /* 0x000000105500720c */ /* 0x000fe20000746670 */
[----:B----4-:R-:W-:-:S12]  /*3180*/  @!P6 IMAD R91, R82, R91, RZ ;  /* 0x0000005b525be224 */ /* 0x010fd800078e02ff */
[----:B------:R-:W4:Y:S01]  /*3190*/  @!P2 LDG.E R82, desc[UR36][R50.64] ;  /* 0x000000243252a981 */ /* 0x000f22000c1e1900 */
[----:B------:R-:W-:-:S04]  /*31a0*/  @!P6 IMAD R84, R91, 0x60, RZ ;  /* 0x000000605b54e824 */ /* 0x000fc800078e02ff */
[----:B------:R-:W-:-:S05]  /*31b0*/  @!P6 IMAD R83, R84, UR13, R83 ;  /* 0x0000000d5453ec24 */ /* 0x000fca000f8e0253 */
[----:B------:R-:W-:-:S04]  /*31c0*/  @!P6 IADD3 R84, P3, R10, R83, RZ ;  /* 0x000000530a54e210 */ /* 0x000fc80007f7e0ff */
[----:B------:R-:W-:Y:S02]  /*31d0*/  @!P6 LEA.HI.X.SX32 R83, R83, R11, 0x1, P3 ;  /* 0x0000000b5353e211 */ /* 0x000fe400018f0eff */
[C---:B0-----:R-:W-:Y:S02]  /*31e0*/  @!P6 LEA R90, P3, R84.reuse, R14, 0x2 ;  /* 0x0000000e545ae211 */ /* 0x041fe400078610ff */
[----:B------:R-:W3:Y:S02]  /*31f0*/  @!P4 LDC R14, c[0x0][0x288] ;  /* 0x0000a200ff0ecb82 */ /* 0x000ee40000000800 */
[----:B------:R-:W-:Y:S01]  /*3200*/  @!P6 LEA.HI.X R91, R84, R15, R83, 0x2, P3 ;  /* 0x0000000f545be211 */ /* 0x000fe200018f1453 */
[----:B------:R-:W-:-:S04]  /*3210*/  VIADD R83, R88, UR13 ;  /* 0x0000000d58537c36 */ /* 0x000fc80008000000 */
[----:B------:R-:W-:-:S05]  /*3220*/  IMAD.SHL.U32 R83, R83, 0x4, RZ ;  /* 0x0000000453537824 */ /* 0x000fca00078e00ff */
[----:B------:R-:W-:-:S13]  /*3230*/  ISETP.GE.OR P3, PT, R83, R16, P0 ;  /* 0x000000105300720c */ /* 0x000fda0000766670 */
[----:B------:R-:W2:Y:S01]  /*3240*/  @!P3 LDG.E R84, desc[UR36][R50.64] ;  /* 0x000000243254b981 */ /* 0x000ea2000c1e1900 */
[----:B------:R-:W-:-:S06]  /*3250*/  FSEL R32, R32, RZ, P1 ;  /* 0x000000ff20207208 */ /* 0x000fcc0000800000 */
[----:B------:R-:W2:Y:S01]  /*3260*/  @!P6 LDG.E R32, desc[UR36][R90.64] ;  /* 0x000000245a20e981 */ /* 0x000ea2000c1e1900 */
[----:B---3--:R-:W-:-:S04]  /*3270*/  @!P4 IMAD R13, R13, R14, RZ ;  /* 0x0000000e0d0dc224 */ /* 0x008fc800078e02ff */
[----:B------:R-:W-:-:S04]  /*3280*/  @!P4 IMAD R14, R13, 0x60, RZ ;  /* 0x000000600d0ec824 */ /* 0x000fc800078e02ff */
[----:B------:R-:W-:Y:S02]  /*3290*/  @!P4 IMAD R87, R14, UR13, R87 ;  /* 0x0000000d0e57cc24 */ /* 0x000fe4000f8e0257 */
[----:B------:R-:W1:Y:S03]  /*32a0*/  @!P4 LDC.64 R14, c[0x0][0x248] ;  /* 0x00009200ff0ecb82 */ /* 0x000e660000000a00 */
[----:B------:R-:W-:-:S04]  /*32b0*/  @!P4 IADD3 R13, P6, R10, R87, RZ ;  /* 0x000000570a0dc210 */ /* 0x000fc80007fde0ff */
[----:B------:R-:W-:Y:S02]  /*32c0*/  @!P4 LEA.HI.X.SX32 R88, R87, R11, 0x1, P6 ;  /* 0x0000000b5758c211 */ /* 0x000fe400030f0eff */
[----:B-1----:R-:W-:-:S04]  /*32d0*/  @!P4 LEA R92, P6, R13, R14, 0x2 ;  /* 0x0000000e0d5cc211 */ /* 0x002fc800078c10ff */
[----:B------:R-:W-:Y:S02]  /*32e0*/  @!P4 LEA.HI.X R93, R13, R15, R88, 0x2, P6 ;  /* 0x0000000f0d5dc211 */ /* 0x000fe400030f1458 */
[----:B------:R-:W-:Y:S01]  /*32f0*/  MOV R13, UR13 ;  /* 0x0000000d000d7c02 */ /* 0x000fe20008000f00 */
[----:B------:R-:W5:Y:S04]  /*3300*/  @!P5 LDC R15, c[0x0][0x288] ;  /* 0x0000a200ff0fdb82 */ /* 0x000f680000000800 */
[----:B------:R-:W-:-:S04]  /*3310*/  IMAD R88, R13, 0x13, R12 ;  /* 0x000000130d587824 */ /* 0x000fc800078e020c */
[----:B------:R-:W-:-:S05]  /*3320*/  IMAD.SHL.U32 R13, R88, 0x4, RZ ;  /* 0x00000004580d7824 */ /* 0x000fca00078e00ff */
[----:B------:R-:W-:-:S13]  /*3330*/  ISETP.GE.OR P6, PT, R13, R16, P0 ;  /* 0x000000100d00720c */ /* 0x000fda00007c6670 */
[----:B------:R-:W3:Y:S01]  /*3340*/  @!P6 LDG.E R87, desc[UR36][R50.64] ;  /* 0x000000243257e981 */ /* 0x000ee2000c1e1900 */
[----:B-----5:R-:W-:Y:S02]  /*3350*/  @!P5 IMAD R86, R86, R15, RZ ;  /* 0x0000000f5656d224 */ /* 0x020fe400078e02ff */
[----:B------:R-:W0:Y:S02]  /*3360*/  @!P5 LDC.64 R14, c[0x0][0x248] ;  /* 0x00009200ff0edb82 */ /* 0x000e240000000a00 */
[----:B------:R-:W-:Y:S01]  /*3370*/  @!P5 IMAD R86, R86, 0x60, RZ ;  /* 0x000000605656d824 */ /* 0x000fe200078e02ff */
[----:B------:R-:W-:-:S03]  /*3380*/  FSEL R33, R33, RZ, P1 ;  /* 0x000000ff21217208 */ /* 0x000fc60000800000 */
[----:B------:R-:W-:-:S03]  /*3390*/  @!P5 IMAD R89, R86, UR13, R89 ;  /* 0x0000000d5659dc24 */ /* 0x000fc6000f8e0259 */
[----:B------:R1:W5:Y:S02]  /*33a0*/  @!P4 LDG.E R33, desc[UR36][R92.64] ;  /* 0x000000245c21c981 */ /* 0x000364000c1e1900 */
[----:B------:R-:W-:Y:S01]  /*33b0*/  @!P5 IADD3 R86, P4, R10, R89, RZ ;  /* 0x000000590a56d210 */ /* 0x000fe20007f9e0ff */
[----:B------:R-:W-:-:S03]  /*33c0*/  VIADD R88, R88, UR13 ;  /* 0x0000000d58587c36 */ /* 0x000fc60008000000 */
[----:B------:R-:W-:Y:S01]  /*33d0*/  @!P5 LEA.HI.X.SX32 R89, R89, R11, 0x1, P4 ;  /* 0x0000000b5959d211 */ /* 0x000fe200020f0eff */
[----:B-1----:R-:W4:Y:S01]  /*33e0*/  @!P2 LDC R93, c[0x0][0x288] ;  /* 0x0000a200ff5dab82 */ /* 0x002f220000000800 */
[----:B0-----:R-:W-:Y:S02]  /*33f0*/  @!P5 LEA R90, P4, R86, R14, 0x2 ;  /* 0x0000000e565ad211 */ /* 0x001fe400078810ff */
[----:B------:R-:W-:-:S05]  /*3400*/  FSEL R34, R34, RZ, P1 ;  /* 0x000000ff22227208 */ /* 0x000fca0000800000 */
[----:B------:R-:W3:Y:S01]  /*3410*/  @!P6 LDC R92, c[0x0][0x288] ;  /* 0x0000a200ff5ceb82 */ /* 0x000ee20000000800 */
[----:B------:R-:W-:Y:S01]  /*3420*/  @!P5 LEA.HI.X R91, R86, R15, R89, 0x2, P4 ;  /* 0x0000000f565bd211 */ /* 0x000fe200020f1459 */
[----:B------:R-:W-:-:S04]  /*3430*/  IMAD.SHL.U32 R89, R88, 0x4, RZ ;  /* 0x0000000458597824 */ /* 0x000fc800078e00ff */
[----:B------:R0:W5:Y:S01]  /*3440*/  @!P5 LDG.E R34, desc[UR36][R90.64] ;  /* 0x000000245a22d981 */ /* 0x000162000c1e1900 */
[----:B------:R-:W-:Y:S01]  /*3450*/  ISETP.GE.OR P4, PT, R89, R16, P0 ;  /* 0x000000105900720c */ /* 0x000fe20000786670 */
[----:B------:R-:W0:Y:S01]  /*3460*/  @!P2 LDC.64 R14, c[0x0][0x248] ;  /* 0x00009200ff0eab82 */ /* 0x000e220000000a00 */
[----:B------:R-:W-:Y:S01]  /*3470*/  FSEL R35, R35, RZ, P1 ;  /* 0x000000ff23237208 */ /* 0x000fe20000800000 */
[----:B----4-:R-:W-:-:S10]  /*3480*/  @!P2 IMAD R93, R82, R93, RZ ;  /* 0x0000005d525da224 */ /* 0x010fd400078e02ff */
[----:B------:R-:W4:Y:S01]  /*3490*/  @!P4 LDG.E R82, desc[UR36][R50.64] ;  /* 0x000000243252c981 */ /* 0x000f22000c1e1900 */
[----:B------:R-:W-:-:S04]  /*34a0*/  @!P2 IMAD R86, R93, 0x60, RZ ;  /* 0x000000605d56a824 */ /* 0x000fc800078e02ff */
[----:B------:R-:W-:-:S05]  /*34b0*/  @!P2 IMAD R85, R86, UR13, R85 ;  /* 0x0000000d5655ac24 */ /* 0x000fca000f8e0255 */
[----:B------:R-:W-:-:S04]  /*34c0*/  @!P2 IADD3 R86, P5, R10, R85, RZ ;  /* 0x000000550a56a210 */ /* 0x000fc80007fbe0ff */
[----:B------:R-:W-:Y:S02]  /*34d0*/  @!P2 LEA.HI.X.SX32 R85, R85, R11, 0x1, P5 ;  /* 0x0000000b5555a211 */ /* 0x000fe400028f0eff */
[----:B0-----:R-:W-:-:S04]  /*34e0*/  @!P2 LEA R90, P5, R86, R14, 0x2 ;  /* 0x0000000e565aa211 */ /* 0x001fc800078a10ff */
[----:B------:R-:W-:Y:S02]  /*34f0*/  @!P2 LEA.HI.X R91, R86, R15, R85, 0x2, P5 ;  /* 0x0000000f565ba211 */ /* 0x000fe400028f1455 */
[----:B------:R-:W-:Y:S01]  /*3500*/  IADD3 R85, R88, UR13, RZ ;  /* 0x0000000d58557c10 */ /* 0x000fe2000fffe0ff */
[----:B------:R-:W2:Y:S02]  /*3510*/  @!P3 LDC R15, c[0x0][0x288] ;  /* 0x0000a200ff0fbb82 */ /* 0x000ea40000000800 */
[----:B------:R-:W5:Y:S02]  /*3520*/  @!P2 LDG.E R35, desc[UR36][R90.64] ;  /* 0x000000245a23a981 */ /* 0x000f64000c1e1900 */
[----:B------:R-:W-:-:S05]  /*3530*/  IMAD.SHL.U32 R85, R85, 0x4, RZ ;  /* 0x0000000455557824 */ /* 0x000fca00078e00ff */
[----:B------:R-:W-:-:S13]  /*3540*/  ISETP.GE.OR P5, PT, R85, R16, P0 ;  /* 0x000000105500720c */ /* 0x000fda00007a6670 */
[----:B------:R-:W5:Y:S01]  /*3550*/  @!P5 LDG.E R86, desc[UR36][R50.64] ;  /* 0x000000243256d981 */ /* 0x000f62000c1e1900 */
        /* <DEDUP_REMOVED lines=9> */
[----:B------:R-:W-:-:S04]  /*35f0*/  IMAD R88, R83, 0x16, R12 ;  /* 0x0000001653587824 */ /* 0x000fc800078e020c */
[----:B------:R-:W-:-:S05]  /*3600*/  IMAD.SHL.U32 R83, R88, 0x4, RZ ;  /* 0x0000000458537824 */ /* 0x000fca00078e00ff */
[----:B------:R-:W-:Y:S02]  /*3610*/  ISETP.GE.OR P2, PT, R83, R16, P0 ;  /* 0x000000105300720c */ /* 0x000fe40000746670 */
[----:B------:R-:W-:-:S06]  /*3620*/  FSEL R36, R36, RZ, P1 ;  /* 0x000000ff24247208 */ /* 0x000fcc0000800000 */
[----:B------:R0:W2:Y:S05]  /*3630*/  @!P3 LDG.E R36, desc[UR36][R14.64] ;  /* 0x000000240e24b981 */ /* 0x0000aa000c1e1900 */
[----:B------:R-:W2:Y:S01]  /*3640*/  @!P2 LDG.E R84, desc[UR36][R50.64] ;  /* 0x000000243254a981 */ /* 0x000ea2000c1e1900 */
[----:B0-----:R-:W0:Y:S01]  /*3650*/  @!P6 LDC.64 R14, c[0x0][0x248] ;  /* 0x00009200ff0eeb82 */ /* 0x001e220000000a00 */
[----:B------:R-:W-:Y:S01]  /*3660*/  IADD3 R88, R88, UR13, RZ ;  /* 0x0000000d58587c10 */ /* 0x000fe2000fffe0ff */
[----:B---3--:R-:W-:-:S04]  /*3670*/  @!P6 IMAD R87, R87, R92, RZ ;  /* 0x0000005c5757e224 */ /* 0x008fc800078e02ff */
[----:B------:R-:W-:-:S04]  /*3680*/  @!P6 IMAD R90, R87, 0x60, RZ ;  /* 0x00000060575ae824 */ /* 0x000fc800078e02ff */
[----:B------:R-:W-:-:S05]  /*3690*/  @!P6 IMAD R13, R90, UR13, R13 ;  /* 0x0000000d5a0dec24 */ /* 0x000fca000f8e020d */
[----:B------:R-:W-:-:S04]  /*36a0*/  @!P6 IADD3 R87, P3, R10, R13, RZ ;  /* 0x0000000d0a57e210 */ /* 0x000fc80007f7e0ff */
[----:B------:R-:W-:Y:S01]  /*36b0*/  @!P6 LEA.HI.X.SX32 R90, R13, R11, 0x1, P3 ;  /* 0x0000000b0d5ae211 */ /* 0x000fe200018f0eff */
[----:B------:R-:W-:Y:S01]  /*36c0*/  IMAD.SHL.U32 R13, R88, 0x4, RZ ;  /* 0x00000004580d7824 */ /* 0x000fe200078e00ff */
[----:B0-----:R-:W-:-:S04]  /*36d0*/  @!P6 LEA R92, P3, R87, R14, 0x2 ;  /* 0x0000000e575ce211 */ /* 0x001fc800078610ff */
[----:B------:R-:W-:Y:S02]  /*36e0*/  @!P6 LEA.HI.X R93, R87, R15, R90, 0x2, P3 ;  /* 0x0000000f575de211 */ /* 0x000fe400018f145a */
[----:B------:R-:W-:Y:S01]  /*36f0*/  ISETP.GE.OR P3, PT, R13, R16, P0 ;  /* 0x000000100d00720c */ /* 0x000fe20000766670 */
[----:B------:R-:W4:-:S12]  /*3700*/  @!P4 LDC R15, c[0x0][0x288] ;  /* 0x0000a200ff0fcb82 */ /* 0x000f180000000800 */
[----:B------:R-:W3:Y:S01]  /*3710*/  @!P3 LDG.E R87, desc[UR36][R50.64] ;  /* 0x000000243257b981 */ /* 0x000ee2000c1e1900 */
[----:B------:R-:W-:-:S06]  /*3720*/  FSEL R37, R37, RZ, P1 ;  /* 0x000000ff25257208 */ /* 0x000fcc0000800000 */
[----:B------:R0:W3:Y:S01]  /*3730*/  @!P6 LDG.E R37, desc[UR36][R92.64] ;  /* 0x000000245c25e981 */ /* 0x0000e2000c1e1900 */
[----:B------:R-:W-:Y:S01]  /*3740*/  FSEL R41, R41, RZ, P1 ;  /* 0x000000ff29297208 */ /* 0x000fe20000800000 */
[----:B0-----:R-:W2:Y:S01]  /*3750*/  @!P2 LDC R93, c[0x0][0x288] ;  /* 0x0000a200ff5dab82 */ /* 0x001ea20000000800 */
[----:B----4-:R-:W-:-:S07]  /*3760*/  @!P4 IMAD R82, R82, R15, RZ ;  /* 0x0000000f5252c224 */ /* 0x010fce00078e02ff */
[----:B------:R-:W0:Y:S01]  /*3770*/  @!P4 LDC.64 R14, c[0x0][0x248] ;  /* 0x00009200ff0ecb82 */ /* 0x000e220000000a00 */
[----:B------:R-:W-:-:S04]  /*3780*/  @!P4 IMAD R82, R82, 0x60, RZ ;  /* 0x000000605252c824 */ /* 0x000fc800078e02ff */
[----:B------:R-:W-:-:S05]  /*3790*/  @!P4 IMAD R89, R82, UR13, R89 ;  /* 0x0000000d5259cc24 */ /* 0x000fca000f8e0259 */
[----:B------:R-:W-:-:S04]  /*37a0*/  @!P4 IADD3 R82, P6, R10, R89, RZ ;  /* 0x000000590a52c210 */ /* 0x000fc80007fde0ff */
[----:B------:R-:W-:Y:S02]  /*37b0*/  @!P4 LEA.HI.X.SX32 R89, R89, R11, 0x1, P6 ;  /* 0x0000000b5959c211 */ /* 0x000fe400030f0eff */
[----:B0-----:R-:W-:-:S04]  /*37c0*/  @!P4 LEA R90, P6, R82, R14, 0x2 ;  /* 0x0000000e525ac211 */ /* 0x001fc800078c10ff */
[----:B------:R-:W-:Y:S02]  /*37d0*/  @!P4 LEA.HI.X R91, R82, R15, R89, 0x2, P6 ;  /* 0x0000000f525bc211 */ /* 0x000fe400030f1459 */
[----:B------:R-:W5:Y:S01]  /*37e0*/  @!P5 LDC R15, c[0x0][0x288] ;  /* 0x0000a200ff0fdb82 */ /* 0x000f620000000800 */
[----:B------:R-:W-:Y:S02]  /*37f0*/  VIADD R89, R88, UR13 ;  /* 0x0000000d58597c36 */ /* 0x000fe40008000000 */
[----:B------:R-:W4:Y:S02]  /*3800*/  @!P4 LDG.E R41, desc[UR36][R90.64] ;  /* 0x000000245a29c981 */ /* 0x000f24000c1e1900 */
[----:B------:R-:W-:-:S05]  /*3810*/  IMAD.SHL.U32 R89, R89, 0x4, RZ ;  /* 0x0000000459597824 */ /* 0x000fca00078e00ff */
[----:B------:R-:W-:-:S13]  /*3820*/  ISETP.GE.OR P6, PT, R89, R16, P0 ;  /* 0x000000105900720c */ /* 0x000fda00007c6670 */
[----:B------:R-:W4:Y:S01]  /*3830*/  @!P6 LDG.E R82, desc[UR36][R50.64] ;  /* 0x000000243252e981 */ /* 0x000f22000c1e1900 */
[----:B-----5:R-:W-:Y:S02]  /*3840*/  @!P5 IMAD R86, R86, R15, RZ ;  /* 0x0000000f5656d224 */ /* 0x020fe400078e02ff */
[----:B------:R-:W0:Y:S02]  /*3850*/  @!P5 LDC.64 R14, c[0x0][0x248] ;  /* 0x00009200ff0edb82 */ /* 0x000e240000000a00 */
[----:B------:R-:W-:-:S04]  /*3860*/  @!P5 IMAD R86, R86, 0x60, RZ ;  /* 0x000000605656d824 */ /* 0x000fc800078e02ff */
[----:B------:R-:W-:-:S05]  /*3870*/  @!P5 IMAD R85, R86, UR13, R85 ;  /* 0x0000000d5655dc24 */ /* 0x000fca000f8e0255 */
[----:B------:R-:W-:-:S04]  /*3880*/  @!P5 IADD3 R86, P4, R10, R85, RZ ;  /* 0x000000550a56d210 */ /* 0x000fc80007f9e0ff */
[----:B------:R-:W-:Y:S02]  /*3890*/  @!P5 LEA.HI.X.SX32 R85, R85, R11, 0x1, P4 ;  /* 0x0000000b5555d211 */ /* 0x000fe400020f0eff */
[----:B0-----:R-:W-:-:S04]  /*38a0*/  @!P5 LEA R14, P4, R86, R14, 0x2 ;  /* 0x0000000e560ed211 */ /* 0x001fc800078810ff */
[----:B------:R-:W-:Y:S02]  /*38b0*/  @!P5 LEA.HI.X R15, R86, R15, R85, 0x2, P4 ;  /* 0x0000000f560fd211 */ /* 0x000fe400020f1455 */
[----:B------:R-:W-:-:S05]  /*38c0*/  MOV R85, UR13 ;  /* 0x0000000d00557c02 */ /* 0x000fca0008000f00 */
[----:B------:R-:W-:-:S04]  /*38d0*/  IMAD R88, R85, 0x19, R12 ;  /* 0x0000001955587824 */ /* 0x000fc800078e020c */
[----:B------:R-:W-:-:S05]  /*38e0*/  IMAD.SHL.U32 R85, R88, 0x4, RZ ;  /* 0x0000000458557824 */ /* 0x000fca00078e00ff */
[----:B------:R-:W-:Y:S02]  /*38f0*/  ISETP.GE.OR P4, PT, R85, R16, P0 ;  /* 0x000000105500720c */ /* 0x000fe40000786670 */
[----:B------:R-:W-:-:S06]  /*3900*/  FSEL R39, R39, RZ, P1 ;  /* 0x000000ff27277208 */ /* 0x000fcc0000800000 */
[----:B------:R0:W5:Y:S05]  /*3910*/  @!P5 LDG.E R39, desc[UR36][R14.64] ;  /* 0x000000240e27d981 */ /* 0x00016a000c1e1900 */
[----:B------:R-:W5:Y:S01]  /*3920*/  @!P4 LDG.E R86, desc[UR36][R50.64] ;  /* 0x000000243256c981 */ /* 0x000f62000c1e1900 */
[----:B0-----:R-:W0:Y:S01]  /*3930*/  @!P2 LDC.64 R14, c[0x0][0x248] ;  /* 0x00009200ff0eab82 */ /* 0x001e220000000a00 */
[----:B--2---:R-:W-:-:S04]  /*3940*/  @!P2 IMAD R84, R84, R93, RZ ;  /* 0x0000005d5454a224 */ /* 0x004fc800078e02ff */
        /* <DEDUP_REMOVED lines=10> */
[----:B------:R-:W2:Y:S01]  /*39f0*/  @!P5 LDG.E R84, desc[UR36][R50.64] ;  /* 0x000000243254d981 */ /* 0x000ea2000c1e1900 */
[----:B---3--:R-:W-:Y:S02]  /*3a00*/  @!P3 IMAD R87, R87, R14, RZ ;  /* 0x0000000e5757b224 */ /* 0x008fe400078e02ff */
[----:B------:R-:W0:Y:S02]  /*3a10*/  @!P3 LDC.64 R14, c[0x0][0x248] ;  /* 0x00009200ff0ebb82 */ /* 0x000e240000000a00 */
[----:B------:R-:W-:Y:S01]  /*3a20*/  @!P3 IMAD R90, R87, 0x60, RZ ;  /* 0x00000060575ab824 */ /* 0x000fe200078e02ff */
[----:B------:R-:W-:-:S03]  /*3a30*/  FSEL R42, R42, RZ, P1 ;  /* 0x000000ff2a2a7208 */ /* 0x000fc60000800000 */
[----:B------:R-:W-:-:S03]  /*3a40*/  @!P3 IMAD R13, R90, UR13, R13 ;  /* 0x0000000d5a0dbc24 */ /* 0x000fc6000f8e020d */
[----:B------:R1:W3:Y:S02]  /*3a50*/  @!P2 LDG.E R42, desc[UR36][R92.64] ;  /* 0x000000245c2aa981 */ /* 0x0002e4000c1e1900 */
[----:B------:R-:W-:-:S04]  /*3a60*/  @!P3 IADD3 R87, P2, R10, R13, RZ ;  /* 0x0000000d0a57b210 */ /* 0x000fc80007f5e0ff */
[----:B------:R-:W-:Y:S01]  /*3a70*/  @!P3 LEA.HI.X.SX32 R13, R13, R11, 0x1, P2 ;  /* 0x0000000b0d0db211 */ /* 0x000fe200010f0eff */
[----:B-1----:R-:W5:Y:S01]  /*3a80*/  @!P4 LDC R93, c[0x0][0x288] ;  /* 0x0000a200ff5dcb82 */ /* 0x002f620000000800 */
[----:B0-----:R-:W-:-:S04]  /*3a90*/  @!P3 LEA R90, P2, R87, R14, 0x2 ;  /* 0x0000000e575ab211 */ /* 0x001fc800078410ff */
[----:B------:R-:W-:Y:S02]  /*3aa0*/  @!P3 LEA.HI.X R91, R87, R15, R13, 0x2, P2 ;  /* 0x0000000f575bb211 */ /* 0x000fe400010f140d */
[----:B------:R-:W-:Y:S01]  /*3ab0*/  IADD3 R13, R88, UR13, RZ ;  /* 0x0000000d580d7c10 */ /* 0x000fe2000fffe0ff */
[----:B------:R-:W4:Y:S04]  /*3ac0*/  @!P6 LDC R15, c[0x0][0x288] ;  /* 0x0000a200ff0feb82 */ /* 0x000f280000000800 */
[----:B------:R-:W-:-:S05]  /*3ad0*/  IMAD.SHL.U32 R13, R13, 0x4, RZ ;  /* 0x000000040d0d7824 */ /* 0x000fca00078e00ff */
[----:B------:R-:W-:-:S13]  /*3ae0*/  ISETP.GE.OR P2, PT, R13, R16, P0 ;  /* 0x000000100d00720c */ /* 0x000fda0000746670 */
[----:B------:R-:W3:Y:S01]  /*3af0*/  @!P2 LDG.E R87, desc[UR36][R50.64] ;  /* 0x000000243257a981 */ /* 0x000ee2000c1e1900 */
[----:B------:R-:W-:-:S06]  /*3b00*/  FSEL R43, R43, RZ, P1 ;  /* 0x000000ff2b2b7208 */ /* 0x000fcc0000800000 */
[----:B------:R0:W3:Y:S01]  /*3b10*/  @!P3 LDG.E R43, desc[UR36][R90.64] ;  /* 0x000000245a2bb981 */ /* 0x0000e2000c1e1900 */
[----:B------:R-:W-:Y:S01]  /*3b20*/  FSEL R38, R38, RZ, P1 ;  /* 0x000000ff26267208 */ /* 0x000fe20000800000 */
[----:B0-----:R-:W-:Y:S01]  /*3b30*/  IMAD.U32 R91, RZ, RZ, UR13 ;  /* 0x0000000dff5b7e24 */ /* 0x001fe2000f8e00ff */
[----:B------:R-:W-:Y:S01]  /*3b40*/  FSEL R52, R52, RZ, P1 ;  /* 0x000000ff34347208 */ /* 0x000fe20000800000 */
[----:B----4-:R-:W-:Y:S02]  /*3b50*/  @!P6 IMAD R82, R82, R15, RZ ;  /* 0x0000000f5252e224 */ /* 0x010fe400078e02ff */
[----:B------:R-:W0:Y:S02]  /*3b60*/  @!P6 LDC.64 R14, c[0x0][0x248] ;  /* 0x00009200ff0eeb82 */ /* 0x000e240000000a00 */
[----:B------:R-:W-:-:S04]  /*3b70*/  @!P6 IMAD R82, R82, 0x60, RZ ;  /* 0x000000605252e824 */ /* 0x000fc800078e02ff */
[----:B------:R-:W-:-:S05]  /*3b80*/  @!P6 IMAD R89, R82, UR13, R89 ;  /* 0x0000000d5259ec24 */ /* 0x000fca000f8e0259 */
[----:B------:R-:W-:-:S04]  /*3b90*/  @!P6 IADD3 R82, P3, R10, R89, RZ ;  /* 0x000000590a52e210 */ /* 0x000fc80007f7e0ff */
[----:B------:R-:W-:Y:S02]  /*3ba0*/  @!P6 LEA.HI.X.SX32 R89, R89, R11, 0x1, P3 ;  /* 0x0000000b5959e211 */ /* 0x000fe400018f0eff */
[----:B0-----:R-:W-:-:S04]  /*3bb0*/  @!P6 LEA R88, P3, R82, R14, 0x2 ;  /* 0x0000000e5258e211 */ /* 0x001fc800078610ff */
[----:B------:R-:W-:Y:S02]  /*3bc0*/  @!P6 LEA.HI.X R89, R82, R15, R89, 0x2, P3 ;  /* 0x0000000f5259e211 */ /* 0x000fe400018f1459 */
[----:B------:R-:W0:Y:S01]  /*3bd0*/  @!P4 LDC.64 R14, c[0x0][0x248] ;  /* 0x00009200ff0ecb82 */ /* 0x000e220000000a00 */
[----:B------:R-:W-:Y:S02]  /*3be0*/  IMAD R82, R91, 0x1c, R12 ;  /* 0x0000001c5b527824 */ /* 0x000fe400078e020c */
[----:B------:R0:W4:Y:S01]  /*3bf0*/  @!P6 LDG.E R38, desc[UR36][R88.64] ;  /* 0x000000245826e981 */ /* 0x000122000c1e1900 */
        /* <DEDUP_REMOVED lines=9> */
[----:B------:R-:W2:Y:S01]  /*3c90*/  @!P5 LDC R15, c[0x0][0x288] ;  /* 0x0000a200ff0fdb82 */ /* 0x000ea20000000800 */
[----:B------:R-:W5:Y:S04]  /*3ca0*/  @!P3 LDG.E R86, desc[UR36][R50.64] ;  /* 0x000000243256b981 */ /* 0x000f68000c1e1900 */
[----:B------:R0:W4:Y:S01]  /*3cb0*/  @!P4 LDG.E R52, desc[UR36][R88.64] ;  /* 0x000000245834c981 */ /* 0x000122000c1e1900 */
[----:B--2---:R-:W-:Y:S02]  /*3cc0*/  @!P5 IMAD R84, R84, R15, RZ ;  /* 0x0000000f5454d224 */ /* 0x004fe400078e02ff */
[----:B------:R-:W1:Y:S02]  /*3cd0*/  @!P5 LDC.64 R14, c[0x0][0x248] ;  /* 0x00009200ff0edb82 */ /* 0x000e640000000a00 */
[----:B------:R-:W-:-:S04]  /*3ce0*/  @!P5 IMAD R84, R84, 0x60, RZ ;  /* 0x000000605454d824 */ /* 0x000fc800078e02ff */
[----:B------:R-:W-:Y:S01]  /*3cf0*/  @!P5 IMAD R84, R84, UR13, R83 ;  /* 0x0000000d5454dc24 */ /* 0x000fe2000f8e0253 */
[----:B------:R-:W-:-:S04]  /*3d00*/  SHF.L.U32 R83, R12, 0x2, RZ ;  /* 0x000000020c537819 */ /* 0x000fc800000006ff */
[----:B------:R-:W-:Y:S02]  /*3d10*/  ISETP.GE.OR P4, PT, R83, R16, P0 ;  /* 0x000000105300720c */ /* 0x000fe40000786670 */
[----:B------:R-:W-:-:S04]  /*3d20*/  @!P5 IADD3 R90, P6, R10, R84, RZ ;  /* 0x000000540a5ad210 */ /* 0x000fc80007fde0ff */
[----:B------:R-:W-:Y:S02]  /*3d30*/  @!P5 LEA.HI.X.SX32 R84, R84, R11, 0x1, P6 ;  /* 0x0000000b5454d211 */ /* 0x000fe400030f0eff */
[C---:B-1----:R-:W-:Y:S02]  /*3d40*/  @!P5 LEA R92, P6, R90.reuse, R14, 0x2 ;  /* 0x0000000e5a5cd211 */ /* 0x042fe400078c10ff */
[----:B------:R-:W3:Y:S02]  /*3d50*/  @!P2 LDC R14, c[0x0][0x288] ;  /* 0x0000a200ff0eab82 */ /* 0x000ee40000000800 */
[----:B------:R-:W-:Y:S02]  /*3d60*/  @!P5 LEA.HI.X R93, R90, R15, R84, 0x2, P6 ;  /* 0x0000000f5a5dd211 */ /* 0x000fe400030f1454 */
[----:B------:R-:W2:Y:S01]  /*3d70*/  @!P4 LDG.E R84, desc[UR36][R50.64] ;  /* 0x000000243254c981 */ /* 0x000ea2000c1e1900 */
[----:B------:R-:W-:Y:S01]  /*3d80*/  FSEL R40, R40, RZ, P1 ;  /* 0x000000ff28287208 */ /* 0x000fe20000800000 */
[----:B------:R-:W-:-:S05]  /*3d90*/  VIADD R82, R82, UR13 ;  /* 0x0000000d52527c36 */ /* 0x000fca0008000000 */
[----:B------:R1:W4:Y:S01]  /*3da0*/  @!P5 LDG.E R40, desc[UR36][R92.64] ;  /* 0x000000245c28d981 */ /* 0x000322000c1e1900 */
[----:B---3--:R-:W-:Y:S02]  /*3db0*/  @!P2 IMAD R87, R87, R14, RZ ;  /* 0x0000000e5757a224 */ /* 0x008fe400078e02ff */
[----:B------:R-:W3:Y:S02]  /*3dc0*/  @!P2 LDC.64 R14, c[0x0][0x248] ;  /* 0x00009200ff0eab82 */ /* 0x000ee40000000a00 */
[----:B0-----:R-:W-:-:S04]  /*3dd0*/  @!P2 IMAD R88, R87, 0x60, RZ ;  /* 0x000000605758a824 */ /* 0x001fc800078e02ff */
[----:B------:R-:W-:-:S05]  /*3de0*/  @!P2 IMAD R13, R88, UR13, R13 ;  /* 0x0000000d580dac24 */ /* 0x000fca000f8e020d */
[----:B------:R-:W-:-:S04]  /*3df0*/  @!P2 IADD3 R87, P5, R10, R13, RZ ;  /* 0x0000000d0a57a210 */ /* 0x000fc80007fbe0ff */
[----:B------:R-:W-:Y:S01]  /*3e00*/  @!P2 LEA.HI.X.SX32 R88, R13, R11, 0x1, P5 ;  /* 0x0000000b0d58a211 */ /* 0x000fe200028f0eff */
[----:B------:R-:W-:Y:S01]  /*3e10*/  IMAD.SHL.U32 R89, R82, 0x4, RZ ;  /* 0x0000000452597824 */ /* 0x000fe200078e00ff */
[----:B---3--:R-:W-:-:S04]  /*3e20*/  @!P2 LEA R90, P5, R87, R14, 0x2 ;  /* 0x0000000e575aa211 */ /* 0x008fc800078a10ff */
[----:B------:R-:W-:Y:S01]  /*3e30*/  @!P2 LEA.HI.X R91, R87, R15, R88, 0x2, P5 ;  /* 0x0000000f575ba211 */ /* 0x000fe200028f1458 */
[----:B------:R-:W-:Y:S01]  /*3e40*/  VIADD R87, R82, UR13 ;  /* 0x0000000d52577c36 */ /* 0x000fe20008000000 */
[----:B------:R-:W-:Y:S01]  /*3e50*/  ISETP.GE.OR P5, PT, R89, R16, P0 ;  /* 0x000000105900720c */ /* 0x000fe200007a6670 */
[----:B------:R-:W-:Y:S01]  /*3e60*/  IMAD.U32 R13, RZ, RZ, UR13 ;  /* 0x0000000dff0d7e24 */ /* 0x000fe2000f8e00ff */
[----:B------:R-:W5:Y:S02]  /*3e70*/  @!P3 LDC R15, c[0x0][0x288] ;  /* 0x0000a200ff0fbb82 */ /* 0x000f640000000800 */
[----:B------:R-:W-:-:S04]  /*3e80*/  SHF.L.U32 R87, R87, 0x2, RZ ;  /* 0x0000000257577819 */ /* 0x000fc800000006ff */
[----:B------:R-:W-:-:S05]  /*3e90*/  ISETP.GE.OR P6, PT, R87, R16, P0 ;  /* 0x000000105700720c */ /* 0x000fca00007c6670 */
[----:B------:R-:W3:Y:S08]  /*3ea0*/  @!P5 LDG.E R88, desc[UR36][R50.64] ;  /* 0x000000243258d981 */ /* 0x000ef0000c1e1900 */
[----:B------:R-:W4:Y:S01]  /*3eb0*/  @!P6 LDG.E R82, desc[UR36][R50.64] ;  /* 0x000000243252e981 */ /* 0x000f22000c1e1900 */
[----:B------:R-:W-:-:S04]  /*3ec0*/  IMAD R13, R13, 0x1f, R12 ;  /* 0x0000001f0d0d7824 */ /* 0x000fc800078e020c */
[----:B------:R-:W-:-:S05]  /*3ed0*/  IMAD.SHL.U32 R13, R13, 0x4, RZ ;  /* 0x000000040d0d7824 */ /* 0x000fca00078e00ff */
[----:B------:R-:W-:-:S13]  /*3ee0*/  ISETP.GE.OR P0, PT, R13, R16, P0 ;  /* 0x000000100d00720c */ /* 0x000fda0000706670 */
[----:B------:R0:W4:Y:S01]  /*3ef0*/  @!P0 LDG.E R12, desc[UR36][R50.64] ;  /* 0x00000024320c8981 */ /* 0x000122000c1e1900 */
[----:B------:R-:W-:-:S06]  /*3f00*/  FSEL R48, R48, RZ, P1 ;  /* 0x000000ff30307208 */ /* 0x000fcc0000800000 */
[----:B------:R-:W4:Y:S01]  /*3f10*/  @!P2 LDG.E R48, desc[UR36][R90.64] ;  /* 0x000000245a30a981 */ /* 0x000f22000c1e1900 */
[----:B------:R-:W-:Y:S01]  /*3f20*/  FSEL R49, R49, RZ, P1 ;  /* 0x000000ff31317208 */ /* 0x000fe20000800000 */
[----:B-----5:R-:W-:Y:S02]  /*3f30*/  @!P3 IMAD R86, R86, R15, RZ ;  /* 0x0000000f5656b224 */ /* 0x020fe400078e02ff */
        /* <DEDUP_REMOVED lines=10> */
[----:B------:R-:W-:-:S04]  /*3fe0*/  @!P4 IMAD R84, R84, 0x60, RZ ;  /* 0x000000605454c824 */ /* 0x000fc800078e02ff */
[----:B------:R-:W-:-:S05]  /*3ff0*/  @!P4 IMAD R84, R84, UR13, R83 ;  /* 0x0000000d5454cc24 */ /* 0x000fca000f8e0253 */
[----:B0-----:R-:W-:-:S04]  /*4000*/  @!P4 IADD3 R50, P2, R10, R84, RZ ;  /* 0x000000540a32c210 */ /* 0x001fc80007f5e0ff */
[----:B------:R-:W-:Y:S02]  /*4010*/  @!P4 LEA.HI.X.SX32 R51, R84, R11, 0x1, P2 ;  /* 0x0000000b5433c211 */ /* 0x000fe400010f0eff */
[----:B-1----:R-:W-:-:S04]  /*4020*/  @!P4 LEA R84, P2, R50, R14, 0x2 ;  /* 0x0000000e3254c211 */ /* 0x002fc800078410ff */
[----:B------:R-:W-:Y:S02]  /*4030*/  @!P4 LEA.HI.X R85, R50, R15, R51, 0x2, P2 ;  /* 0x0000000f3255c211 */ /* 0x000fe400010f1433 */
[----:B------:R-:W3:Y:S03]  /*4040*/  @!P5 LDC R15, c[0x0][0x288] ;  /* 0x0000a200ff0fdb82 */ /* 0x000ee60000000800 */
[----:B------:R0:W2:Y:S05]  /*4050*/  @!P4 LDG.E R49, desc[UR36][R84.64] ;  /* 0x000000245431c981 */ /* 0x0000aa000c1e1900 */
[----:B------:R-:W4:Y:S01]  /*4060*/  @!P6 LDC R51, c[0x0][0x288] ;  /* 0x0000a200ff33eb82 */ /* 0x000f220000000800 */
[----:B------:R-:W-:-:S06]  /*4070*/  FSEL R46, R46, RZ, P1 ;  /* 0x000000ff2e2e7208 */ /* 0x000fcc0000800000 */
[----:B------:R-:W5:Y:S01]  /*4080*/  @!P3 LDG.E R46, desc[UR36][R92.64] ;  /* 0x000000245c2eb981 */ /* 0x000f62000c1e1900 */
[----:B0-----:R-:W0:Y:S01]  /*4090*/  @!P0 LDC R85, c[0x0][0x288] ;  /* 0x0000a200ff558b82 */ /* 0x001e220000000800 */
[----:B---3--:R-:W-:-:S07]  /*40a0*/  @!P5 IMAD R88, R88, R15, RZ ;  /* 0x0000000f5858d224 */ /* 0x008fce00078e02ff */
[----:B------:R-:W1:Y:S01]  /*40b0*/  @!P5 LDC.64 R14, c[0x0][0x248] ;  /* 0x00009200ff0edb82 */ /* 0x000e620000000a00 */
[----:B----4-:R-:W-:-:S07]  /*40c0*/  @!P6 IMAD R82, R82, R51, RZ ;  /* 0x000000335252e224 */ /* 0x010fce00078e02ff */
[----:B------:R-:W3:Y:S01]  /*40d0*/  @!P6 LDC.64 R50, c[0x0][0x248] ;  /* 0x00009200ff32eb82 */ /* 0x000ee20000000a00 */
[----:B------:R-:W-:Y:S02]  /*40e0*/  @!P5 IMAD R88, R88, 0x60, RZ ;  /* 0x000000605858d824 */ /* 0x000fe400078e02ff */
[----:B------:R-:W-:Y:S02]  /*40f0*/  @!P6 IMAD R82, R82, 0x60, RZ ;  /* 0x000000605252e824 */ /* 0x000fe400078e02ff */
[----:B------:R-:W-:Y:S02]  /*4100*/  @!P5 IMAD R89, R88, UR13, R89 ;  /* 0x0000000d5859dc24 */ /* 0x000fe4000f8e0259 */
[----:B------:R-:W-:-:S03]  /*4110*/  @!P6 IMAD R87, R82, UR13, R87 ;  /* 0x0000000d5257ec24 */ /* 0x000fc6000f8e0257 */
[----:B------:R-:W-:-:S04]  /*4120*/  @!P5 IADD3 R83, P2, R10, R89, RZ ;  /* 0x000000590a53d210 */ /* 0x000fc80007f5e0ff */
[----:B------:R-:W-:Y:S02]  /*4130*/  @!P5 LEA.HI.X.SX32 R84, R89, R11, 0x1, P2 ;  /* 0x0000000b5954d211 */ /* 0x000fe400010f0eff */
[C---:B-1----:R-:W-:Y:S02]  /*4140*/  @!P5 LEA R82, P2, R83.reuse, R14, 0x2 ;  /* 0x0000000e5352d211 */ /* 0x042fe400078410ff */
[----:B------:R-:W-:Y:S02]  /*4150*/  @!P6 IADD3 R14, P3, R10, R87, RZ ;  /* 0x000000570a0ee210 */ /* 0x000fe40007f7e0ff */
[----:B------:R-:W-:Y:S02]  /*4160*/  @!P5 LEA.HI.X R83, R83, R15, R84, 0x2, P2 ;  /* 0x0000000f5353d211 */ /* 0x000fe400010f1454 */
[----:B------:R-:W-:Y:S02]  /*4170*/  @!P6 LEA.HI.X.SX32 R87, R87, R11, 0x1, P3 ;  /* 0x0000000b5757e211 */ /* 0x000fe400018f0eff */
[----:B---3--:R-:W-:-:S02]  /*4180*/  @!P6 LEA R50, P3, R14, R50, 0x2 ;  /* 0x000000320e32e211 */ /* 0x008fc400078610ff */
[----:B------:R-:W-:Y:S02]  /*4190*/  ISETP.NE.U32.AND P2, PT, RZ, UR6, PT ;  /* 0x00000006ff007c0c */ /* 0x000fe4000bf45070 */
[----:B------:R-:W-:Y:S02]  /*41a0*/  @!P6 LEA.HI.X R51, R14, R51, R87, 0x2, P3 ;  /* 0x000000330e33e211 */ /* 0x000fe400018f1457 */
[----:B------:R-:W1:Y:S01]  /*41b0*/  @!P0 LDC.64 R14, c[0x0][0x248] ;  /* 0x00009200ff0e8b82 */ /* 0x000e620000000a00 */
[----:B------:R-:W-:Y:S01]  /*41c0*/  ISETP.NE.AND.EX P2, PT, RZ, UR7, PT, P2 ;  /* 0x00000007ff007c0c */ /* 0x000fe2000bf45320 */
[----:B0-----:R-:W-:Y:S02]  /*41d0*/  @!P0 IMAD R85, R12, R85, RZ ;  /* 0x000000550c558224 */ /* 0x001fe400078e02ff */
[----:B------:R-:W-:Y:S02]  /*41e0*/  IMAD.U32 R84, RZ, RZ, UR6 ;  /* 0x00000006ff547e24 */ /* 0x000fe4000f8e00ff */
[----:B------:R-:W-:Y:S01]  /*41f0*/  @!P0 IMAD R86, R85, 0x60, RZ ;  /* 0x0000006055568824 */ /* 0x000fe200078e02ff */
[----:B------:R-:W-:-:S03]  /*4200*/  MOV R87, UR7 ;  /* 0x0000000700577c02 */ /* 0x000fc60008000f00 */
[----:B------:R-:W-:-:S04]  /*4210*/  @!P0 IMAD R13, R86, UR13, R13 ;  /* 0x0000000d560d8c24 */ /* 0x000fc8000f8e020d */
[----:B------:R-:W-:Y:S02]  /*4220*/  @P2 IADD3 R84, P3, P4, R79, UR44, R84 ;  /* 0x0000002c4f542c10 */ /* 0x000fe4000fc7e054 */
[----:B------:R-:W-:Y:S02]  /*4230*/  @P2 SHF.R.S32.HI R12, RZ, 0x1f, R79 ;  /* 0x0000001fff0c2819 */ /* 0x000fe4000001144f */
[----:B------:R-:W-:Y:S02]  /*4240*/  FSEL R47, R47, RZ, P1 ;  /* 0x000000ff2f2f7208 */ /* 0x000fe40000800000 */
[----:B------:R-:W-:Y:S02]  /*4250*/  @P2 IADD3.X R85, R12, UR4, R87, P3, P4 ;  /* 0x000000040c552c10 */ /* 0x000fe40009fe8457 */
[----:B------:R-:W-:Y:S02]  /*4260*/  @!P0 IADD3 R12, P3, R10, R13, RZ ;  /* 0x0000000d0a0c8210 */ /* 0x000fe40007f7e0ff */
[----:B------:R-:W-:Y:S01]  /*4270*/  FSEL R44, R44, RZ, P1 ;  /* 0x000000ff2c2c7208 */ /* 0x000fe20000800000 */
[----:B------:R-:W3:Y:S01]  /*4280*/  @!P5 LDG.E R47, desc[UR36][R82.64] ;  /* 0x00000024522fd981 */ /* 0x000ee2000c1e1900 */
[----:B------:R-:W-:-:S02]  /*4290*/  @!P0 LEA.HI.X.SX32 R11, R13, R11, 0x1, P3 ;  /* 0x0000000b0d0b8211 */ /* 0x000fc400018f0eff */
[C---:B-1----:R-:W-:Y:S01]  /*42a0*/  @!P0 LEA R14, P3, R12.reuse, R14, 0x2 ;  /* 0x0000000e0c0e8211 */ /* 0x042fe200078610ff */
[----:B------:R-:W4:Y:S01]  /*42b0*/  @P2 LDG.E.U8 R84, desc[UR36][R84.64] ;  /* 0x0000002454542981 */ /* 0x000f22000c1e1100 */
[----:B------:R-:W-:Y:S02]  /*42c0*/  FSEL R45, R45, RZ, P1 ;  /* 0x000000ff2d2d7208 */ /* 0x000fe40000800000 */
[----:B------:R-:W-:Y:S01]  /*42d0*/  @!P0 LEA.HI.X R15, R12, R15, R11, 0x2, P3 ;  /* 0x0000000f0c0f8211 */ /* 0x000fe200018f140b */
[----:B------:R0:W4:Y:S04]  /*42e0*/  @!P6 LDG.E R44, desc[UR36][R50.64] ;  /* 0x00000024322ce981 */ /* 0x000128000c1e1900 */
[----:B------:R-:W4:Y:S01]  /*42f0*/  @!P0 LDG.E R45, desc[UR36][R14.64] ;  /* 0x000000240e2d8981 */ /* 0x000f22000c1e1900 */
[----:B------:R-:W-:Y:S01]  /*4300*/  FMUL.FTZ R11, R78, R19 ;  /* 0x000000134e0b7220 */ /* 0x000fe20000410000 */
[----:B0-----:R-:W0:Y:S01]  /*4310*/  S2R R50, SR_TID.X ;  /* 0x0000000000327919 */ /* 0x001e220000002100 */
[----:B------:R-:W-:-:S02]  /*4320*/  UMOV UR4, 0xffffffff ;  /* 0xffffffff00047882 */ /* 0x000fc40000000000 */
[----:B--2---:R-:W-:-:S04]  /*4330*/  FFMA.FTZ R12, R80, R49, R11 ;  /* 0x00000031500c7223 */ /* 0x004fc8000001000b */
        /* <DEDUP_REMOVED lines=26> */
[----:B-----5:R-:W-:-:S04]  /*44e0*/  FFMA.FTZ R11, R5, R46, R12 ;  /* 0x0000002e050b7223 */ /* 0x020fc8000001000c */
[----:B---3--:R-:W-:-:S04]  /*44f0*/  FFMA.FTZ R12, R6, R47, R11 ;  /* 0x0000002f060c7223 */ /* 0x008fc8000001000b */
[----:B----4-:R-:W-:Y:S01]  /*4500*/  FFMA.FTZ R13, R7, R44, R12 ;  /* 0x0000002c070d7223 */ /* 0x010fe2000001000c */
[----:B------:R-:W-:-:S03]  /*4510*/  ISETP.NE.AND P0, PT, R84, RZ, P2 ;  /* 0x000000ff5400720c */ /* 0x000fc60001705270 */
[----:B------:R-:W-:Y:S01]  /*4520*/  FFMA.FTZ R13, R8, R45, R13 ;  /* 0x0000002d080d7223 */ /* 0x000fe2000001000d */
[----:B0-----:R-:W-:Y:S09]  /*4530*/  BRA.DIV UR4, `(.L_x_2963) ;  /* 0x0000002e04d07947 */ /* 0x001ff2000b800000 */
[----:B------:R-:W0:Y:S02]  /*4540*/  SHFL.BFLY PT, R14, R13, 0x2, 0x1f ;  /* 0x0c401f000d0e7f89 */ /* 0x000e2400000e0000 */
[----:B0-----:R-:W-:-:S05]  /*4550*/  FADD.FTZ R13, R13, R14 ;  /* 0x0000000e0d0d7221 */ /* 0x001fca0000010000 */
[----:B------:R0:W1:Y:S02]  /*4560*/  SHFL.BFLY PT, R14, R13, 0x1, 0x1f ;  /* 0x0c201f000d0e7f89 */ /* 0x00006400000e0000 */
.L_x_3013:
[----:B------:R-:W-:Y:S01]  /*4570*/  LOP3.LUT P1, RZ, R50, 0x3, RZ, 0xc0, !PT ;  /* 0x0000000332ff7812 */ /* 0x000fe2000782c0ff */
[----:B-1----:R-:W-:Y:S01]  /*4580*/  FADD.FTZ R14, R13, R14 ;  /* 0x0000000e0d0e7221 */ /* 0x002fe20000010000 */
[----:B------:R-:W-:Y:S02]  /*4590*/  BSSY B1, `(.L_x_2964) ;  /* 0x000001b000017945 */ /* 0x000fe40003800000 */
[----:B------:R-:W-:Y:S01]  /*45a0*/  ISETP.GE.OR P1, PT, R79, UR40, P1 ;  /* 0x000000284f007c0c */ /* 0x000fe20008f26670 */
[----:B------:R-:W-:-:S12]  /*45b0*/  FMUL.FTZ R11, R14, UR12 ;  /* 0x0000000c0e0b7c20 */ /* 0x000fd80008410000 */
[----:B------:R-:W-:Y:S05]  /*45c0*/  @P1 BRA `(.L_x_2965) ;  /* 0x00000000005c1947 */ /* 0x000fea0003800000 */
[----:B------:R-:W-:Y:S01]  /*45d0*/  ISETP.NE.U32.AND P1, PT, RZ, UR14, PT ;  /* 0x0000000eff007c0c */ /* 0x000fe2000bf25070 */
[----:B------:R-:W-:-:S03]  /*45e0*/  UIMAD.WIDE UR4, UR45, 0x4, UR16 ;  /* 0x000000042d0478a5 */ /* 0x000fc6000f8e0210 */
[----:B------:R-:W-:Y:S02]  /*45f0*/  ISETP.NE.AND.EX P2, PT, RZ, UR15, PT, P1 ;  /* 0x0000000fff007c0c */ /* 0x000fe4000bf45310 */
[----:B------:R-:W-:-:S04]  /*4600*/  ISETP.NE.U32.AND P1, PT, RZ, UR10, PT ;  /* 0x0000000aff007c0c */ /* 0x000fc8000bf25070 */
[----:B------:R-:W-:-:S07]  /*4610*/  ISETP.NE.AND.EX P1, PT, RZ, UR11, PT, P1 ;  /* 0x0000000bff007c0c */ /* 0x000fce000bf25310 */
[----:B------:R-:W0:Y:S08]  /*4620*/  @P2 LDC R12, c[0x0][0x2d0] ;  /* 0x0000b400ff0c2b82 */ /* 0x000e300000000800 */
[----:B------:R-:W1:Y:S01]  /*4630*/  @P2 LDC.64 R14, c[0x0][0x2c8] ;  /* 0x0000b200ff0e2b82 */ /* 0x000e620000000a00 */
[----:B0-----:R-:W-:Y:S02]  /*4640*/  @P2 IMAD R13, R9, R12, R79 ;  /* 0x0000000c090d2224 */ /* 0x001fe400078e024f */
[----:B------:R-:W-:-:S02]  /*4650*/  IMAD.U32 R12, RZ, RZ, UR4 ;  /* 0x00000004ff0c7e24 */ /* 0x000fc4000f8e00ff */
[----:B-1----:R-:W-:-:S04]  /*4660*/  @P2 IMAD.WIDE R14, R13, 0x4, R14 ;  /* 0x000000040d0e2825 */ /* 0x002fc800078e020e */
[----:B------:R-:W-:Y:S02]  /*4670*/  IMAD.U32 R13, RZ, RZ, UR5 ;  /* 0x00000005ff0d7e24 */ /* 0x000fe4000f8e00ff */
[----:B------:R-:W2:Y:S04]  /*4680*/  @P2 LDG.E R14, desc[UR36][R14.64] ;  /* 0x000000240e0e2981 */ /* 0x000ea8000c1e1900 */
[----:B------:R-:W3:Y:S01]  /*4690*/  @P1 LDG.E R12, desc[UR36][R12.64] ;  /* 0x000000240c0c1981 */ /* 0x000ee2000c1e1900 */
[C---:B------:R-:W-:Y:S01]  /*46a0*/  @P1 ISETP.GE.AND P3, PT, R79.reuse, R18, PT ;  /* 0x000000124f00120c */ /* 0x040fe20003f66270 */
[----:B------:R-:W-:-:S03]  /*46b0*/  VIADD R51, R79, -UR43 ;  /* 0x8000002b4f337c36 */ /* 0x000fc60008000000 */
[----:B------:R-:W-:Y:S02]  /*46c0*/  @P1 SEL R50, RZ, UR39, P3 ;  /* 0x00000027ff321c07 */ /* 0x000fe40009800000 */
[----:B------:R-:W-:Y:S02]  /*46d0*/  LEA R82, R51, R0, 0x2 ;  /* 0x0000000033527211 */ /* 0x000fe400078e10ff */
[----:B------:R-:W-:-:S04]  /*46e0*/  @P1 IADD3 R50, R50, -UR40, R79 ;  /* 0x8000002832321c10 */ /* 0x000fc8000fffe04f */
[----:B------:R-:W-:Y:S01]  /*46f0*/  @P1 I2FP.F32.S32 R50, R50 ;  /* 0x0000003200321245 */ /* 0x000fe20000201400 */
[----:B--2---:R-:W-:-:S04]  /*4700*/  @P2 FADD.FTZ R11, R11, R14 ;  /* 0x0000000e0b0b2221 */ /* 0x004fc80000010000 */
[----:B---3--:R-:W-:-:S05]  /*4710*/  @P1 FFMA.FTZ R11, R50, R12, R11 ;  /* 0x0000000c320b1223 */ /* 0x008fca000001000b */
[----:B------:R1:W-:Y:S01]  /*4720*/  STS [R82], R11 ;  /* 0x0000000b52007388 */ /* 0x0003e20000000800 */
[----:B------:R-:W-:-:S07]  /*4730*/  @!P0 FMNMX.FTZ R81, R81, R11, !PT ;  /* 0x0000000b51518209 */ /* 0x000fce0007810000 */
.L_x_2965:
[----:B------:R-:W-:Y:S05]  /*4740*/  BSYNC B1 ;  /* 0x0000000000017941 */ /* 0x000fea0003800000 */
.L_x_2964:
[----:B------:R-:W-:Y:S01]  /*4750*/  UIADD3 UR4, -UR43, UR40, URZ ;  /* 0x000000282b047290 */ /* 0x000fe2000fffe13f */
[----:B------:R-:W-:-:S03]  /*4760*/  VIADD R79, R79, 0x10 ;  /* 0x000000104f4f7836 */ /* 0x000fc60000000000 */
[----:B------:R-:W-:-:S04]  /*4770*/  UIADD3 UR4, UR4, 0x7, URZ ;  /* 0x0000000704047890 */ /* 0x000fc8000fffe03f */
[----:B------:R-:W-:-:S04]  /*4780*/  USHF.R.S32.HI UR5, URZ, 0x1f, UR4 ;  /* 0x0000001f3f057899 */ /* 0x000fc80008011404 */
[----:B------:R-:W-:-:S04]  /*4790*/  ULEA.HI UR5, UR5, UR4, URZ, 0x3 ;  /* 0x0000000405057291 */ /* 0x000fc8000f8f183f */
[----:B------:R-:W-:-:S04]  /*47a0*/  ULOP3.LUT UR5, UR5, 0xfffffff8, URZ, 0xc0, !UPT ;  /* 0xfffffff805057892 */ /* 0x000fc8000f8ec03f */
[----:B------:R-:W-:-:S06]  /*47b0*/  UIADD3 UR5, UR43, UR5, URZ ;  /* 0x000000052b057290 */ /* 0x000fcc000fffe03f */
[----:B------:R-:W-:-:S13]  /*47c0*/  ISETP.GE.AND P0, PT, R79, UR5, PT ;  /* 0x000000054f007c0c */ /* 0x000fda000bf06270 */
[----:B------:R-:W-:Y:S05]  /*47d0*/  @!P0 BRA `(.L_x_2966) ;  /* 0xffffffd800888947 */ /* 0x000fea000383ffff */
.L_x_2962:
[----:B------:R-:W-:Y:S05]  /*47e0*/  BSYNC B0 ;  /* 0x0000000000007941 */ /* 0x000fea0003800000 */
.L_x_2961:
[----:B------:R-:W3:Y:S01]  /*47f0*/  S2R R16, SR_TID.X ;  /* 0x0000000000107919 */ /* 0x000ee20000002100 */
[----:B------:R-:W-:Y:S01]  /*4800*/  IMAD.U32 R6, RZ, RZ, UR44 ;  /* 0x0000002cff067e24 */ /* 0x000fe2000f8e00ff */
[----:B------:R-:W-:-:S04]  /*4810*/  UMOV UR4, 0xffffffff ;  /* 0xffffffff00047882 */ /* 0x000fc80000000000 */
[----:B------:R-:W-:Y:S02]  /*4820*/  SHF.R.S32.HI R6, RZ, 0x1f, R6 ;  /* 0x0000001fff067819 */ /* 0x000fe40000011406 */
[----:B---3--:R-:W-:Y:S01]  /*4830*/  SHF.R.S32.HI R5, RZ, 0x1f, R16 ;  /* 0x0000001fff057819 */ /* 0x008fe20000011410 */
[----:B------:R-:W-:Y:S06]  /*4840*/  BRA.DIV UR4, `(.L_x_2967) ;  /* 0x0000002e044c7947 */ /* 0x000fec000b800000 */
[----:B0-----:R-:W0:Y:S02]  /*4850*/  SHFL.BFLY PT, R14, R81, 0x10, 0x1f ;  /* 0x0e001f00510e7f89 */ /* 0x001e2400000e0000 */
[----:B0-----:R-:W-:-:S05]  /*4860*/  FMNMX.FTZ R13, R14, R81, !PT ;  /* 0x000000510e0d7209 */ /* 0x001fca0007810000 */
[----:B------:R-:W0:Y:S02]  /*4870*/  SHFL.BFLY PT, R14, R13, 0x8, 0x1f ;  /* 0x0d001f000d0e7f89 */ /* 0x000e2400000e0000 */
[----:B0-----:R-:W-:-:S05]  /*4880*/  FMNMX.FTZ R3, R13, R14, !PT ;  /* 0x0000000e0d037209 */ /* 0x001fca0007810000 */
[----:B------:R0:W3:Y:S02]  /*4890*/  SHFL.BFLY PT, R14, R3, 0x4, 0x1f ;  /* 0x0c801f00030e7f89 */ /* 0x0000e400000e0000 */
.L_x_3018:
[----:B------:R-:W-:Y:S01]  /*48a0*/  LEA.HI R5, R5, R16, RZ, 0x5 ;  /* 0x0000001005057211 */ /* 0x000fe200078f28ff */
[----:B------:R-:W-:Y:S05]  /*48b0*/  WARPSYNC.ALL ;  /* 0x0000000000007948 */ /* 0x000fea0003800000 */
[----:B------:R-:W-:Y:S02]  /*48c0*/  LOP3.LUT R7, R5, 0xffffffe0, RZ, 0xc0, !PT ;  /* 0xffffffe005077812 */ /* 0x000fe400078ec0ff */
[----:B0--3--:R-:W-:-:S03]  /*48d0*/  FMNMX.FTZ R3, R3, R14, !PT ;  /* 0x0000000e03037209 */ /* 0x009fc60007810000 */
[----:B------:R-:W-:-:S05]  /*48e0*/  IMAD.IADD R7, R16, 0x1, -R7 ;  /* 0x0000000110077824 */ /* 0x000fca00078e0a07 */
[----:B------:R-:W-:-:S13]  /*48f0*/  ISETP.NE.AND P0, PT, R7, RZ, PT ;  /* 0x000000ff0700720c */ /* 0x000fda0003f05270 */
[----:B------:R-:W0:Y:S01]  /*4900*/  @!P0 S2R R10, SR_CgaCtaId ;  /* 0x00000000000a8919 */ /* 0x000e220000008800 */
[----:B------:R-:W-:Y:S02]  /*4910*/  @!P0 MOV R9, 0x400 ;  /* 0x0000040000098802 */ /* 0x000fe40000000f00 */
[----:B------:R-:W-:Y:S02]  /*4920*/  @!P0 SHF.R.S32.HI R8, RZ, 0x5, R5 ;  /* 0x00000005ff088819 */ /* 0x000fe40000011405 */
[----:B0-----:R-:W-:-:S04]  /*4930*/  @!P0 LEA R9, R10, R9, 0x18 ;  /* 0x000000090a098211 */ /* 0x001fc800078ec0ff */
[----:B------:R-:W-:-:S05]  /*4940*/  @!P0 LEA R8, R8, R9, 0x2 ;  /* 0x0000000908088211 */ /* 0x000fca00078e10ff */
[----:B------:R0:W-:Y:S01]  /*4950*/  @!P0 STS [R8], R3 ;  /* 0x0000000308008388 */ /* 0x0001e20000000800 */
[----:B------:R-:W-:Y:S01]  /*4960*/  BAR.SYNC.DEFER_BLOCKING 0x0 ;  /* 0x0000000000007b1d */ /* 0x000fe20000010000 */
[----:B------:R-:W-:Y:S01]  /*4970*/  ISETP.GT.AND P0, PT, R7, 0x1, PT ;  /* 0x000000010700780c */ /* 0x000fe20003f04270 */
[----:B-1----:R-:W-:Y:S01]  /*4980*/  VIADD R11, R16, UR43 ;  /* 0x0000002b100b7c36 */ /* 0x002fe20008000000 */
[----:B------:R-:W-:-:S03]  /*4990*/  HFMA2.MMA R12, -RZ, RZ, 0, 0 ;  /* 0x00000000ff0c7435 */ /* 0x000fc600000001ff */
[----:B------:R-:W-:Y:S01]  /*49a0*/  ULDC.64 UR6, c[0x0][0x2b0] ;  /* 0x0000ac0000067ab9 */ /* 0x000fe20000000a00 */
[----:B------:R-:W-:Y:S01]  /*49b0*/  ISETP.GT.AND P1, PT, R11, UR40, PT ;  /* 0x000000280b007c0c */ /* 0x000fe2000bf24270 */
[----:B------:R-:W-:Y:S06]  /*49c0*/  BSSY B0, `(.L_x_2968) ;  /* 0x0000026000007945 */ /* 0x000fec0003800000 */
        /* <DEDUP_REMOVED lines=15> */
.L_x_2973:
[----:B------:R-:W-:Y:S01]  /*4ac0*/  VIADD R9, R3, -UR43 ;  /* 0x8000002b03097c36 */ /* 0x000fe20008000000 */
[----:B------:R-:W-:Y:S04]  /*4ad0*/  BSSY B1, `(.L_x_2970) ;  /* 0x000000f000017945 */ /* 0x000fe80003800000 */
[----:B0-----:R-:W-:Y:S01]  /*4ae0*/  LEA R10, R9, R0, 0x2 ;  /* 0x00000000090a7211 */ /* 0x001fe200078e10ff */
[----:B------:R-:W-:Y:S06]  /*4af0*/  @!P0 BRA `(.L_x_2971) ;  /* 0x0000000000208947 */ /* 0x000fec0003800000 */
[----:B------:R-:W-:Y:S01]  /*4b00*/  IMAD.U32 R8, RZ, RZ, UR6 ;  /* 0x00000006ff087e24 */ /* 0x000fe2000f8e00ff */
[----:B------:R-:W-:-:S04]  /*4b10*/  SHF.R.S32.HI R9, RZ, 0x1f, R3 ;  /* 0x0000001fff097819 */ /* 0x000fc80000011403 */
[----:B------:R-:W-:-:S04]  /*4b20*/  IADD3 R8, P2, P3, R3, UR44, R8 ;  /* 0x0000002c03087c10 */ /* 0x000fc8000fb5e008 */
[----:B------:R-:W-:-:S05]  /*4b30*/  IADD3.X R9, R9, UR7, R6, P2, P3 ;  /* 0x0000000709097c10 */ /* 0x000fca00097e6406 */
[----:B------:R-:W3:Y:S02]  /*4b40*/  LDG.E.U8 R8, desc[UR36][R8.64] ;  /* 0x0000002408087981 */ /* 0x000ee4000c1e1100 */
[----:B---3--:R-:W-:-:S13]  /*4b50*/  ISETP.NE.AND P2, PT, R8, RZ, PT ;  /* 0x000000ff0800720c */ /* 0x008fda0003f45270 */
[----:B------:R-:W-:Y:S01]  /*4b60*/  @P2 IMAD.MOV.U32 R13, RZ, RZ, RZ ;  /* 0x000000ffff0d2224 */ /* 0x000fe200078e00ff */
[----:B------:R-:W-:Y:S06]  /*4b70*/  @P2 BRA `(.L_x_2972) ;  /* 0x0000000000102947 */ /* 0x000fec0003800000 */
.L_x_2971:
[----:B------:R-:W1:Y:S02]  /*4b80*/  LDS R8, [R10] ;  /* 0x000000000a087984 */ /* 0x000e640000000800 */
[----:B-1----:R-:W-:-:S04]  /*4b90*/  FADD.FTZ R8, -R15, R8 ;  /* 0x000000080f087221 */ /* 0x002fc80000010100 */
[----:B------:R-:W-:-:S04]  /*4ba0*/  FMUL.FTZ R8, R8, 1.4426950216293334961 ;  /* 0x3fb8aa3b08087820 */ /* 0x000fc80000410000 */
[----:B------:R0:W3:Y:S03]  /*4bb0*/  MUFU.EX2 R13, R8 ;  /* 0x00000008000d7308 */ /* 0x0000e60000000800 */
.L_x_2972:
[----:B------:R-:W-:Y:S05]  /*4bc0*/  BSYNC B1 ;  /* 0x0000000000017941 */ /* 0x000fea0003800000 */
.L_x_2970:
[----:B---3--:R3:W-:Y:S01]  /*4bd0*/  STS [R10], R13 ;  /* 0x0000000d0a007388 */ /* 0x0087e20000000800 */
[----:B------:R-:W-:Y:S02]  /*4be0*/  VIADD R3, R3, 0x40 ;  /* 0x0000004003037836 */ /* 0x000fe40000000000 */
[----:B------:R-:W-:-:S03]  /*4bf0*/  FADD.FTZ R12, R13, R12 ;  /* 0x0000000c0d0c7221 */ /* 0x000fc60000010000 */
[----:B------:R-:W-:-:S13]  /*4c00*/  ISETP.GT.AND P2, PT, R3, UR40, PT ;  /* 0x0000002803007c0c */ /* 0x000fda000bf44270 */
[----:B---3--:R-:W-:Y:S05]  /*4c10*/  @!P2 BRA `(.L_x_2973) ;  /* 0xfffffffc00a8a947 */ /* 0x008fea000383ffff */
.L_x_2969:
[----:B------:R-:W-:Y:S05]  /*4c20*/  BSYNC B0 ;  /* 0x0000000000007941 */ /* 0x000fea0003800000 */
.L_x_2968:
[----:B------:R-:W3:Y:S01]  /*4c30*/  SHFL.BFLY PT, R3, R12, 0x10, 0x1f ;  /* 0x0e001f000c037f89 */ /* 0x000ee200000e0000 */
[----:B------:R-:W-:Y:S01]  /*4c40*/  ULDC.U8 UR4, c[0x0][0x31c] ;  /* 0x0000c70000047ab9 */ /* 0x000fe20000000000 */
[----:B------:R-:W-:Y:S01]  /*4c50*/  UMOV UR5, URZ ;  /* 0x0000003f00057c82 */ /* 0x000fe20008000000 */
[----:B------:R-:W4:Y:S01]  /*4c60*/  S2R R14, SR_TID.X ;  /* 0x00000000000e7919 */ /* 0x000f220000002100 */
[----:B---3--:R-:W-:-:S05]  /*4c70*/  FADD.FTZ R3, R3, R12 ;  /* 0x0000000c03037221 */ /* 0x008fca0000010000 */
[----:B0-----:R-:W0:Y:S01]  /*4c80*/  SHFL.BFLY PT, R8, R3, 0x8, 0x1f ;  /* 0x0d001f0003087f89 */ /* 0x001e2200000e0000 */
[----:B----4-:R-:W-:-:S04]  /*4c90*/  LOP3.LUT P0, R13, R14, 0x1f, RZ, 0xc0, !PT ;  /* 0x0000001f0e0d7812 */ /* 0x010fc8000780c0ff */
[----:B------:R-:W-:-:S09]  /*4ca0*/  ISETP.GT.U32.AND P2, PT, R13, 0x1, PT ;  /* 0x000000010d00780c */ /* 0x000fd20003f44070 */
[----:B------:R-:W3:Y:S01]  /*4cb0*/  @!P0 S2R R16, SR_CgaCtaId ;  /* 0x0000000000108919 */ /* 0x000ee20000008800 */
[----:B-1----:R-:W-:Y:S02]  /*4cc0*/  @!P0 MOV R15, 0x400 ;  /* 0x00000400000f8802 */ /* 0x002fe40000000f00 */
[----:B------:R-:W-:Y:S01]  /*4cd0*/  @!P0 SHF.R.U32.HI R12, RZ, 0x3, R14 ;  /* 0x00000003ff0c8819 */ /* 0x000fe2000001160e */
[----:B0-----:R-:W-:Y:S01]  /*4ce0*/  FADD.FTZ R8, R3, R8 ;  /* 0x0000000803087221 */ /* 0x001fe20000010000 */
[----:B------:R-:W0:Y:S02]  /*4cf0*/  @!P2 S2R R17, SR_CgaCtaId ;  /* 0x000000000011a919 */ /* 0x000e240000008800 */
[----:B------:R-:W-:Y:S02]  /*4d00*/  @!P0 LOP3.LUT R12, R12, 0x1ffffffc, RZ, 0xc0, !PT ;  /* 0x1ffffffc0c0c8812 */ /* 0x000fe400078ec0ff */
[----:B------:R-:W1:Y:S01]  /*4d10*/  SHFL.BFLY PT, R9, R8, 0x4, 0x1f ;  /* 0x0c801f0008097f89 */ /* 0x000e6200000e0000 */
[----:B---3--:R-:W-:Y:S01]  /*4d20*/  @!P0 LEA R15, R16, R15, 0x18 ;  /* 0x0000000f100f8211 */ /* 0x008fe200078ec0ff */
[----:B-1----:R-:W-:Y:S01]  /*4d30*/  FADD.FTZ R9, R8, R9 ;  /* 0x0000000908097221 */ /* 0x002fe20000010000 */
[----:B------:R-:W-:-:S02]  /*4d40*/  @!P2 MOV R8, 0x400 ;  /* 0x000004000008a802 */ /* 0x000fc40000000f00 */
[----:B------:R-:W-:Y:S02]  /*4d50*/  @!P0 IADD3 R12, R15, R12, RZ ;  /* 0x0000000c0f0c8210 */ /* 0x000fe40007ffe0ff */
        /* <DEDUP_REMOVED lines=19> */
[----:B------:R-:W-:Y:S01]  /*4e90*/  ULDC UR4, c[0x0][0x318] ;  /* 0x0000c60000047ab9 */ /* 0x000fe20000000800 */
[----:B------:R-:W-:Y:S02]  /*4ea0*/  ULDC UR6, c[0x0][0x29c] ;  /* 0x0000a70000067ab9 */ /* 0x000fe40000000800 */
[----:B------:R-:W-:-:S03]  /*4eb0*/  UIMAD UR4, UR5, UR4, UR6 ;  /* 0x00000004050472a4 */ /* 0x000fc6000f8e0206 */
[----:B------:R-:W-:Y:S02]  /*4ec0*/  ULDC UR5, c[0x0][0x284] ;  /* 0x0000a10000057ab9 */ /* 0x000fe40000000800 */
[----:B------:R-:W-:-:S04]  /*4ed0*/  UIMAD UR4, UR4, UR5, URZ ;  /* 0x00000005040472a4 */ /* 0x000fc8000f8e023f */
[----:B------:R-:W-:-:S12]  /*4ee0*/  USHF.R.S32.HI UR5, URZ, 0x1f, UR4 ;  /* 0x0000001f3f057899 */ /* 0x000fd80008011404 */
.L_x_2974:
[----:B------:R-:W-:Y:S01]  /*4ef0*/  ULDC.64 UR6, c[0x0][0x310] ;  /* 0x0000c40000067ab9 */ /* 0x000fe20000000a00 */
[----:B------:R-:W-:Y:S04]  /*4f00*/  BSSY B0, `(.L_x_2975) ;  /* 0x0000012000007945 */ /* 0x000fe80003800000 */
[----:B------:R-:W-:Y:S05]  /*4f10*/  @P1 BRA `(.L_x_2976) ;  /* 0x0000000000401947 */ /* 0x000fea0003800000 */
[----:B0-----:R-:W-:-:S04]  /*4f20*/  FADD.FTZ R3, R8, 9.9999999747524270788e-07 ;  /* 0x358637bd08037421 */ /* 0x001fc80000010000 */
[----:B------:R0:W1:Y:S03]  /*4f30*/  MUFU.RCP R12, R3 ;  /* 0x00000003000c7308 */ /* 0x0000660000001000 */
.L_x_2978:
[----:B0-----:R-:W-:-:S04]  /*4f40*/  VIADD R3, R11, -UR43 ;  /* 0x8000002b0b037c36 */ /* 0x001fc80008000000 */
[----:B-1----:R-:W-:-:S05]  /*4f50*/  IMAD R8, R3, 0x4, R0 ;  /* 0x0000000403087824 */ /* 0x002fca00078e0200 */
[----:B------:R-:W1:Y:S02]  /*4f60*/  LDS R3, [R8] ;  /* 0x0000000008037984 */ /* 0x000e640000000800 */
[----:B-1----:R-:W-:-:S05]  /*4f70*/  FMUL.FTZ R13, R3, R12 ;  /* 0x0000000c030d7220 */ /* 0x002fca0000410000 */
[----:B------:R0:W-:Y:S01]  /*4f80*/  STS [R8], R13 ;  /* 0x0000000d08007388 */ /* 0x0001e20000000800 */
[----:B------:R-:W-:Y:S05]  /*4f90*/  @!P0 BRA `(.L_x_2977) ;  /* 0x0000000000148947 */ /* 0x000fea0003800000 */
[----:B------:R-:W-:-:S04]  /*4fa0*/  IADD3 R3, P1, R11, UR4, RZ ;  /* 0x000000040b037c10 */ /* 0x000fc8000ff3e0ff */
[----:B------:R-:W-:Y:S02]  /*4fb0*/  LEA.HI.X.SX32 R10, R11, UR5, 0x1, P1 ;  /* 0x000000050b0a7c11 */ /* 0x000fe400088f0eff */
[----:B0-----:R-:W-:-:S04]  /*4fc0*/  LEA R8, P1, R3, UR6, 0x2 ;  /* 0x0000000603087c11 */ /* 0x001fc8000f8210ff */
[----:B------:R-:W-:-:S05]  /*4fd0*/  LEA.HI.X R9, R3, UR7, R10, 0x2, P1 ;  /* 0x0000000703097c11 */ /* 0x000fca00088f140a */
[----:B------:R1:W-:Y:S04]  /*4fe0*/  STG.E desc[UR36][R8.64], R13 ;  /* 0x0000000d08007986 */ /* 0x0003e8000c101924 */
.L_x_2977:
[----:B------:R-:W-:-:S04]  /*4ff0*/  IADD3 R11, R11, 0x40, RZ ;  /* 0x000000400b0b7810 */ /* 0x000fc80007ffe0ff */
[----:B------:R-:W-:-:S13]  /*5000*/  ISETP.GT.AND P1, PT, R11, UR40, PT ;  /* 0x000000280b007c0c */ /* 0x000fda000bf24270 */
[----:B------:R-:W-:Y:S05]  /*5010*/  @!P1 BRA `(.L_x_2978) ;  /* 0xfffffffc00c89947 */ /* 0x000fea000383ffff */
.L_x_2976:
[----:B------:R-:W-:Y:S05]  /*5020*/  BSYNC B0 ;  /* 0x0000000000007941 */ /* 0x000fea0003800000 */
.L_x_2975:
[----:B------:R-:W-:Y:S01]  /*5030*/  ULEA.HI UR4, UR40, UR40, URZ, 0x1 ;  /* 0x0000002828047291 */ /* 0x000fe2000f8f083f */
[----:B------:R-:W-:Y:S01]  /*5040*/  SHF.R.S32.HI R5, RZ, 0x5, R5 ;  /* 0x00000005ff057819 */ /* 0x000fe20000011405 */
[----:B------:R-:W-:Y:S01]  /*5050*/  ULDC.64 UR6, c[0x0][0x240] ;  /* 0x0000900000067ab9 */ /* 0x000fe20000000a00 */
[C---:B------:R-:W-:Y:S01]  /*5060*/  ISETP.GT.AND P1, PT, R7.reuse, 0x17, PT ;  /* 0x000000170700780c */ /* 0x040fe20003f24270 */
[----:B------:R-:W-:Y:S01]  /*5070*/  ULOP3.LUT UR4, UR4, 0xfffffffe, URZ, 0xc0, !UPT ;  /* 0xfffffffe04047892 */ /* 0x000fe2000f8ec03f */
[----:B------:R-:W-:Y:S01]  /*5080*/  ISETP.EQ.U32.AND P0, PT, RZ, UR6, PT ;  /* 0x00000006ff007c0c */ /* 0x000fe2000bf02070 */
[----:B------:R-:W-:Y:S01]  /*5090*/  IMAD.SHL.U32 R3, R7, 0x4, RZ ;  /* 0x0000000407037824 */ /* 0x000fe200078e00ff */
[----:B------:R-:W-:Y:S01]  /*50a0*/  CS2R R14, SRZ ;  /* 0x00000000000e7805 */ /* 0x000fe2000001ff00 */
[----:B------:R-:W-:Y:S01]  /*50b0*/  UIADD3 UR4, -UR4, UR40, URZ ;  /* 0x0000002804047290 */ /* 0x000fe2000fffe13f */
[----:B01----:R-:W-:Y:S01]  /*50c0*/  CS2R R12, SRZ ;  /* 0x00000000000c7805 */ /* 0x003fe2000001ff00 */
[----:B------:R-:W-:Y:S01]  /*50d0*/  ULDC UR9, c[0x0][0x284] ;  /* 0x0000a10000097ab9 */ /* 0x000fe20000000800 */
[----:B------:R-:W-:Y:S01]  /*50e0*/  ULDC UR8, c[0x0][0x288] ;  /* 0x0000a20000087ab9 */ /* 0x000fe20000000800 */
[----:B------:R-:W-:Y:S01]  /*50f0*/  ULDC UR16, c[0x0][0x288] ;  /* 0x0000a20000107ab9 */ /* 0x000fe20000000800 */
[----:B------:R-:W-:Y:S01]  /*5100*/  ULDC.64 UR14, c[0x0][0x258] ;  /* 0x00009600000e7ab9 */ /* 0x000fe20000000a00 */
[----:B------:R-:W-:Y:S01]  /*5110*/  ISETP.NE.OR P2, PT, R5, UR4, P1 ;  /* 0x0000000405007c0c */ /* 0x000fe20008f45670 */
[----:B------:R-:W-:Y:S01]  /*5120*/  ULDC.64 UR4, c[0x0][0x250] ;  /* 0x0000940000047ab9 */ /* 0x000fe20000000a00 */
[----:B------:R-:W-:Y:S01]  /*5130*/  ULDC.64 UR12, c[0x0][0x250] ;  /* 0x00009400000c7ab9 */ /* 0x000fe20000000a00 */
[----:B------:R-:W-:Y:S01]  /*5140*/  ULDC.64 UR18, c[0x0][0x250] ;  /* 0x0000940000127ab9 */ /* 0x000fe20000000a00 */
[----:B------:R-:W-:Y:S01]  /*5150*/  ISETP.EQ.OR.EX P0, PT, RZ, UR7, P2, P0 ;  /* 0x00000007ff007c0c */ /* 0x000fe20009702700 */
[----:B------:R-:W-:-:S12]  /*5160*/  ULDC.64 UR6, c[0x0][0x258] ;  /* 0x0000960000067ab9 */ /* 0x000fd80000000a00 */
[----:B------:R-:W0:Y:S01]  /*5170*/  @!P0 S2R R8, SR_CTAID.X ;  /* 0x0000000000088919 */ /* 0x000e220000002500 */
[----:B------:R-:W1:Y:S01]  /*5180*/  @!P0 LDC.64 R16, c[0x0][0x240] ;  /* 0x00009000ff108b82 */ /* 0x000e620000000a00 */
[----:B------:R-:W-:Y:S01]  /*5190*/  BSSY B0, `(.L_x_2979) ;  /* 0x0000194000007945 */ /* 0x000fe20003800000 */
[----:B------:R-:W-:Y:S01]  /*51a0*/  CS2R R10, SRZ ;  /* 0x00000000000a7805 */ /* 0x000fe2000001ff00 */
[----:B0-----:R-:W-:-:S04]  /*51b0*/  @!P0 IMAD R7, R8, 0x60, R3 ;  /* 0x0000006008078824 */ /* 0x001fc800078e0203 */
[----:B-1----:R-:W-:Y:S01]  /*51c0*/  @!P0 IMAD.WIDE R16, R7, 0x4, R16 ;  /* 0x0000000407108825 */ /* 0x002fe200078e0210 */
[----:B------:R-:W-:-:S04]  /*51d0*/  CS2R R8, SRZ ;  /* 0x0000000000087805 */ /* 0x000fc8000001ff00 */
[----:B------:R0:W5:Y:S02]  /*51e0*/  @!P0 LDG.E.128 R12, desc[UR36][R16.64] ;  /* 0x00000024100c8981 */ /* 0x000164000c1e1d00 */
[----:B0-----:R-:W-:Y:S01]  /*51f0*/  IMAD.U32 R16, RZ, RZ, UR9 ;  /* 0x00000009ff107e24 */ /* 0x001fe2000f8e00ff */
[----:B------:R-:W-:Y:S06]  /*5200*/  BAR.SYNC.DEFER_BLOCKING 0x0 ;  /* 0x0000000000007b1d */ /* 0x000fec0000010000 */
[----:B------:R-:W-:Y:S05]  /*5210*/  @P1 BRA `(.L_x_2980) ;  /* 0x00000018002c1947 */ /* 0x000fea0003800000 */
[----:B------:R-:W-:Y:S01]  /*5220*/  VIADD R7, R5, UR43 ;  /* 0x0000002b05077c36 */ /* 0x000fe20008000000 */
[----:B------:R-:W-:Y:S01]  /*5230*/  VIMNMX R18, R16, UR40, PT ;  /* 0x0000002810127c48 */ /* 0x000fe2000bfe0100 */
[----:B------:R-:W-:Y:S01]  /*5240*/  IMAD R4, R4, R16, R3 ;  /* 0x0000001004047224 */ /* 0x000fe200078e0203 */
[----:B------:R-:W-:Y:S01]  /*5250*/  BSSY B1, `(.L_x_2981) ;  /* 0x0000077000017945 */ /* 0x000fe20003800000 */
[----:B------:R-:W-:Y:S02]  /*5260*/  CS2R R10, SRZ ;  /* 0x00000000000a7805 */ /* 0x000fe4000001ff00 */
[----:B------:R-:W-:Y:S02]  /*5270*/  ISETP.GE.AND P0, PT, R7, R18, PT ;  /* 0x000000120700720c */ /* 0x000fe40003f06270 */
[----:B------:R-:W-:Y:S02]  /*5280*/  CS2R R8, SRZ ;  /* 0x0000000000087805 */ /* 0x000fe4000001ff00 */
[----:B------:R-:W-:-:S09]  /*5290*/  SHF.R.S32.HI R17, RZ, 0x1f, R4 ;  /* 0x0000001fff117819 */ /* 0x000fd20000011404 */
[----:B------:R-:W-:Y:S05]  /*52a0*/  @P0 BRA `(.L_x_2982) ;  /* 0x0000000400c40947 */ /* 0x000fea0003800000 */
[----:B------:R-:W-:Y:S01]  /*52b0*/  MOV R8, UR43 ;  /* 0x0000002b00087c02 */ /* 0x000fe20008000f00 */
[----:B------:R-:W-:Y:S01]  /*52c0*/  BSSY B2, `(.L_x_2983) ;  /* 0x0000026000027945 */ /* 0x000fe20003800000 */
[----:B------:R-:W-:Y:S01]  /*52d0*/  LOP3.LUT R9, RZ, R18, RZ, 0x33, !PT ;  /* 0x00000012ff097212 */ /* 0x000fe200078e33ff */
[----:B------:R-:W-:Y:S01]  /*52e0*/  IMAD.MOV.U32 R19, RZ, RZ, R7 ;  /* 0x000000ffff137224 */ /* 0x000fe200078e0007 */
[----:B------:R-:W-:Y:S02]  /*52f0*/  IADD3 R8, -R8, -0x2, -R5 ;  /* 0xfffffffe08087810 */ /* 0x000fe40007ffe905 */
[----:B------:R-:W-:-:S03]  /*5300*/  CS2R R10, SRZ ;  /* 0x00000000000a7805 */ /* 0x000fc6000001ff00 */
[----:B------:R-:W-:-:S05]  /*5310*/  IMAD.IADD R9, R8, 0x1, -R9 ;  /* 0x0000000108097824 */ /* 0x000fca00078e0a09 */
[C---:B------:R-:W-:Y:S02]  /*5320*/  LEA.HI R8, R9.reuse, 0x1, RZ, 0x1f ;  /* 0x0000000109087811 */ /* 0x040fe400078ff8ff */
[----:B------:R-:W-:Y:S02]  /*5330*/  ISETP.GE.U32.AND P0, PT, R9, 0x6, PT ;  /* 0x000000060900780c */ /* 0x000fe40003f06070 */
[----:B------:R-:W-:Y:S02]  /*5340*/  LOP3.LUT P3, R20, R8, 0x3, RZ, 0xc0, !PT ;  /* 0x0000000308147812 */ /* 0x000fe4000786c0ff */
[----:B------:R-:W-:-:S11]  /*5350*/  CS2R R8, SRZ ;  /* 0x0000000000087805 */ /* 0x000fd6000001ff00 */
[----:B------:R-:W-:Y:S05]  /*5360*/  @!P3 BRA `(.L_x_2984) ;  /* 0x00000000006cb947 */ /* 0x000fea0003800000 */
[----:B------:R-:W-:Y:S01]  /*5370*/  IMAD.MOV.U32 R24, RZ, RZ, R20 ;  /* 0x000000ffff187224 */ /* 0x000fe200078e0014 */
[----:B------:R-:W-:Y:S01]  /*5380*/  MOV R19, R7 ;  /* 0x0000000700137202 */ /* 0x000fe20000000f00 */
[----:B------:R-:W-:-:S07]  /*5390*/  IMAD.MOV.U32 R8, RZ, RZ, RZ ;  /* 0x000000ffff087224 */ /* 0x000fce00078e00ff */
.L_x_2985:
[----:B------:R-:W-:-:S04]  /*53a0*/  IADD3 R21, P3, R19, UR44, RZ ;  /* 0x0000002c13157c10 */ /* 0x000fc8000ff7e0ff */
[----:B------:R-:W-:Y:S02]  /*53b0*/  LEA.HI.X.SX32 R22, R19, R6, 0x1, P3 ;  /* 0x0000000613167211 */ /* 0x000fe400018f0eff */
[----:B------:R-:W-:-:S04]  /*53c0*/  LEA R20, P3, R21, UR6, 0x2 ;  /* 0x0000000615147c11 */ /* 0x000fc8000f8610ff */
[----:B------:R-:W-:-:S05]  /*53d0*/  LEA.HI.X R21, R21, UR7, R22, 0x2, P3 ;  /* 0x0000000715157c11 */ /* 0x000fca00098f1416 */
[----:B------:R-:W3:Y:S01]  /*53e0*/  LDG.E R20, desc[UR36][R20.64] ;  /* 0x0000002414147981 */ /* 0x000ee2000c1e1900 */
[----:B------:R-:W-:-:S04]  /*53f0*/  VIADD R25, R19, -UR43 ;  /* 0x8000002b13197c36 */ /* 0x000fc80008000000 */
[----:B------:R-:W-:-:S06]  /*5400*/  IMAD R25, R25, 0x4, R0 ;  /* 0x0000000419197824 */ /* 0x000fcc00078e0200 */
[----:B------:R-:W0:Y:S01]  /*5410*/  LDS R25, [R25] ;  /* 0x0000000019197984 */ /* 0x000e220000000800 */
[----:B---3--:R-:W-:-:S04]  /*5420*/  IMAD R22, R20, UR8, RZ ;  /* 0x0000000814167c24 */ /* 0x008fc8000f8e02ff */
[----:B------:R-:W-:-:S04]  /*5430*/  IMAD R22, R22, R16, R19 ;  /* 0x0000001016167224 */ /* 0x000fc800078e0213 */
[----:B------:R-:W-:-:S05]  /*5440*/  IMAD R22, R22, 0x60, RZ ;  /* 0x0000006016167824 */ /* 0x000fca00078e02ff */
[----:B------:R-:W-:-:S04]  /*5450*/  IADD3 R23, P3, R4, R22, RZ ;  /* 0x0000001604177210 */ /* 0x000fc80007f7e0ff */
[----:B------:R-:W-:Y:S02]  /*5460*/  LEA.HI.X.SX32 R26, R22, R17, 0x1, P3 ;  /* 0x00000011161a7211 */ /* 0x000fe400018f0eff */
[----:B------:R-:W-:-:S04]  /*5470*/  LEA R22, P3, R23, UR4, 0x2 ;  /* 0x0000000417167c11 */ /* 0x000fc8000f8610ff */
[----:B------:R-:W-:-:S05]  /*5480*/  LEA.HI.X R23, R23, UR5, R26, 0x2, P3 ;  /* 0x0000000517177c11 */ /* 0x000fca00098f141a */
[----:B--2---:R-:W0:Y:S01]  /*5490*/  LDG.E.128 R28, desc[UR36][R22.64] ;  /* 0x00000024161c7981 */ /* 0x004e22000c1e1d00 */
[----:B------:R-:W-:Y:S01]  /*54a0*/  IADD3 R24, R24, -0x1, RZ ;  /* 0xffffffff18187810 */ /* 0x000fe20007ffe0ff */
[----:B------:R-:W-:-:S03]  /*54b0*/  VIADD R19, R19, 0x2 ;  /* 0x0000000213137836 */ /* 0x000fc60000000000 */
[----:B------:R-:W-:Y:S01]  /*54c0*/  ISETP.NE.AND P3, PT, R24, RZ, PT ;  /* 0x000000ff1800720c */ /* 0x000fe20003f65270 */
[-C--:B0-----:R-:W-:Y:S01]  /*54d0*/  FFMA.FTZ R8, R28, R25.reuse, R8 ;  /* 0x000000191c087223 */ /* 0x081fe20000010008 */
[-C--:B------:R-:W-:Y:S01]  /*54e0*/  FFMA.FTZ R9, R29, R25.reuse, R9 ;  /* 0x000000191d097223 */ /* 0x080fe20000010009 */
[-C--:B------:R-:W-:Y:S01]  /*54f0*/  FFMA.FTZ R10, R30, R25.reuse, R10 ;  /* 0x000000191e0a7223 */ /* 0x080fe2000001000a */
[----:B------:R-:W-:-:S09]  /*5500*/  FFMA.FTZ R11, R31, R25, R11 ;  /* 0x000000191f0b7223 */ /* 0x000fd2000001000b */
[----:B------:R-:W-:Y:S05]  /*5510*/  @P3 BRA `(.L_x_2985) ;  /* 0xfffffffc00a03947 */ /* 0x000fea000383ffff */
.L_x_2984:
[----:B------:R-:W-:Y:S05]  /*5520*/  BSYNC B2 ;  /* 0x0000000000027941 */ /* 0x000fea0003800000 */
.L_x_2983:
[----:B------:R-:W-:Y:S05]  /*5530*/  @!P0 BRA `(.L_x_2982) ;  /* 0x0000000400208947 */ /* 0x000fea0003800000 */
[C---:B------:R-:W-:Y:S01]  /*5540*/  LEA R20, R19.reuse, 0x10, 0x2 ;  /* 0x0000001013147811 */ /* 0x040fe200078e10ff */
[----:B------:R-:W-:Y:S01]  /*5550*/  IMAD.U32 R21, RZ, RZ, UR43 ;  /* 0x0000002bff157e24 */ /* 0x000fe2000f8e00ff */
[----:B------:R-:W-:Y:S01]  /*5560*/  IADD3 R45, P0, R19, UR44, RZ ;  /* 0x0000002c132d7c10 */ /* 0x000fe2000ff1e0ff */
[----:B------:R-:W-:Y:S01]  /*5570*/  ULDC.64 UR10, c[0x0][0x258] ;  /* 0x00009600000a7ab9 */ /* 0x000fe20000000a00 */
[----:B------:R-:W-:Y:S01]  /*5580*/  ULDC UR9, c[0x0][0x288] ;  /* 0x0000a20000097ab9 */ /* 0x000fe20000000800 */
[----:B------:R-:W-:Y:S01]  /*5590*/  IMAD R21, R21, -0x4, R20 ;  /* 0xfffffffc15157824 */ /* 0x000fe200078e0214 */
[----:B------:R-:W-:Y:S01]  /*55a0*/  LEA.HI.X.SX32 R22, R19, R6, 0x1, P0 ;  /* 0x0000000613167211 */ /* 0x000fe200000f0eff */
[----:B------:R-:W-:Y:S01]  /*55b0*/  IMAD R20, R16, UR9, RZ ;  /* 0x0000000910147c24 */ /* 0x000fe2000f8e02ff */
[----:B------:R-:W-:Y:S01]  /*55c0*/  LEA R36, P0, R45, UR10, 0x2 ;  /* 0x0000000a2d247c11 */ /* 0x000fe2000f8010ff */
[----:B------:R-:W-:Y:S02]  /*55d0*/  IMAD R39, R19, 0x60, RZ ;  /* 0x0000006013277824 */ /* 0x000fe400078e02ff */
[----:B------:R-:W-:Y:S01]  /*55e0*/  IMAD.IADD R40, R0, 0x1, R21 ;  /* 0x0000000100287824 */ /* 0x000fe200078e0215 */
[----:B------:R-:W-:Y:S01]  /*55f0*/  LEA.HI.X R45, R45, UR11, R22, 0x2, P0 ;  /* 0x0000000b2d2d7c11 */ /* 0x000fe200080f1416 */
[----:B------:R-:W-:-:S08]  /*5600*/  IMAD R38, R20, 0x60, RZ ;  /* 0x0000006014267824 */ /* 0x000fd000078e02ff */
.L_x_2986:
[----:B------:R-:W-:Y:S01]  /*5610*/  MOV R37, R45 ;  /* 0x0000002d00257202 */ /* 0x000fe20000000f00 */
[----:B------:R-:W0:Y:S04]  /*5620*/  LDS R41, [R40+-0x10] ;  /* 0xfffff00028297984 */ /* 0x000e280000000800 */
[----:B------:R-:W3:Y:S04]  /*5630*/  LDG.E R20, desc[UR36][R36.64] ;  /* 0x0000002424147981 */ /* 0x000ee8000c1e1900 */
[----:B------:R-:W4:Y:S04]  /*5640*/  LDG.E R21, desc[UR36][R36.64+0x8] ;  /* 0x0000082424157981 */ /* 0x000f28000c1e1900 */
[----:B------:R-:W2:Y:S04]  /*5650*/  LDG.E R22, desc[UR36][R36.64+0x10] ;  /* 0x0000102424167981 */ /* 0x000ea8000c1e1900 */
[----:B------:R-:W2:Y:S04]  /*5660*/  LDG.E R24, desc[UR36][R36.64+0x18] ;  /* 0x0000182424187981 */ /* 0x000ea8000c1e1900 */
[----:B------:R-:W1:Y:S04]  /*5670*/  LDS R42, [R40+-0x8] ;  /* 0xfffff800282a7984 */ /* 0x000e680000000800 */
[----:B------:R-:W1:Y:S04]  /*5680*/  LDS R43, [R40] ;  /* 0x00000000282b7984 */ /* 0x000e680000000800 */
[----:B------:R0:W1:Y:S01]  /*5690*/  LDS R44, [R40+0x8] ;  /* 0x00000800282c7984 */ /* 0x0000620000000800 */
[----:B---3--:R-:W-:-:S02]  /*56a0*/  IMAD R20, R38, R20, R39 ;  /* 0x0000001426147224 */ /* 0x008fc400078e0227 */
[----:B----4-:R-:W-:-:S03]  /*56b0*/  IMAD R21, R38, R21, R39 ;  /* 0x0000001526157224 */ /* 0x010fc600078e0227 */
[----:B------:R-:W-:Y:S01]  /*56c0*/  IADD3 R26, P0, R4, R20, RZ ;  /* 0x00000014041a7210 */ /* 0x000fe20007f1e0ff */
[--C-:B--2---:R-:W-:Y:S02]  /*56d0*/  IMAD R23, R38, R22, R39.reuse ;  /* 0x0000001626177224 */ /* 0x104fe400078e0227 */
[----:B------:R-:W-:Y:S01]  /*56e0*/  VIADD R22, R21, 0xc0 ;  /* 0x000000c015167836 */ /* 0x000fe20000000000 */
[----:B------:R-:W-:Y:S01]  /*56f0*/  LEA.HI.X.SX32 R21, R20, R17, 0x1, P0 ;  /* 0x0000001114157211 */ /* 0x000fe200000f0eff */
[----:B------:R-:W-:Y:S01]  /*5700*/  VIADD R23, R23, 0x180 ;  /* 0x0000018017177836 */ /* 0x000fe20000000000 */
[----:B------:R-:W-:Y:S01]  /*5710*/  LEA R20, P0, R26, UR12, 0x2 ;  /* 0x0000000c1a147c11 */ /* 0x000fe2000f8010ff */
[----:B------:R-:W-:Y:S01]  /*5720*/  IMAD R24, R38, R24, R39 ;  /* 0x0000001826187224 */ /* 0x000fe200078e0227 */
[C---:B------:R-:W-:Y:S02]  /*5730*/  IADD3 R25, P3, R4.reuse, R22, RZ ;  /* 0x0000001604197210 */ /* 0x040fe40007f7e0ff */
[----:B------:R-:W-:-:S02]  /*5740*/  IADD3 R27, P4, R4, R23, RZ ;  /* 0x00000017041b7210 */ /* 0x000fc40007f9e0ff */
[----:B------:R-:W-:Y:S01]  /*5750*/  LEA.HI.X R21, R26, UR13, R21, 0x2, P0 ;  /* 0x0000000d1a157c11 */ /* 0x000fe200080f1415 */
[----:B------:R-:W-:Y:S01]  /*5760*/  VIADD R26, R24, 0x240 ;  /* 0x00000240181a7836 */ /* 0x000fe20000000000 */
[-C--:B------:R-:W-:Y:S02]  /*5770*/  LEA.HI.X.SX32 R30, R22, R17.reuse, 0x1, P3 ;  /* 0x00000011161e7211 */ /* 0x080fe400018f0eff */
[----:B------:R-:W-:Y:S02]  /*5780*/  LEA R24, P0, R25, UR12, 0x2 ;  /* 0x0000000c19187c11 */ /* 0x000fe4000f8010ff */
[----:B------:R-:W-:Y:S02]  /*5790*/  LEA.HI.X.SX32 R22, R23, R17, 0x1, P4 ;  /* 0x0000001117167211 */ /* 0x000fe400020f0eff */
[----:B------:R-:W-:Y:S02]  /*57a0*/  LEA R28, P3, R27, UR12, 0x2 ;  /* 0x0000000c1b1c7c11 */ /* 0x000fe4000f8610ff */
[----:B------:R-:W-:-:S02]  /*57b0*/  LEA.HI.X R25, R25, UR13, R30, 0x2, P0 ;  /* 0x0000000d19197c11 */ /* 0x000fc400080f141e */
[----:B------:R-:W-:Y:S02]  /*57c0*/  IADD3 R30, P0, R4, R26, RZ ;  /* 0x0000001a041e7210 */ /* 0x000fe40007f1e0ff */
[----:B------:R-:W-:Y:S02]  /*57d0*/  LEA.HI.X R29, R27, UR13, R22, 0x2, P3 ;  /* 0x0000000d1b1d7c11 */ /* 0x000fe400098f1416 */
[----:B------:R-:W2:Y:S01]  /*57e0*/  LDG.E.128 R20, desc[UR36][R20.64] ;  /* 0x0000002414147981 */ /* 0x000ea2000c1e1d00 */
[----:B------:R-:W-:Y:S02]  /*57f0*/  LEA.HI.X.SX32 R31, R26, R17, 0x1, P0 ;  /* 0x000000111a1f7211 */ /* 0x000fe400000f0eff */
[C---:B------:R-:W-:Y:S01]  /*5800*/  LEA R32, P0, R30.reuse, UR12, 0x2 ;  /* 0x0000000c1e207c11 */ /* 0x040fe2000f8010ff */
[----:B------:R-:W1:Y:S03]  /*5810*/  LDG.E.128 R24, desc[UR36][R24.64] ;  /* 0x0000002418187981 */ /* 0x000e66000c1e1d00 */
[----:B------:R-:W-:-:S02]  /*5820*/  LEA.HI.X R33, R30, UR13, R31, 0x2, P0 ;  /* 0x0000000d1e217c11 */ /* 0x000fc400080f141f */
[----:B------:R-:W3:Y:S04]  /*5830*/  LDG.E.128 R28, desc[UR36][R28.64] ;  /* 0x000000241c1c7981 */ /* 0x000ee8000c1e1d00 */
[----:B------:R-:W4:Y:S01]  /*5840*/  LDG.E.128 R32, desc[UR36][R32.64] ;  /* 0x0000002420207981 */ /* 0x000f22000c1e1d00 */
[----:B------:R-:W-:Y:S01]  /*5850*/  IADD3 R36, P0, R36, 0x20, RZ ;  /* 0x0000002024247810 */ /* 0x000fe20007f1e0ff */
[----:B------:R-:W-:Y:S02]  /*5860*/  VIADD R19, R19, 0x8 ;  /* 0x0000000813137836 */ /* 0x000fe40000000000 */
[----:B0-----:R-:W-:Y:S01]  /*5870*/  VIADD R40, R40, 0x20 ;  /* 0x0000002028287836 */ /* 0x001fe20000000000 */
[----:B------:R-:W-:Y:S01]  /*5880*/  IADD3.X R45, RZ, R37, RZ, P0, !PT ;  /* 0x00000025ff2d7210 */ /* 0x000fe200007fe4ff */
[----:B------:R-:W-:Y:S01]  /*5890*/  VIADD R39, R39, 0x300 ;  /* 0x0000030027277836 */ /* 0x000fe20000000000 */
[----:B------:R-:W-:Y:S01]  /*58a0*/  ISETP.GE.AND P0, PT, R19, R18, PT ;  /* 0x000000121300720c */ /* 0x000fe20003f06270 */
        /* <DEDUP_REMOVED lines=8> */
[----:B---3--:R-:W-:-:S02]  /*5930*/  FFMA.FTZ R37, R28, R43, R37 ;  /* 0x0000002b1c257223 */ /* 0x008fc40000010025 */
        /* <DEDUP_REMOVED lines=8> */
.L_x_2982:
[----:B------:R-:W-:Y:S05]  /*59c0*/  BSYNC B1 ;  /* 0x0000000000017941 */ /* 0x000fea0003800000 */
.L_x_2981:
[----:B------:R-:W-:-:S13]  /*59d0*/  ISETP.GE.AND P0, PT, R7, UR40, PT ;  /* 0x0000002807007c0c */ /* 0x000fda000bf06270 */
[----:B------:R-:W-:Y:S05]  /*59e0*/  @P0 BRA `(.L_x_2980) ;  /* 0x0000001000380947 */ /* 0x000fea0003800000 */
[----:B------:R-:W-:Y:S01]  /*59f0*/  LOP3.LUT R18, RZ, R5, RZ, 0x33, !PT ;  /* 0x00000005ff127212 */ /* 0x000fe200078e33ff */
[----:B------:R-:W-:Y:S01]  /*5a00*/  BSSY B1, `(.L_x_2987) ;  /* 0x000003c000017945 */ /* 0x000fe20003800000 */
[----:B--2---:R-:W-:-:S04]  /*5a10*/  MOV R29, UR43 ;  /* 0x0000002b001d7c02 */ /* 0x004fc80008000f00 */
[----:B------:R-:W-:-:S04]  /*5a20*/  IADD3 R29, -R29, UR40, R18 ;  /* 0x000000281d1d7c10 */ /* 0x000fc8000fffe112 */
[----:B------:R-:W-:-:S04]  /*5a30*/  LEA.HI R18, R29, 0x1, RZ, 0x1f ;  /* 0x000000011d127811 */ /* 0x000fc800078ff8ff */
[----:B------:R-:W-:-:S13]  /*5a40*/  LOP3.LUT P0, R18, R18, 0x3, RZ, 0xc0, !PT ;  /* 0x0000000312127812 */ /* 0x000fda000780c0ff */
[----:B------:R-:W-:Y:S05]  /*5a50*/  @!P0 BRA `(.L_x_2988) ;  /* 0x0000000000d88947 */ /* 0x000fea0003800000 */
[----:B------:R-:W0:Y:S01]  /*5a60*/  LDC R16, c[0x0][0x284] ;  /* 0x0000a100ff107b82 */ /* 0x000e220000000800 */
[----:B------:R-:W-:Y:S02]  /*5a70*/  IMAD.MOV.U32 R22, RZ, RZ, R18 ;  /* 0x000000ffff167224 */ /* 0x000fe400078e0012 */
[----:B------:R-:W-:-:S07]  /*5a80*/  IMAD R23, R5, 0x4, R0 ;  /* 0x0000000405177824 */ /* 0x000fce00078e0200 */
.L_x_2991:
[----:B0-----:R-:W-:Y:S01]  /*5a90*/  ISETP.GE.AND P3, PT, R7, R16, PT ;  /* 0x000000100700720c */ /* 0x001fe20003f66270 */
[----:B------:R-:W-:Y:S01]  /*5aa0*/  VIADD R22, R22, 0xffffffff ;  /* 0xffffffff16167836 */ /* 0x000fe20000000000 */
[----:B------:R-:W-:Y:S04]  /*5ab0*/  BSSY B2, `(.L_x_2989) ;  /* 0x000002d000027945 */ /* 0x000fe80003800000 */
[----:B------:R-:W-:-:S07]  /*5ac0*/  ISETP.NE.AND P0, PT, R22, RZ, PT ;  /* 0x000000ff1600720c */ /* 0x000fce0003f05270 */
[----:B------:R-:W-:Y:S06]  /*5ad0*/  @!P3 BRA `(.L_x_2990) ;  /* 0x0000000000a8b947 */ /* 0x000fec0003800000 */
[----:B------:R-:W-:Y:S01]  /*5ae0*/  IABS R21, R16 ;  /* 0x0000001000157213 */ /* 0x000fe20000000000 */
[----:B------:R-:W0:Y:S01]  /*5af0*/  LDS R28, [R23] ;  /* 0x00000000171c7984 */ /* 0x000e220000000800 */
        /* <DEDUP_REMOVED lines=18> */
[----:B------:R-:W-:-:S04]  /*5c20*/  @!P3 IMAD.IADD R18, R18, 0x1, -R21 ;  /* 0x000000011212b824 */ /* 0x000fc800078e0a15 */
[----:B------:R-:W-:-:S05]  /*5c30*/  IMAD.MOV.U32 R21, RZ, RZ, R18 ;  /* 0x000000ffff157224 */ /* 0x000fca00078e0012 */
[----:B------:R-:W-:Y:S02]  /*5c40*/  @!P4 IADD3 R21, -R21, RZ, RZ ;  /* 0x000000ff1515c210 */ /* 0x000fe40007ffe1ff */
[----:B------:R-:W-:-:S04]  /*5c50*/  @!P5 LOP3.LUT R21, RZ, R16, RZ, 0x33, !PT ;  /* 0x00000010ff15d212 */ /* 0x000fc800078e33ff */
[----:B------:R-:W-:Y:S02]  /*5c60*/  SHF.R.S32.HI R19, RZ, 0x1f, R21 ;  /* 0x0000001fff137819 */ /* 0x000fe40000011415 */
[----:B------:R-:W-:-:S05]  /*5c70*/  IADD3 R20, P3, R21, UR44, RZ ;  /* 0x0000002c15147c10 */ /* 0x000fca000ff7e0ff */
[----:B------:R-:W-:Y:S01]  /*5c80*/  IMAD.X R19, R6, 0x1, R19, P3 ;  /* 0x0000000106137824 */ /* 0x000fe200018e0613 */
        /* <DEDUP_REMOVED lines=15> */
.L_x_2990:
[----:B------:R-:W-:Y:S05]  /*5d80*/  BSYNC B2 ;  /* 0x0000000000027941 */ /* 0x000fea0003800000 */
.L_x_2989:
[----:B------:R-:W-:Y:S02]  /*5d90*/  VIADD R7, R7, 0x2 ;  /* 0x0000000207077836 */ /* 0x000fe40000000000 */
[----:B------:R-:W-:Y:S01]  /*5da0*/  VIADD R23, R23, 0x8 ;  /* 0x0000000817177836 */ /* 0x000fe20000000000 */
[----:B------:R-:W-:Y:S06]  /*5db0*/  @P0 BRA `(.L_x_2991) ;  /* 0xfffffffc00340947 */ /* 0x000fec000383ffff */
.L_x_2988:
[----:B------:R-:W-:Y:S05]  /*5dc0*/  BSYNC B1 ;  /* 0x0000000000017941 */ /* 0x000fea0003800000 */
.L_x_2987:
[----:B------:R-:W-:-:S13]  /*5dd0*/  ISETP.GE.U32.AND P0, PT, R29, 0x6, PT ;  /* 0x000000061d00780c */ /* 0x000fda0003f06070 */
[----:B------:R-:W-:Y:S05]  /*5de0*/  @!P0 BRA `(.L_x_2980) ;  /* 0x0000000c00388947 */ /* 0x000fea0003800000 */
[----:B------:R-:W0:Y:S01]  /*5df0*/  LDC R16, c[0x0][0x284] ;  /* 0x0000a100ff107b82 */ /* 0x000e220000000800 */
[----:B------:R-:W-:Y:S02]  /*5e00*/  LEA R18, R7, 0x10, 0x2 ;  /* 0x0000001007127811 */ /* 0x000fe400078e10ff */
[----:B------:R-:W-:-:S05]  /*5e10*/  MOV R19, UR43 ;  /* 0x0000002b00137c02 */ /* 0x000fca0008000f00 */
[----:B------:R-:W-:-:S04]  /*5e20*/  IMAD R19, R19, -0x4, R18 ;  /* 0xfffffffc13137824 */ /* 0x000fc800078e0212 */
[----:B------:R-:W-:-:S07]  /*5e30*/  IMAD.IADD R18, R0, 0x1, R19 ;  /* 0x0000000100127824 */ /* 0x000fce00078e0213 */
.L_x_3000:
[CC--:B0-----:R-:W-:Y:S01]  /*5e40*/  ISETP.GE.AND P5, PT, R7.reuse, R16.reuse, PT ;  /* 0x000000100700720c */ /* 0x0c1fe20003fa6270 */
[C---:B------:R-:W-:Y:S01]  /*5e50*/  VIADD R29, R7.reuse, 0x2 ;  /* 0x00000002071d7836 */ /* 0x040fe20000000000 */
[C---:B------:R-:W-:Y:S01]  /*5e60*/  IADD3 R19, R7.reuse, 0x6, RZ ;  /* 0x0000000607137810 */ /* 0x040fe20007ffe0ff */
[----:B------:R-:W-:Y:S01]  /*5e70*/  VIADD R21, R7, 0x4 ;  /* 0x0000000407157836 */ /* 0x000fe20000000000 */
[----:B------:R-:W-:Y:S02]  /*5e80*/  BSSY B1, `(.L_x_2992) ;  /* 0x0000031000017945 */ /* 0x000fe40003800000 */
[-C--:B------:R-:W-:Y:S02]  /*5e90*/  ISETP.GE.AND P0, PT, R29, R16.reuse, PT ;  /* 0x000000101d00720c */ /* 0x080fe40003f06270 */
[-C--:B------:R-:W-:Y:S02]  /*5ea0*/  ISETP.GE.AND P3, PT, R21, R16.reuse, PT ;  /* 0x000000101500720c */ /* 0x080fe40003f66270 */
[----:B------:R-:W-:-:S03]  /*5eb0*/  ISETP.GE.AND P4, PT, R19, R16, PT ;  /* 0x000000101300720c */ /* 0x000fc60003f86270 */
[----:B------:R-:W-:Y:S10]  /*5ec0*/  @!P5 BRA `(.L_x_2993) ;  /* 0x0000000000b0d947 */ /* 0x000ff40003800000 */
[----:B------:R-:W-:Y:S01]  /*5ed0*/  IABS R25, R16 ;  /* 0x0000001000197213 */ /* 0x000fe20000000000 */
[----:B------:R-:W-:Y:S01]  /*5ee0*/  IMAD.MOV.U32 R22, RZ, RZ, RZ ;  /* 0x000000ffff167224 */ /* 0x000fe200078e00ff */
[----:B------:R-:W-:Y:S01]  /*5ef0*/  ULDC.64 UR10, c[0x0][0x258] ;  /* 0x00009600000a7ab9 */ /* 0x000fe20000000a00 */
[----:B------:R-:W-:Y:S01]  /*5f00*/  ULDC UR9, c[0x0][0x288] ;  /* 0x0000a20000097ab9 */ /* 0x000fe20000000800 */
[----:B------:R-:W0:Y:S08]  /*5f10*/  I2F.RP R24, R25 ;  /* 0x0000001900187306 */ /* 0x000e300000209400 */
[----:B0-----:R-:W0:Y:S02]  /*5f20*/  MUFU.RCP R24, R24 ;  /* 0x0000001800187308 */ /* 0x001e240000001000 */
[----:B0-----:R-:W-:-:S06]  /*5f30*/  VIADD R26, R24, 0xffffffe ;  /* 0x0ffffffe181a7836 */ /* 0x001fcc0000000000 */
[----:B------:R-:W0:Y:S02]  /*5f40*/  F2I.FTZ.U32.TRUNC.NTZ R23, R26 ;  /* 0x0000001a00177305 */ /* 0x000e24000021f000 */
[----:B0-----:R-:W-:-:S04]  /*5f50*/  IMAD.MOV R20, RZ, RZ, -R23 ;  /* 0x000000ffff147224 */ /* 0x001fc800078e0a17 */
        /* <DEDUP_REMOVED lines=12> */
[----:B------:R-:W-:-:S04]  /*6020*/  ISETP.NE.AND P6, PT, R16, RZ, PT ;  /* 0x000000ff1000720c */ /* 0x000fc80003fc5270 */
[----:B------:R-:W-:-:S09]  /*6030*/  @!P5 IADD3 R20, -R20, RZ, RZ ;  /* 0x000000ff1414d210 */ /* 0x000fd20007ffe1ff */
[----:B------:R-:W-:-:S04]  /*6040*/  @!P6 LOP3.LUT R20, RZ, R16, RZ, 0x33, !PT ;  /* 0x00000010ff14e212 */ /* 0x000fc800078e33ff */
[----:B------:R-:W-:Y:S02]  /*6050*/  SHF.R.S32.HI R23, RZ, 0x1f, R20 ;  /* 0x0000001fff177819 */ /* 0x000fe40000011414 */
[----:B------:R-:W-:-:S05]  /*6060*/  IADD3 R24, P5, R20, UR44, RZ ;  /* 0x0000002c14187c10 */ /* 0x000fca000ffbe0ff */
[----:B------:R-:W-:Y:S01]  /*6070*/  IMAD.X R23, R6, 0x1, R23, P5 ;  /* 0x0000000106177824 */ /* 0x000fe200028e0617 */
        /* <DEDUP_REMOVED lines=17> */
.L_x_2993:
[----:B------:R-:W-:Y:S05]  /*6190*/  BSYNC B1 ;  /* 0x0000000000017941 */ /* 0x000fea0003800000 */
.L_x_2992:
[----:B------:R-:W-:Y:S04]  /*61a0*/  BSSY B1, `(.L_x_2994) ;  /* 0x000002e000017945 */ /* 0x000fe80003800000 */
[----:B------:R-:W-:Y:S05]  /*61b0*/  @!P0 BRA `(.L_x_2995) ;  /* 0x0000000000b08947 */ /* 0x000fea0003800000 */
[----:B------:R-:W-:Y:S01]  /*61c0*/  IABS R25, R16 ;  /* 0x0000001000197213 */ /* 0x000fe20000000000 */
[----:B------:R-:W-:Y:S01]  /*61d0*/  HFMA2.MMA R22, -RZ, RZ, 0, 0 ;  /* 0x00000000ff167435 */ /* 0x000fe200000001ff */
[----:B------:R-:W-:Y:S01]  /*61e0*/  ISETP.GE.AND P5, PT, R29, RZ, PT ;  /* 0x000000ff1d00720c */ /* 0x000fe20003fa6270 */
[----:B------:R-:W-:Y:S01]  /*61f0*/  ULDC.64 UR10, c[0x0][0x258] ;  /* 0x00009600000a7ab9 */ /* 0x000fe20000000a00 */
[----:B------:R-:W0:Y:S01]  /*6200*/  I2F.RP R24, R25 ;  /* 0x0000001900187306 */ /* 0x000e220000209400 */
[----:B------:R-:W-:Y:S01]  /*6210*/  ISETP.NE.AND P6, PT, R16, RZ, PT ;  /* 0x000000ff1000720c */ /* 0x000fe20003fc5270 */
[----:B------:R-:W-:-:S06]  /*6220*/  ULDC UR9, c[0x0][0x288] ;  /* 0x0000a20000097ab9 */ /* 0x000fcc0000000800 */
        /* <DEDUP_REMOVED lines=37> */
.L_x_2995:
[----:B------:R-:W-:Y:S05]  /*6480*/  BSYNC B1 ;  /* 0x0000000000017941 */ /* 0x000fea0003800000 */
.L_x_2994:
[----:B------:R-:W-:Y:S04]  /*6490*/  BSSY B1, `(.L_x_2996) ;  /* 0x000002f000017945 */ /* 0x000fe80003800000 */
[----:B------:R-:W-:Y:S05]  /*64a0*/  @!P3 BRA `(.L_x_2997) ;  /* 0x0000000000b4b947 */ /* 0x000fea0003800000 */
[----:B------:R-:W-:Y:S01]  /*64b0*/  IABS R25, R16 ;  /* 0x0000001000197213 */ /* 0x000fe20000000000 */
[----:B------:R-:W-:Y:S01]  /*64c0*/  IMAD.MOV.U32 R22, RZ, RZ, RZ ;  /* 0x000000ffff167224 */ /* 0x000fe200078e00ff */
        /* <DEDUP_REMOVED lines=8> */
[----:B0-----:R-:W-:-:S05]  /*6550*/  IADD3 R20, RZ, -R23, RZ ;  /* 0x80000017ff147210 */ /* 0x001fca0007ffe0ff */
        /* <DEDUP_REMOVED lines=11> */
[----:B------:R-:W-:-:S04]  /*6610*/  IMAD.MOV.U32 R23, RZ, RZ, R20 ;  /* 0x000000ffff177224 */ /* 0x000fc800078e0014 */
[----:B------:R-:W-:Y:S01]  /*6620*/  @!P3 IMAD.MOV R23, RZ, RZ, -R23 ;  /* 0x000000ffff17b224 */ /* 0x000fe200078e0a17 */
[----:B------:R-:W-:-:S04]  /*6630*/  @!P5 LOP3.LUT R23, RZ, R16, RZ, 0x33, !PT ;  /* 0x00000010ff17d212 */ /* 0x000fc800078e33ff */
[----:B------:R-:W-:Y:S02]  /*6640*/  SHF.R.S32.HI R21, RZ, 0x1f, R23 ;  /* 0x0000001fff157819 */ /* 0x000fe40000011417 */
[----:B------:R-:W-:-:S04]  /*6650*/  IADD3 R22, P0, R23, UR44, RZ ;  /* 0x0000002c17167c10 */ /* 0x000fc8000ff1e0ff */
[----:B------:R-:W-:Y:S02]  /*6660*/  IADD3.X R21, R6, R21, RZ, P0, !PT ;  /* 0x0000001506157210 */ /* 0x000fe400007fe4ff */
        /* <DEDUP_REMOVED lines=17> */
.L_x_2997:
[----:B------:R-:W-:Y:S05]  /*6780*/  BSYNC B1 ;  /* 0x0000000000017941 */ /* 0x000fea0003800000 */
.L_x_2996:
        /* <DEDUP_REMOVED lines=23> */
[----:B------:R-:W-:-:S05]  /*6900*/  @!P0 IMAD.IADD R20, R20, 0x1, -R23 ;  /* 0x0000000114148824 */ /* 0x000fca00078e0a17 */
[----:B------:R-:W-:-:S05]  /*6910*/  MOV R19, R20 ;  /* 0x0000001400137202 */ /* 0x000fca0000000f00 */
        /* <DEDUP_REMOVED lines=22> */
.L_x_2999:
[----:B------:R-:W-:Y:S05]  /*6a80*/  BSYNC B1 ;  /* 0x0000000000017941 */ /* 0x000fea0003800000 */
.L_x_2998:
[----:B------:R-:W-:Y:S01]  /*6a90*/  VIADD R7, R7, 0x8 ;  /* 0x0000000807077836 */ /* 0x000fe20000000000 */
[----:B------:R-:W-:-:S04]  /*6aa0*/  IADD3 R18, R18, 0x20, RZ ;  /* 0x0000002012127810 */ /* 0x000fc80007ffe0ff */
[----:B------:R-:W-:-:S13]  /*6ab0*/  ISETP.GE.AND P0, PT, R7, UR40, PT ;  /* 0x0000002807007c0c */ /* 0x000fda000bf06270 */
[----:B------:R-:W-:Y:S05]  /*6ac0*/  @!P0 BRA `(.L_x_3000) ;  /* 0xfffffff000dc8947 */ /* 0x000fea000383ffff */
.L_x_2980:
[----:B------:R-:W-:Y:S05]  /*6ad0*/  BSYNC B0 ;  /* 0x0000000000007941 */ /* 0x000fea0003800000 */
.L_x_2979:
[----:B------:R-:W0:Y:S01]  /*6ae0*/  S2R R4, SR_TID.X ;  /* 0x0000000000047919 */ /* 0x000e220000002100 */
[----:B------:R-:W-:Y:S01]  /*6af0*/  BSSY B0, `(.L_x_3001) ;  /* 0x0000044000007945 */ /* 0x000fe20003800000 */
[----:B0-----:R-:W-:-:S05]  /*6b00*/  VIADD R4, R4, 0x1f ;  /* 0x0000001f04047836 */ /* 0x001fca0000000000 */
[----:B------:R-:W-:Y:S01]  /*6b10*/  ISETP.GT.U32.OR P3, PT, R4, 0x3e, P1 ;  /* 0x0000003e0400780c */ /* 0x000fe20000f64470 */
[----:B------:R-:W-:-:S12]  /*6b20*/  @P2 BRA `(.L_x_3002) ;  /* 0x0000000400002947 */ /* 0x000fd80003800000 */
[----:B------:R-:W0:Y:S01]  /*6b30*/  LDC R0, c[0x0][0x308] ;  /* 0x0000c200ff007b82 */ /* 0x000e220000000800 */
[----:B------:R-:W-:Y:S01]  /*6b40*/  ULDC.64 UR4, c[0x0][0x2f0] ;  /* 0x0000bc0000047ab9 */ /* 0x000fe20000000a00 */
[----:B------:R-:W-:Y:S01]  /*6b50*/  VIADD R17, R3, UR42 ;  /* 0x0000002a03117c36 */ /* 0x000fe20008000000 */
[----:B------:R-:W-:-:S04]  /*6b60*/  ISETP.NE.U32.AND P0, PT, RZ, UR4, PT ;  /* 0x00000004ff007c0c */ /* 0x000fc8000bf05070 */
[----:B------:R-:W-:-:S13]  /*6b70*/  ISETP.NE.AND.EX P0, PT, RZ, UR5, PT, P0 ;  /* 0x00000005ff007c0c */ /* 0x000fda000bf05300 */
[----:B------:R-:W1:Y:S01]  /*6b80*/  @P0 LDC R23, c[0x0][0x288] ;  /* 0x0000a200ff170b82 */ /* 0x000e620000000800 */
[----:B0-----:R-:W-:Y:S02]  /*6b90*/  ISETP.NE.AND P2, PT, R0, 0x2, PT ;  /* 0x000000020000780c */ /* 0x001fe40003f45270 */
[----:B------:R-:W1:Y:S05]  /*6ba0*/  @P0 S2R R0, SR_CTAID.X ;  /* 0x0000000000000919 */ /* 0x000e6a0000002500 */
[----:B------:R-:W0:Y:S08]  /*6bb0*/  @P0 LDC.64 R24, c[0x0][0x2e8] ;  /* 0x0000ba00ff180b82 */ /* 0x000e300000000a00 */
[----:B------:R-:W3:Y:S08]  /*6bc0*/  @!P2 LDC.64 R6, c[0x0][0x238] ;  /* 0x00008e00ff06ab82 */ /* 0x000ef00000000a00 */
[----:B------:R-:W4:Y:S01]  /*6bd0*/  @P2 LDC.64 R20, c[0x0][0x238] ;  /* 0x00008e00ff142b82 */ /* 0x000f220000000a00 */
[----:B---3--:R-:W-:-:S04]  /*6be0*/  @!P2 IADD3 R6, P4, R17, R6, RZ ;  /* 0x000000061106a210 */ /* 0x008fc80007f9e0ff */
[----:B------:R-:W-:-:S03]  /*6bf0*/  @!P2 LEA.HI.X.SX32 R7, R17, R7, 0x1, P4 ;  /* 0x000000071107a211 */ /* 0x000fc600020f0eff */
[----:B------:R-:W3:Y:S02]  /*6c00*/  @!P2 LDC.64 R18, c[0x0][0x2f8] ;  /* 0x0000be00ff12ab82 */ /* 0x000ee40000000a00 */
[----:B------:R-:W2:Y:S01]  /*6c10*/  @!P2 LDG.E R6, desc[UR36][R6.64] ;  /* 0x000000240606a981 */ /* 0x000ea2000c1e1900 */
[----:B----4-:R-:W-:-:S04]  /*6c20*/  @P2 IMAD.WIDE R20, R17, 0x4, R20 ;  /* 0x0000000411142825 */ /* 0x010fc800078e0214 */
[----:B-1----:R-:W-:Y:S02]  /*6c30*/  @P0 IMAD R0, R23, UR38, R0 ;  /* 0x0000002617000c24 */ /* 0x002fe4000f8e0200 */
[----:B------:R-:W4:Y:S02]  /*6c40*/  @P2 LDG.E.128 R20, desc[UR36][R20.64] ;  /* 0x0000002414142981 */ /* 0x000f24000c1e1d00 */
[----:B------:R-:W-:-:S04]  /*6c50*/  @P0 IMAD R17, R0, 0x60, R3 ;  /* 0x0000006000110824 */ /* 0x000fc800078e0203 */
[----:B0-----:R-:W-:-:S06]  /*6c60*/  @P0 IMAD.WIDE R24, R17, 0x4, R24 ;  /* 0x0000000411180825 */ /* 0x001fcc00078e0218 */
[----:B------:R-:W4:Y:S04]  /*6c70*/  @P0 LDG.E.128 R24, desc[UR36][R24.64] ;  /* 0x0000002418180981 */ /* 0x000f28000c1e1d00 */
[----:B---3--:R0:W3:Y:S01]  /*6c80*/  @!P2 LDG.E R19, desc[UR36][R18.64+0x8] ;  /* 0x000008241213a981 */ /* 0x0080e2000c1e1900 */
[----:B------:R-:W1:Y:S01]  /*6c90*/  S2UR UR5, SR_CgaCtaId ;  /* 0x00000000000579c3 */ /* 0x000e620000008800 */
[----:B------:R-:W-:Y:S02]  /*6ca0*/  UMOV UR4, 0x400 ;  /* 0x0000040000047882 */ /* 0x000fe40000000000 */
[----:B------:R-:W-:Y:S02]  /*6cb0*/  UIADD3 UR4, UR4, 0x210, URZ ;  /* 0x0000021004047890 */ /* 0x000fe4000fffe03f */
[----:B------:R-:W-:Y:S01]  /*6cc0*/  UIADD3 UR6, -UR43, UR40, URZ ;  /* 0x000000282b067290 */ /* 0x000fe2000fffe13f */
[----:B--2---:R-:W-:-:S05]  /*6cd0*/  IMAD R29, R16, UR41, R3 ;  /* 0x00000029101d7c24 */ /* 0x004fca000f8e0203 */
[----:B------:R-:W-:Y:S01]  /*6ce0*/  IMAD.U32 R31, RZ, RZ, UR6 ;  /* 0x00000006ff1f7e24 */ /* 0x000fe2000f8e00ff */
[----:B-1----:R-:W-:-:S06]  /*6cf0*/  ULEA UR4, UR5, UR4, 0x18 ;  /* 0x0000000405047291 */ /* 0x002fcc000f8ec03f */
[----:B------:R-:W-:Y:S01]  /*6d00*/  MOV R0, UR4 ;  /* 0x0000000400007c02 */ /* 0x000fe20008000f00 */
[----:B------:R-:W-:-:S04]  /*6d10*/  ULDC.64 UR4, c[0x0][0x250] ;  /* 0x0000940000047ab9 */ /* 0x000fc80000000a00 */
[----:B------:R-:W-:Y:S01]  /*6d20*/  IMAD R16, R31, 0x4, R0 ;  /* 0x000000041f107824 */ /* 0x000fe200078e0200 */
[----:B------:R-:W-:Y:S02]  /*6d30*/  SHF.R.S32.HI R31, RZ, 0x1f, R29 ;  /* 0x0000001fff1f7819 */ /* 0x000fe4000001141d */
[----:B------:R-:W-:Y:S01]  /*6d40*/  @!P2 PRMT R28, R6, 0x9910, RZ ;  /* 0x00009910061ca816 */ /* 0x000fe200000000ff */
[----:B------:R1:W3:Y:S01]  /*6d50*/  @!P2 I2F.S8 R17, R6 ;  /* 0x000000060011a306 */ /* 0x0002e20000001400 */
[--C-:B------:R-:W-:Y:S02]  /*6d60*/  @!P2 SHF.R.U32.HI R4, RZ, 0x10, R6.reuse ;  /* 0x00000010ff04a819 */ /* 0x100fe40000011606 */
[----:B------:R-:W-:Y:S01]  /*6d70*/  @!P2 SHF.R.U32.HI R7, RZ, 0x18, R6 ;  /* 0x00000018ff07a819 */ /* 0x000fe20000011606 */
[----:B-1----:R-:W-:Y:S01]  /*6d80*/  IMAD R6, R2, 0x60, RZ ;  /* 0x0000006002067824 */ /* 0x002fe200078e02ff */
[----:B------:R-:W-:-:S03]  /*6d90*/  @!P2 SHF.R.S32.HI R2, RZ, 0x8, R28 ;  /* 0x00000008ff02a819 */ /* 0x000fc6000001141c */
[----:B------:R-:W1:Y:S08]  /*6da0*/  @!P2 I2F.S8 R4, R4 ;  /* 0x000000040004a306 */ /* 0x000e700000001400 */
[----:B0-----:R-:W0:Y:S01]  /*6db0*/  @!P2 I2F.S8 R18, R7 ;  /* 0x000000070012a306 */ /* 0x001e220000001400 */
[----:B------:R-:W-:Y:S02]  /*6dc0*/  IADD3 R28, P4, R6, R29, RZ ;  /* 0x0000001d061c7210 */ /* 0x000fe40007f9e0ff */
[----:B------:R-:W2:Y:S05]  /*6dd0*/  LDS R29, [R16] ;  /* 0x00000000101d7984 */ /* 0x000eaa0000000800 */
[----:B------:R-:W4:Y:S01]  /*6de0*/  @!P2 I2F.S16 R2, R2 ;  /* 0x000000020002a306 */ /* 0x000f220000101400 */
[-C--:B---3--:R-:W-:Y:S01]  /*6df0*/  @!P2 FMUL.FTZ R20, R17, R19.reuse ;  /* 0x000000131114a220 */ /* 0x088fe20000410000 */
[----:B-1----:R-:W-:Y:S01]  /*6e00*/  @!P2 FMUL.FTZ R22, R4, R19 ;  /* 0x000000130416a220 */ /* 0x002fe20000410000 */
[----:B------:R-:W-:Y:S01]  /*6e10*/  LEA.HI.X.SX32 R31, R6, R31, 0x1, P4 ;  /* 0x0000001f061f7211 */ /* 0x000fe200020f0eff */
[-C--:B0-----:R-:W-:Y:S01]  /*6e20*/  @!P2 FMUL.FTZ R23, R18, R19.reuse ;  /* 0x000000131217a220 */ /* 0x081fe20000410000 */
[----:B------:R-:W-:Y:S01]  /*6e30*/  LEA R6, P4, R28, UR4, 0x2 ;  /* 0x000000041c067c11 */ /* 0x000fe2000f8810ff */
[----:B----45:R-:W-:Y:S01]  /*6e40*/  FADD.FTZ R12, R20, R12 ;  /* 0x0000000c140c7221 */ /* 0x030fe20000010000 */
[----:B------:R-:W-:Y:S01]  /*6e50*/  FADD.FTZ R14, R22, R14 ;  /* 0x0000000e160e7221 */ /* 0x000fe20000010000 */
[----:B------:R-:W-:Y:S01]  /*6e60*/  FADD.FTZ R15, R23, R15 ;  /* 0x0000000f170f7221 */ /* 0x000fe20000010000 */
[----:B------:R-:W-:-:S04]  /*6e70*/  @!P2 FMUL.FTZ R21, R2, R19 ;  /* 0x000000130215a220 */ /* 0x000fc80000410000 */
[----:B------:R-:W-:Y:S01]  /*6e80*/  FADD.FTZ R13, R21, R13 ;  /* 0x0000000d150d7221 */ /* 0x000fe20000010000 */
[----:B------:R-:W-:Y:S01]  /*6e90*/  LEA.HI.X R7, R28, UR5, R31, 0x2, P4 ;  /* 0x000000051c077c11 */ /* 0x000fe2000a0f141f */
[----:B------:R-:W-:Y:S01]  /*6ea0*/  @P0 FMUL.FTZ R12, R12, R24 ;  /* 0x000000180c0c0220 */ /* 0x000fe20000410000 */
[----:B------:R-:W-:Y:S01]  /*6eb0*/  @P0 FMUL.FTZ R14, R14, R26 ;  /* 0x0000001a0e0e0220 */ /* 0x000fe20000410000 */
[----:B------:R-:W-:Y:S01]  /*6ec0*/  @P0 FMUL.FTZ R15, R15, R27 ;  /* 0x0000001b0f0f0220 */ /* 0x000fe20000410000 */
[----:B------:R-:W-:-:S05]  /*6ed0*/  @P0 FMUL.FTZ R13, R13, R25 ;  /* 0x000000190d0d0220 */ /* 0x000fca0000410000 */
[----:B------:R0:W-:Y:S01]  /*6ee0*/  STG.E.128 desc[UR36][R6.64], R12 ;  /* 0x0000000c06007986 */ /* 0x0001e2000c101d24 */
[C---:B--2---:R-:W-:Y:S01]  /*6ef0*/  FFMA.FTZ R8, R29.reuse, R12, R8 ;  /* 0x0000000c1d087223 */ /* 0x044fe20000010008 */
[C---:B------:R-:W-:Y:S01]  /*6f00*/  FFMA.FTZ R10, R29.reuse, R14, R10 ;  /* 0x0000000e1d0a7223 */ /* 0x040fe2000001000a */
[C---:B------:R-:W-:Y:S01]  /*6f10*/  FFMA.FTZ R11, R29.reuse, R15, R11 ;  /* 0x0000000f1d0b7223 */ /* 0x040fe2000001000b */
[----:B------:R-:W-:-:S07]  /*6f20*/  FFMA.FTZ R9, R29, R13, R9 ;  /* 0x0000000d1d097223 */ /* 0x000fce0000010009 */
.L_x_3002:
[----:B------:R-:W-:Y:S05]  /*6f30*/  BSYNC B0 ;  /* 0x0000000000007941 */ /* 0x000fea0003800000 */
.L_x_3001:
[----:B------:R-:W-:Y:S06]  /*6f40*/  BAR.SYNC.DEFER_BLOCKING 0x0 ;  /* 0x0000000000007b1d */ /* 0x000fec0000010000 */
[----:B------:R-:W-:Y:S05]  /*6f50*/  @P1 BRA `(.L_x_3003) ;  /* 0x00000000003c1947 */ /* 0x000fea0003800000 */
[----:B------:R-:W1:Y:S01]  /*6f60*/  S2R R4, SR_TID.X ;  /* 0x0000000000047919 */ /* 0x000e620000002100 */
[----:B------:R-:W-:Y:S01]  /*6f70*/  IMAD R5, R5, 0x60, R3 ;  /* 0x0000006005057824 */ /* 0x000fe200078e0203 */
[----:B------:R-:W-:Y:S05]  /*6f80*/  WARPSYNC.ALL ;  /* 0x0000000000007948 */ /* 0x000fea0003800000 */
[----:B------:R-:W-:Y:S01]  /*6f90*/  IMAD R5, R5, 0x4, R0 ;  /* 0x0000000405057824 */ /* 0x000fe200078e0200 */
[C---:B-1----:R-:W-:Y:S02]  /*6fa0*/  LOP3.LUT R2, R4.reuse, 0xffffffe0, RZ, 0xc0, !PT ;  /* 0xffffffe004027812 */ /* 0x042fe400078ec0ff */
[----:B------:R-:W-:-:S02]  /*6fb0*/  ISETP.GT.AND P1, PT, R4, 0x1f, PT ;  /* 0x0000001f0400780c */ /* 0x000fc40003f24270 */
[----:B------:R-:W-:-:S13]  /*6fc0*/  ISETP.NE.AND P0, PT, R2, 0x20, PT ;  /* 0x000000200200780c */ /* 0x000fda0003f05270 */
[----:B------:R-:W-:Y:S01]  /*6fd0*/  @!P0 STS.128 [R5+-0x180], R8 ;  /* 0xfffe800805008388 */ /* 0x000fe20000000c00 */
[----:B------:R-:W-:Y:S06]  /*6fe0*/  BAR.SYNC.DEFER_BLOCKING 0x0 ;  /* 0x0000000000007b1d */ /* 0x000fec0000010000 */
[----:B0----5:R-:W0:Y:S02]  /*6ff0*/  @!P1 LDS.128 R12, [R5] ;  /* 0x00000000050c9984 */ /* 0x021e240000000c00 */
[----:B0-----:R-:W-:Y:S01]  /*7000*/  @!P1 FADD.FTZ R8, R8, R12 ;  /* 0x0000000c08089221 */ /* 0x001fe20000010000 */
[----:B------:R-:W-:Y:S01]  /*7010*/  @!P1 FADD.FTZ R9, R9, R13 ;  /* 0x0000000d09099221 */ /* 0x000fe20000010000 */
[----:B------:R-:W-:Y:S01]  /*7020*/  @!P1 FADD.FTZ R10, R10, R14 ;  /* 0x0000000e0a0a9221 */ /* 0x000fe20000010000 */
[----:B------:R-:W-:Y:S01]  /*7030*/  @!P1 FADD.FTZ R11, R11, R15 ;  /* 0x0000000f0b0b9221 */ /* 0x000fe20000010000 */
[----:B------:R-:W-:Y:S06]  /*7040*/  BAR.SYNC.DEFER_BLOCKING 0x0 ;  /* 0x0000000000007b1d */ /* 0x000fec0000010000 */
.L_x_3003:
[----:B------:R-:W-:Y:S05]  /*7050*/  @P3 EXIT ;  /* 0x000000000000394d */ /* 0x000fea0003800000 */
[----:B------:R-:W1:Y:S02]  /*7060*/  LDC R0, c[0x0][0x308] ;  /* 0x0000c200ff007b82 */ /* 0x000e640000000800 */
[----:B-1----:R-:W-:-:S13]  /*7070*/  ISETP.NE.AND P0, PT, R0, 0x2, PT ;  /* 0x000000020000780c */ /* 0x002fda0003f05270 */
[----:B------:R-:W1:Y:S01]  /*7080*/  @P0 LDC.64 R4, c[0x0][0x210] ;  /* 0x00008400ff040b82 */ /* 0x000e620000000a00 */
[----:B0-----:R-:W-:-:S04]  /*7090*/  @P0 VIADD R7, R3, UR41 ;  /* 0x0000002903070c36 */ /* 0x001fc80008000000 */
[----:B-1----:R-:W-:-:S05]  /*70a0*/  @P0 IMAD.WIDE R4, R7, 0x4, R4 ;  /* 0x0000000407040825 */ /* 0x002fca00078e0204 */
[----:B------:R0:W-:Y:S01]  /*70b0*/  @P0 STG.E.128 desc[UR36][R4.64], R8 ;  /* 0x0000000804000986 */ /* 0x0001e2000c101d24 */
[----:B------:R-:W-:Y:S05]  /*70c0*/  @P0 EXIT ;  /* 0x000000000000094d */ /* 0x000fea0003800000 */
[----:B0-----:R-:W0:Y:S01]  /*70d0*/  LDC.64 R4, c[0x0][0x300] ;  /* 0x0000c000ff047b82 */ /* 0x001e220000000a00 */
[----:B------:R-:W-:Y:S01]  /*70e0*/  IADD3 R3, R3, UR41, RZ ;  /* 0x0000002903037c10 */ /* 0x000fe2000fffe0ff */
        /* <DEDUP_REMOVED lines=26> */
.L_x_2958:
[----:B------:R-:W-:Y:S02]  /*7290*/  IMAD.MOV.U32 R12, RZ, RZ, 0x10 ;  /* 0x00000010ff0c7424 */ /* 0x000fe400078e00ff */
[----:B------:R-:W-:Y:S02]  /*72a0*/  IMAD.MOV.U32 R11, RZ, RZ, 0x1f ;  /* 0x0000001fff0b7424 */ /* 0x000fe400078e00ff */
[----:B------:R-:W-:-:S07]  /*72b0*/  IMAD.MOV.U32 R15, RZ, RZ, -0x1 ;  /* 0xffffffffff0f7424 */ /* 0x000fce00078e00ff */
[----:B-1----:R-:W-:Y:S05]  /*72c0*/  WARPSYNC.COLLECTIVE R15, `(.L_x_3004) ;  /* 0x000000000f087348 */ /* 0x002fea0003c00000 */
[----:B------:R0:W2:Y:S02]  /*72d0*/  SHFL.BFLY P6, R14, R13, R12, R11 ;  /* 0x0c00000c0d0e7389 */ /* 0x0000a400000c000b */
[----:B012---:R-:W-:Y:S01]  /*72e0*/  ENDCOLLECTIVE ;  /* 0x000000000000791b */ /* 0x007fe20003800000 */
.L_x_3004:
[----:B------:R-:W-:Y:S02]  /*72f0*/  IMAD.MOV.U32 R12, RZ, RZ, 0x8 ;  /* 0x00000008ff0c7424 */ /* 0x000fe400078e00ff */
[----:B------:R-:W-:-:S05]  /*7300*/  FADD.FTZ R0, R13, R14 ;  /* 0x0000000e0d007221 */ /* 0x000fca0000010000 */
[----:B------:R-:W-:-:S07]  /*7310*/  MOV R13, R0 ;  /* 0x00000000000d7202 */ /* 0x000fce0000000f00 */
[----:B------:R-:W-:Y:S05]  /*7320*/  WARPSYNC.COLLECTIVE R15, `(.L_x_3005) ;  /* 0x000000000f087348 */ /* 0x000fea0003c00000 */
[----:B------:R0:W1:Y:S02]  /*7330*/  SHFL.BFLY P6, R14, R13, R12, R11 ;  /* 0x0c00000c0d0e7389 */ /* 0x00006400000c000b */
[----:B01----:R-:W-:Y:S01]  /*7340*/  ENDCOLLECTIVE ;  /* 0x000000000000791b */ /* 0x003fe20003800000 */
.L_x_3005:
[----:B------:R-:W-:Y:S02]  /*7350*/  IMAD.MOV.U32 R12, RZ, RZ, 0x4 ;  /* 0x00000004ff0c7424 */ /* 0x000fe400078e00ff */
[----:B------:R-:W-:-:S04]  /*7360*/  FADD.FTZ R3, R0, R14 ;  /* 0x0000000e00037221 */ /* 0x000fc80000010000 */
[----:B------:R-:W-:-:S07]  /*7370*/  IMAD.MOV.U32 R13, RZ, RZ, R3 ;  /* 0x000000ffff0d7224 */ /* 0x000fce00078e0003 */
[----:B------:R-:W-:Y:S05]  /*7380*/  WARPSYNC.COLLECTIVE R15, `(.L_x_3006) ;  /* 0x000000000f087348 */ /* 0x000fea0003c00000 */
[----:B------:R0:W1:Y:S02]  /*7390*/  SHFL.BFLY P6, R14, R13, R12, R11 ;  /* 0x0c00000c0d0e7389 */ /* 0x00006400000c000b */
[----:B01----:R-:W-:Y:S01]  /*73a0*/  ENDCOLLECTIVE ;  /* 0x000000000000791b */ /* 0x003fe20003800000 */
.L_x_3006:
[----:B------:R-:W-:Y:S02]  /*73b0*/  IMAD.MOV.U32 R12, RZ, RZ, 0x2 ;  /* 0x00000002ff0c7424 */ /* 0x000fe400078e00ff */
[----:B------:R-:W-:-:S05]  /*73c0*/  FADD.FTZ R4, R3, R14 ;  /* 0x0000000e03047221 */ /* 0x000fca0000010000 */
[----:B------:R-:W-:-:S07]  /*73d0*/  MOV R13, R4 ;  /* 0x00000004000d7202 */ /* 0x000fce0000000f00 */
[----:B------:R-:W-:Y:S05]  /*73e0*/  WARPSYNC.COLLECTIVE R15, `(.L_x_3007) ;  /* 0x000000000f087348 */ /* 0x000fea0003c00000 */
[----:B------:R0:W1:Y:S02]  /*73f0*/  SHFL.BFLY P6, R14, R13, R12, R11 ;  /* 0x0c00000c0d0e7389 */ /* 0x00006400000c000b */
[----:B01----:R-:W-:Y:S01]  /*7400*/  ENDCOLLECTIVE ;  /* 0x000000000000791b */ /* 0x003fe20003800000 */
.L_x_3007:
[----:B------:R-:W-:Y:S02]  /*7410*/  IMAD.MOV.U32 R12, RZ, RZ, 0x1 ;  /* 0x00000001ff0c7424 */ /* 0x000fe400078e00ff */
[----:B------:R-:W-:-:S04]  /*7420*/  FADD.FTZ R5, R4, R14 ;  /* 0x0000000e04057221 */ /* 0x000fc80000010000 */
[----:B------:R-:W-:-:S07]  /*7430*/  IMAD.MOV.U32 R13, RZ, RZ, R5 ;  /* 0x000000ffff0d7224 */ /* 0x000fce00078e0005 */
[----:B------:R-:W-:Y:S05]  /*7440*/  WARPSYNC.COLLECTIVE R15, `(.L_x_3008) ;  /* 0x000000000f087348 */ /* 0x000fea0003c00000 */
[----:B------:R0:W1:Y:S02]  /*7450*/  SHFL.BFLY P6, R14, R13, R12, R11 ;  /* 0x0c00000c0d0e7389 */ /* 0x00006400000c000b */
[----:B01----:R-:W-:Y:S01]  /*7460*/  ENDCOLLECTIVE ;  /* 0x000000000000791b */ /* 0x003fe20003800000 */
.L_x_3008:
[----:B------:R-:W-:Y:S05]  /*7470*/  BRA `(.L_x_3009) ;  /* 0xffffffa400d47947 */ /* 0x000fea000383ffff */
.L_x_2963:
[----:B------:R-:W-:Y:S01]  /*7480*/  HFMA2.MMA R12, -RZ, RZ, 0, 1.1920928955078125e-07 ;  /* 0x00000002ff0c7435 */ /* 0x000fe200000001ff */
[----:B------:R-:W-:Y:S01]  /*7490*/  BSSY B1, `(.L_x_3010) ;  /* 0x0000006000017945 */ /* 0x000fe20003800000 */
[----:B------:R-:W-:Y:S02]  /*74a0*/  IMAD.MOV.U32 R11, RZ, RZ, 0x1f ;  /* 0x0000001fff0b7424 */ /* 0x000fe400078e00ff */
[----:B------:R-:W-:-:S07]  /*74b0*/  IMAD.MOV.U32 R15, RZ, RZ, -0x1 ;  /* 0xffffffffff0f7424 */ /* 0x000fce00078e00ff */
[----:B------:R-:W-:Y:S05]  /*74c0*/  WARPSYNC.COLLECTIVE R15, `(.L_x_3011) ;  /* 0x000000000f087348 */ /* 0x000fea0003c00000 */
[----:B------:R0:W1:Y:S02]  /*74d0*/  SHFL.BFLY P6, R14, R13, R12, R11 ;  /* 0x0c00000c0d0e7389 */ /* 0x00006400000c000b */
[----:B01----:R-:W-:Y:S01]  /*74e0*/  ENDCOLLECTIVE ;  /* 0x000000000000791b */ /* 0x003fe20003800000 */
.L_x_3011:
[----:B------:R-:W-:Y:S05]  /*74f0*/  BSYNC B1 ;  /* 0x0000000000017941 */ /* 0x000fea0003800000 */
.L_x_3010:
[----:B------:R-:W-:Y:S01]  /*7500*/  FADD.FTZ R13, R13, R14 ;  /* 0x0000000e0d0d7221 */ /* 0x000fe20000010000 */
[----:B------:R-:W-:Y:S01]  /*7510*/  IMAD.MOV.U32 R12, RZ, RZ, 0x1 ;  /* 0x00000001ff0c7424 */ /* 0x000fe200078e00ff */
[----:B------:R-:W-:Y:S01]  /*7520*/  MOV R11, 0x1f ;  /* 0x0000001f000b7802 */ /* 0x000fe20000000f00 */
[----:B------:R-:W-:-:S07]  /*7530*/  IMAD.MOV.U32 R15, RZ, RZ, -0x1 ;  /* 0xffffffffff0f7424 */ /* 0x000fce00078e00ff */
[----:B------:R-:W-:Y:S05]  /*7540*/  WARPSYNC.COLLECTIVE R15, `(.L_x_3012) ;  /* 0x000000000f087348 */ /* 0x000fea0003c00000 */
[----:B------:R0:W1:Y:S02]  /*7550*/  SHFL.BFLY P6, R14, R13, R12, R11 ;  /* 0x0c00000c0d0e7389 */ /* 0x00006400000c000b */
[----:B01----:R-:W-:Y:S01]  /*7560*/  ENDCOLLECTIVE ;  /* 0x000000000000791b */ /* 0x003fe20003800000 */
.L_x_3012:
[----:B------:R-:W-:Y:S05]  /*7570*/  BRA `(.L_x_3013) ;  /* 0xffffffcc00fc7947 */ /* 0x000fea000383ffff */
.L_x_2967:
[----:B-1----:R-:W-:Y:S01]  /*7580*/  HFMA2.MMA R11, -RZ, RZ, 0, 1.847743988037109375e-06 ;  /* 0x0000001fff0b7435 */ /* 0x002fe200000001ff */
[----:B------:R-:W-:Y:S01]  /*7590*/  BSSY B0, `(.L_x_3014) ;  /* 0x0000007000007945 */ /* 0x000fe20003800000 */
[----:B0-----:R-:W-:Y:S02]  /*75a0*/  IMAD.MOV.U32 R13, RZ, RZ, R81 ;  /* 0x000000ffff0d7224 */ /* 0x001fe400078e0051 */
[----:B------:R-:W-:Y:S02]  /*75b0*/  IMAD.MOV.U32 R12, RZ, RZ, 0x10 ;  /* 0x00000010ff0c7424 */ /* 0x000fe400078e00ff */
[----:B------:R-:W-:-:S07]  /*75c0*/  IMAD.MOV.U32 R15, RZ, RZ, -0x1 ;  /* 0xffffffffff0f7424 */ /* 0x000fce00078e00ff */
[----:B--2---:R-:W-:Y:S05]  /*75d0*/  WARPSYNC.COLLECTIVE R15, `(.L_x_3015) ;  /* 0x000000000f087348 */ /* 0x004fea0003c00000 */
[----:B------:R0:W1:Y:S02]  /*75e0*/  SHFL.BFLY P6, R14, R13, R12, R11 ;  /* 0x0c00000c0d0e7389 */ /* 0x00006400000c000b */
[----:B012---:R-:W-:Y:S01]  /*75f0*/  ENDCOLLECTIVE ;  /* 0x000000000000791b */ /* 0x007fe20003800000 */
.L_x_3015:
[----:B------:R-:W-:Y:S05]  /*7600*/  BSYNC B0 ;  /* 0x0000000000007941 */ /* 0x000fea0003800000 */
.L_x_3014:
[----:B------:R-:W-:Y:S01]  /*7610*/  FMNMX.FTZ R13, R14, R81, !PT ;  /* 0x000000510e0d7209 */ /* 0x000fe20007810000 */
[----:B------:R-:W-:Y:S01]  /*7620*/  IMAD.MOV.U32 R12, RZ, RZ, 0x8 ;  /* 0x00000008ff0c7424 */ /* 0x000fe200078e00ff */
[----:B------:R-:W-:Y:S01]  /*7630*/  MOV R15, 0xffffffff ;  /* 0xffffffff000f7802 */ /* 0x000fe20000000f00 */
[----:B------:R-:W-:-:S07]  /*7640*/  IMAD.MOV.U32 R11, RZ, RZ, 0x1f ;  /* 0x0000001fff0b7424 */ /* 0x000fce00078e00ff */
[----:B------:R-:W-:Y:S05]  /*7650*/  WARPSYNC.COLLECTIVE R15, `(.L_x_3016) ;  /* 0x000000000f087348 */ /* 0x000fea0003c00000 */
[----:B------:R0:W1:Y:S02]  /*7660*/  SHFL.BFLY P6, R14, R13, R12, R11 ;  /* 0x0c00000c0d0e7389 */ /* 0x00006400000c000b */
[----:B01----:R-:W-:Y:S01]  /*7670*/  ENDCOLLECTIVE ;  /* 0x000000000000791b */ /* 0x003fe20003800000 */
.L_x_3016:
[----:B------:R-:W-:Y:S01]  /*7680*/  IMAD.MOV.U32 R12, RZ, RZ, 0x4 ;  /* 0x00000004ff0c7424 */ /* 0x000fe200078e00ff */
[----:B------:R-:W-:-:S05]  /*7690*/  FMNMX.FTZ R3, R13, R14, !PT ;  /* 0x0000000e0d037209 */ /* 0x000fca0007810000 */
[----:B------:R-:W-:-:S07]  /*76a0*/  IMAD.MOV.U32 R13, RZ, RZ, R3 ;  /* 0x000000ffff0d7224 */ /* 0x000fce00078e0003 */
[----:B------:R-:W-:Y:S05]  /*76b0*/  WARPSYNC.COLLECTIVE R15, `(.L_x_3017) ;  /* 0x000000000f087348 */ /* 0x000fea0003c00000 */
[----:B------:R0:W1:Y:S02]  /*76c0*/  SHFL.BFLY P6, R14, R13, R12, R11 ;  /* 0x0c00000c0d0e7389 */ /* 0x00006400000c000b */
[----:B01----:R-:W-:Y:S01]  /*76d0*/  ENDCOLLECTIVE ;  /* 0x000000000000791b */ /* 0x003fe20003800000 */
.L_x_3017:
[----:B------:R-:W-:Y:S05]  /*76e0*/  BRA `(.L_x_3018) ;  /* 0xffffffd0006c7947 */ /* 0x000fea000383ffff */
.L_x_3019:
        /* <DEDUP_REMOVED lines=9> */
.L_x_3339:


//--------------------- .text._ZN4mmha33masked_multihead_attention_kernelIfLi96ELi128ELi1ELi32ELi256ELb0ELb0EEEv26Multihead_attention_paramsIT_XT5_EE --------------------------
	.section	.text._ZN4mmha33masked_multihead_attention_kernelIfLi96ELi128ELi1ELi32ELi256ELb0ELb0EEEv26Multihead_attention_paramsIT_XT5_EE,"ax",@progbits
	.align	128
        .global         _ZN4mmha33masked_multihead_attention_kernelIfLi96ELi128ELi1ELi32ELi256ELb0ELb0EEEv26Multihead_attention_paramsIT_XT5_EE
        .type           _ZN4mmha33masked_multihead_attention_kernelIfLi96ELi128ELi1ELi32ELi256ELb0ELb0EEEv26Multihead_attention_paramsIT_XT5_EE,@function
        .size           _ZN4mmha33masked_multihead_attention_kernelIfLi96ELi128ELi1ELi32ELi256ELb0ELb0EEEv26Multihead_attention_paramsIT_XT5_EE,(.L_x_3340 - _ZN4mmha33masked_multihead_attention_kernelIfLi96ELi128ELi1ELi32ELi256ELb0ELb0EEEv26Multihead_attention_paramsIT_XT5_EE)
        .other          _ZN4mmha33masked_multihead_attention_kernelIfLi96ELi128ELi1ELi32ELi256ELb0ELb0EEEv26Multihead_attention_paramsIT_XT5_EE,@"STO_CUDA_ENTRY STV_DEFAULT"
_ZN4mmha33masked_multihead_attention_kernelIfLi96ELi128ELi1ELi32ELi256ELb0ELb0EEEv26Multihead_attention_paramsIT_XT5_EE:
.text._ZN4mmha33masked_multihead_attention_kernelIfLi96ELi128ELi1ELi32ELi256ELb0ELb0EEEv26Multihead_attention_paramsIT_XT5_EE:
        /* <DEDUP_REMOVED lines=15> */
.L_x_3020:
        /* <DEDUP_REMOVED lines=126> */
.L_x_3022:
[----:B------:R-:W-:Y:S05]  /*08d0*/  BSYNC B0 ;  /* 0x0000000000007941 */ /* 0x000fea0003800000 */
.L_x_3021:
        /* <DEDUP_REMOVED lines=10> */
.L_x_3024:
        /* <DEDUP_REMOVED lines=18> */
.L_x_3025:
[----:B------:R-:W-:Y:S05]  /*0aa0*/  BSYNC B0 ;  /* 0x0000000000007941 */ /* 0x000fea0003800000 */
.L_x_3023:
        /* <DEDUP_REMOVED lines=108> */
.L_x_3028:
        /* <DEDUP_REMOVED lines=80> */
.L_x_3032:
[----:B------:R-:W-:Y:S05]  /*1670*/  BSYNC B1 ;  /* 0x0000000000017941 */ /* 0x000fea0003800000 */
.L_x_3031:
        /* <DEDUP_REMOVED lines=8> */
.L_x_3030:
[----:B------:R-:W-:Y:S05]  /*1700*/  BSYNC B0 ;  /* 0x0000000000007941 */ /* 0x000fea0003800000 */
.L_x_3029:
[----:B------:R-:W-:Y:S06]  /*1710*/  BAR.SYNC.DEFER_BLOCKING 0x0 ;  /* 0x0000000000007b1d */ /* 0x000fec0000010000 */
[----:B0-----:R0:W1:Y:S04]  /*1720*/  @P6 LDS.128 R16, [R13] ;  /* 0x000000000d106984 */ /* 0x0010680000000c00 */
[----:B------:R0:W2:Y:S01]  /*1730*/  @P6 LDS.128 R24, [R14] ;  /* 0x000000000e186984 */ /* 0x0000a20000000c00 */
[----:B------:R-:W-:Y:S06]  /*1740*/  BAR.SYNC.DEFER_BLOCKING 0x0 ;  /* 0x0000000000007b1d */ /* 0x000fec0000010000 */
[----:B------:R-:W-:Y:S05]  /*1750*/  BRA `(.L_x_3027) ;  /* 0x0000000000b07947 */ /* 0x000fea0003800000 */
.L_x_3026:
        /* <DEDUP_REMOVED lines=43> */
.L_x_3033:
[----:B------:R-:W-:Y:S05]  /*1a10*/  BSYNC B0 ;  /* 0x0000000000007941 */ /* 0x000fea0003800000 */
.L_x_3027:
        /* <DEDUP_REMOVED lines=34> */
.L_x_3153:
[----:B01----:R-:W-:-:S07]  /*1c40*/  FADD.FTZ R4, R4, R14 ;  /* 0x0000000e04047221 */ /* 0x003fce0000010000 */
.L_x_3035:
[----:B------:R-:W-:Y:S05]  /*1c50*/  BSYNC B0 ;  /* 0x0000000000007941 */ /* 0x000fea0003800000 */
.L_x_3034:
[----:B------:R-:W-:Y:S01]  /*1c60*/  ISETP.NE.AND P0, PT, R22, RZ, PT ;  /* 0x000000ff1600720c */ /* 0x000fe20003f05270 */
[----:B------:R-:W3:Y:S01]  /*1c70*/  S2R R6, SR_CgaCtaId ;  /* 0x0000000000067919 */ /* 0x000ee20000008800 */
[----:B------:R-:W-:Y:S02]  /*1c80*/  MOV R117, 0x400 ;  /* 0x0000040000757802 */ /* 0x000fe40000000f00 */
[----:B------:R-:W-:-:S03]  /*1c90*/  MOV R5, UR42 ;  /* 0x0000002a00057c02 */ /* 0x000fc60008000f00 */
[----:B------:R-:W-:Y:S01]  /*1ca0*/  VIADD R252, R117, 0x240 ;  /* 0x0000024075fc7836 */ /* 0x000fe20000000000 */
[----:B------:R-:W-:-:S05]  /*1cb0*/  IADD3 R5, -R5, UR40, RZ ;  /* 0x0000002805057c10 */ /* 0x000fca000fffe1ff */
[----:B------:R-:W-:-:S05]  /*1cc0*/  @P0 IMAD.MOV.U32 R0, RZ, RZ, -0x800001 ;  /* 0xff7fffffff000424 */ /* 0x000fca00078e00ff */
[----:B------:R4:W-:Y:S01]  /*1cd0*/  @P0 STL [R1+0x30], R0 ;  /* 0x0000300001000387 */ /* 0x0009e20000100800 */
        /* <DEDUP_REMOVED lines=8> */
[----:B------:R3:W-:Y:S09]  /*1d60*/  STL [R1+0x30], R2 ;  /* 0x0000300201007387 */ /* 0x0007f20000100800 */
        /* <DEDUP_REMOVED lines=12> */
[----:B------:R4:W-:Y:S02]  /*1e30*/  STL [R1+0x30], R4 ;  /* 0x0000300401007387 */ /* 0x0009e40000100800 */
.L_x_3038:
[----:B---3--:R-:W3:Y:S04]  /*1e40*/  LDL R2, [R1+0x30] ;  /* 0x0000300001027983 */ /* 0x008ee80000100800 */
[----:B---3--:R3:W-:Y:S02]  /*1e50*/  STS [R0], R2 ;  /* 0x0000000200007388 */ /* 0x0087e40000000800 */
.L_x_3037:
[----:B------:R-:W-:Y:S05]  /*1e60*/  WARPSYNC.ALL ;  /* 0x0000000000007948 */ /* 0x000fea0003800000 */
[----:B------:R-:W-:Y:S01]  /*1e70*/  R2UR UR4, R5 ;  /* 0x00000000050472ca */ /* 0x000fe200000e0000 */
[----:B------:R-:W-:Y:S01]  /*1e80*/  VIADD R116, R22, UR42 ;  /* 0x0000002a16747c36 */ /* 0x000fe20008000000 */
[----:B------:R-:W-:Y:S01]  /*1e90*/  ULDC.64 UR8, c[0x0][0x280] ;  /* 0x0000a00000087ab9 */ /* 0x000fe20000000a00 */
[----:B------:R-:W-:Y:S01]  /*1ea0*/  ULDC.64 UR12, c[0x0][0x248] ;  /* 0x00009200000c7ab9 */ /* 0x000fe20000000a00 */
[----:B------:R-:W-:Y:S01]  /*1eb0*/  UIMAD UR6, UR44, UR8, UR46 ;  /* 0x000000082c0672a4 */ /* 0x000fe2000f8e022e */
[----:B------:R-:W-:Y:S01]  /*1ec0*/  BSSY B0, `(.L_x_3039) ;  /* 0x0000301000007945 */ /* 0x000fe20003800000 */
[----:B------:R-:W-:Y:S01]  /*1ed0*/  ULDC.64 UR10, c[0x0][0x2b0] ;  /* 0x0000ac00000a7ab9 */ /* 0x000fe20000000a00 */
[----:B------:R-:W-:Y:S01]  /*1ee0*/  ULDC UR8, c[0x0][0x2a0] ;  /* 0x0000a80000087ab9 */ /* 0x000fe20000000800 */
        /* <DEDUP_REMOVED lines=11> */
[----:B------:R-:W-:Y:S01]  /*1fa0*/  LEA R117, R6, R117, 0x18 ;  /* 0x0000007506757211 */ /* 0x000fe200078ec0ff */
[----:B------:R-:W-:Y:S01]  /*1fb0*/  IMAD.U32 R120, RZ, RZ, UR9 ;  /* 0x00000009ff787e24 */ /* 0x000fe2000f8e00ff */
[----:B------:R-:W5:Y:S01]  /*1fc0*/  LDC R118, c[0x0][0x2c0] ;  /* 0x0000b000ff767b82 */ /* 0x000f620000000800 */
[----:B---3--:R-:W-:Y:S01]  /*1fd0*/  HFMA2.MMA R2, -RZ, RZ, 0, 0 ;  /* 0x00000000ff027435 */ /* 0x008fe200000001ff */
[----:B------:R-:W-:Y:S01]  /*1fe0*/  ULDC UR4, c[0x0][0x298] ;  /* 0x0000a60000047ab9 */ /* 0x000fe20000000800 */
[----:B0-----:R-:W0:Y:S01]  /*1ff0*/  LDS.128 R12, [R117+0x40] ;  /* 0x00004000750c7984 */ /* 0x001e220000000c00 */
[----:B------:R-:W-:-:S03]  /*2000*/  IABS R0, R120 ;  /* 0x0000007800007213 */ /* 0x000fc60000000000 */
[----:B------:R-:W3:Y:S01]  /*2010*/  LDS.128 R8, [R117+0x50] ;  /* 0x0000500075087984 */ /* 0x000ee20000000c00 */
[----:B------:R-:W-:-:S03]  /*2020*/  MOV R121, R0 ;  /* 0x0000000000797202 */ /* 0x000fc60000000f00 */
[----:B----4-:R-:W4:Y:S01]  /*2030*/  LDS.128 R4, [R117+0x60] ;  /* 0x0000600075047984 */ /* 0x010f220000000c00 */
[----:B------:R-:W1:Y:S03]  /*2040*/  I2F.RP R0, R121 ;  /* 0x0000007900007306 */ /* 0x000e660000209400 */
[----:B------:R-:W2:Y:S04]  /*2050*/  LDS.128 R248, [R117+0x70] ;  /* 0x0000700075f87984 */ /* 0x000ea80000000c00 */
[----:B------:R-:W2:Y:S04]  /*2060*/  LDS.128 R112, [R117+0x80] ;  /* 0x0000800075707984 */ /* 0x000ea80000000c00 */
[----:B------:R-:W2:Y:S01]  /*2070*/  LDS.128 R108, [R117+0x90] ;  /* 0x00009000756c7984 */ /* 0x000ea20000000c00 */
[----:B-1----:R-:W1:Y:S03]  /*2080*/  MUFU.RCP R0, R0 ;  /* 0x0000000000007308 */ /* 0x002e660000001000 */
[----:B------:R-:W2:Y:S04]  /*2090*/  LDS.128 R104, [R117+0xa0] ;  /* 0x0000a00075687984 */ /* 0x000ea80000000c00 */
[----:B------:R-:W2:Y:S04]  /*20a0*/  LDS.128 R100, [R117+0xb0] ;  /* 0x0000b00075647984 */ /* 0x000ea80000000c00 */
[----:B------:R-:W2:Y:S04]  /*20b0*/  LDS.128 R96, [R117+0xc0] ;  /* 0x0000c00075607984 */ /* 0x000ea80000000c00 */
[----:B------:R-:W2:Y:S04]  /*20c0*/  LDS.128 R92, [R117+0xd0] ;  /* 0x0000d000755c7984 */ /* 0x000ea80000000c00 */
[----:B0-----:R-:W-:Y:S01]  /*20d0*/  STL.64 [R1+0x20], R12 ;  /* 0x0000200c01007387 */ /* 0x001fe20000100a00 */
[----:B-1----:R-:W-:-:S02]  /*20e0*/  VIADD R3, R0, 0xffffffe ;  /* 0x0ffffffe00037836 */ /* 0x002fc40000000000 */
[----:B------:R-:W-:Y:S01]  /*20f0*/  IMAD R0, R120, UR6, RZ ;  /* 0x0000000678007c24 */ /* 0x000fe2000f8e02ff */
[----:B------:R-:W-:Y:S03]  /*2100*/  STL.64 [R1+0x28], R14 ;  /* 0x0000280e01007387 */ /* 0x000fe60000100a00 */
[----:B------:R-:W0:Y:S01]  /*2110*/  F2I.FTZ.U32.TRUNC.NTZ R3, R3 ;  /* 0x0000000300037305 */ /* 0x000e22000021f000 */
[----:B---3--:R-:W-:Y:S01]  /*2120*/  STL.64 [R1+0x10], R8 ;  /* 0x0000100801007387 */ /* 0x008fe20000100a00 */
[----:B------:R-:W-:-:S03]  /*2130*/  SHF.R.S32.HI R244, RZ, 0x1f, R0 ;  /* 0x0000001ffff47819 */ /* 0x000fc60000011400 */
[----:B------:R-:W-:Y:S04]  /*2140*/  STL.64 [R1+0x18], R10 ;  /* 0x0000180a01007387 */ /* 0x000fe80000100a00 */
[----:B----4-:R-:W-:Y:S04]  /*2150*/  STL.64 [R1], R4 ;  /* 0x0000000401007387 */ /* 0x010fe80000100a00 */
[----:B------:R-:W-:Y:S01]  /*2160*/  STL.64 [R1+0x8], R6 ;  /* 0x0000080601007387 */ /* 0x000fe20000100a00 */
[----:B0-----:R-:W-:-:S03]  /*2170*/  IMAD.MOV R119, RZ, RZ, -R3 ;  /* 0x000000ffff777224 */ /* 0x001fc600078e0a03 */
[----:B------:R-:W0:Y:S01]  /*2180*/  LDS.128 R88, [R117+0xe0] ;  /* 0x0000e00075587984 */ /* 0x000e220000000c00 */
[----:B------:R-:W-:-:S03]  /*2190*/  IMAD R119, R119, R121, RZ ;  /* 0x0000007977777224 */ /* 0x000fc600078e02ff */
[----:B------:R-:W1:Y:S01]  /*21a0*/  LDS.128 R84, [R117+0xf0] ;  /* 0x0000f00075547984 */ /* 0x000e620000000c00 */
[----:B------:R-:W-:-:S03]  /*21b0*/  IMAD.HI.U32 R2, R3, R119, R2 ;  /* 0x0000007703027227 */ /* 0x000fc600078e0002 */
[----:B------:R-:W3:Y:S01]  /*21c0*/  LDS.128 R80, [R117+0x100] ;  /* 0x0001000075507984 */ /* 0x000ee20000000c00 */
[----:B------:R-:W-:-:S03]  /*21d0*/  IMAD R3, R120, 0x60, RZ ;  /* 0x0000006078037824 */ /* 0x000fc600078e02ff */
[----:B------:R-:W4:Y:S04]  /*21e0*/  LDS.128 R76, [R117+0x110] ;  /* 0x00011000754c7984 */ /* 0x000f280000000c00 */
        /* <DEDUP_REMOVED lines=19> */
[----:B-----5:R-:W-:-:S02]  /*2320*/  IMAD.MOV.U32 R2, RZ, RZ, R116 ;  /* 0x000000ffff027224 */ /* 0x020fc400078e0074 */
[----:B-1-34-:R-:W-:-:S07]  /*2330*/  VIADD R116, R118, UR4 ;  /* 0x0000000476747c36 */ /* 0x01afce0008000000 */
.L_x_3107:
[----:B-1----:R-:W1:Y:S01]  /*2340*/  LDC R245, c[0x0][0x284] ;  /* 0x0000a100fff57b82 */ /* 0x002e620000000800 */
[----:B------:R-:W-:-:S04]  /*2350*/  ISETP.NE.U32.AND P0, PT, RZ, UR10, PT ;  /* 0x0000000aff007c0c */ /* 0x000fc8000bf05070 */
[----:B------:R-:W-:-:S13]  /*2360*/  ISETP.NE.AND.EX P0, PT, RZ, UR11, PT, P0 ;  /* 0x0000000bff007c0c */ /* 0x000fda000bf05300 */
[----:B------:R-:W-:Y:S01]  /*2370*/  @P0 SHF.R.S32.HI R247, RZ, 0x1f, R2 ;  /* 0x0000001ffff70819 */ /* 0x000fe20000011402 */
[----:B-1----:R-:W-:-:S05]  /*2380*/  @P0 IMAD R246, R245, UR45, RZ ;  /* 0x0000002df5f60c24 */ /* 0x002fca000f8e02ff */
[--C-:B------:R-:W-:Y:S02]  /*2390*/  @P0 SHF.R.S32.HI R245, RZ, 0x1f, R246.reuse ;  /* 0x0000001ffff50819 */ /* 0x100fe400000114f6 */
[----:B------:R-:W-:-:S04]  /*23a0*/  @P0 IADD3 R246, P1, P2, R2, UR10, R246 ;  /* 0x0000000a02f60c10 */ /* 0x000fc8000fa3e0f6 */
[----:B------:R-:W-:-:S05]  /*23b0*/  @P0 IADD3.X R247, R247, UR11, R245, P1, P2 ;  /* 0x0000000bf7f70c10 */ /* 0x000fca0008fe44f5 */
[----:B------:R1:W3:Y:S02]  /*23c0*/  @P0 LDG.E.U8 R246, desc[UR36][R246.64] ;  /* 0x00000024f6f60981 */ /* 0x0002e4000c1e1100 */
[----:B-1----:R-:W1:Y:S01]  /*23d0*/  LDC R247, c[0x0][0x284] ;  /* 0x0000a100fff77b82 */ /* 0x002e620000000800 */
[----:B---3--:R-:W-:Y:S02]  /*23e0*/  ISETP.NE.AND P0, PT, R246, RZ, P0 ;  /* 0x000000fff600720c */ /* 0x008fe40000705270 */
[----:B------:R-:W3:Y:S01]  /*23f0*/  LDL R246, [R1+0x34] ;  /* 0x0000340001f67983 */ /* 0x000ee20000100800 */
[----:B------:R-:W-:Y:S01]  /*2400*/  IABS R245, R2 ;  /* 0x0000000200f57213 */ /* 0x000fe20000000000 */
[----:B------:R-:W-:Y:S01]  /*2410*/  BSSY B1, `(.L_x_3041) ;  /* 0x000001c000017945 */ /* 0x000fe20003800000 */
[----:B-1----:R-:W-:Y:S02]  /*2420*/  IABS R247, R247 ;  /* 0x000000f700f77213 */ /* 0x002fe40000000000 */
[----:B------:R-:W-:Y:S01]  /*2430*/  ISETP.GE.AND P2, PT, R2, RZ, PT ;  /* 0x000000ff0200720c */ /* 0x000fe20003f46270 */
[----:B---3--:R-:W-:-:S05]  /*2440*/  IMAD.HI.U32 R246, R246, R245, RZ ;  /* 0x000000f5f6f67227 */ /* 0x008fca00078e00ff */
[----:B------:R-:W-:-:S05]  /*2450*/  IADD3 R246, -R246, RZ, RZ ;  /* 0x000000fff6f67210 */ /* 0x000fca0007ffe1ff */
[----:B------:R-:W-:Y:S02]  /*2460*/  IMAD R245, R247, R246, R245 ;  /* 0x000000f6f7f57224 */ /* 0x000fe400078e02f5 */
[----:B------:R-:W-:-:S05]  /*2470*/  IMAD.U32 R246, RZ, RZ, UR9 ;  /* 0x00000009fff67e24 */ /* 0x000fca000f8e00ff */
[----:B------:R-:W-:-:S04]  /*2480*/  IABS R246, R246 ;  /* 0x000000f600f67213 */ /* 0x000fc80000000000 */
[----:B------:R-:W-:-:S13]  /*2490*/  ISETP.GT.U32.AND P1, PT, R246, R245, PT ;  /* 0x000000f5f600720c */ /* 0x000fda0003f24070 */
[----:B------:R-:W-:-:S05]  /*24a0*/  @!P1 IMAD.IADD R245, R245, 0x1, -R247 ;  /* 0x00000001f5f59824 */ /* 0x000fca00078e0af7 */
[----:B------:R-:W-:-:S13]  /*24b0*/  ISETP.GT.U32.AND P1, PT, R246, R245, PT ;  /* 0x000000f5f600720c */ /* 0x000fda0003f24070 */
[----:B------:R-:W-:Y:S02]  /*24c0*/  @!P1 IADD3 R245, R245, -R247, RZ ;  /* 0x800000f7f5f59210 */ /* 0x000fe40007ffe0ff */
[----:B------:R-:W1:Y:S01]  /*24d0*/  LDC R247, c[0x0][0x284] ;  /* 0x0000a100fff77b82 */ /* 0x000e620000000800 */
[----:B------:R-:W-:Y:S02]  /*24e0*/  ISETP.GE.AND P1, PT, R2, UR40, PT ;  /* 0x0000002802007c0c */ /* 0x000fe4000bf26270 */
[----:B------:R-:W-:Y:S01]  /*24f0*/  @!P2 IMAD.MOV R245, RZ, RZ, -R245 ;  /* 0x000000fffff5a224 */ /* 0x000fe200078e0af5 */
[----:B-1----:R-:W-:-:S13]  /*2500*/  ISETP.NE.AND P3, PT, R247, RZ, PT ;  /* 0x000000fff700720c */ /* 0x002fda0003f65270 */
[----:B------:R-:W-:Y:S01]  /*2510*/  @!P3 LOP3.LUT R245, RZ, R247, RZ, 0x33, !PT ;  /* 0x000000f7fff5b212 */ /* 0x000fe200078e33ff */
[----:B-----5:R-:W-:Y:S06]  /*2520*/  @P1 BRA `(.L_x_3042) ;  /* 0x0000000000281947 */ /* 0x020fec0003800000 */
        /* <DEDUP_REMOVED lines=10> */
.L_x_3042:
[----:B------:R-:W-:Y:S05]  /*25d0*/  BSYNC B1 ;  /* 0x0000000000017941 */ /* 0x000fea0003800000 */
.L_x_3041:
        /* <DEDUP_REMOVED lines=13> */
.L_x_3044:
[----:B------:R-:W-:Y:S05]  /*26b0*/  BSYNC B1 ;  /* 0x0000000000017941 */ /* 0x000fea0003800000 */
.L_x_3043:
[----:B------:R-:W1:Y:S01]  /*26c0*/  LDC R247, c[0x0][0x284] ;  /* 0x0000a100fff77b82 */ /* 0x000e620000000800 */
[----:B------:R-:W-:Y:S01]  /*26d0*/  BSSY B1, `(.L_x_3045) ;  /* 0x000000d000017945 */ /* 0x000fe20003800000 */
[----:B-1----:R-:W-:-:S03]  /*26e0*/  IMAD.IADD R246, R246, 0x1, R247 ;  /* 0x00000001f6f67824 */ /* 0x002fc600078e02f7 */
        /* <DEDUP_REMOVED lines=11> */
.L_x_3046:
[----:B------:R-:W-:Y:S05]  /*27a0*/  BSYNC B1 ;  /* 0x0000000000017941 */ /* 0x000fea0003800000 */
.L_x_3045:
[----:B------:R-:W-:Y:S04]  /*27b0*/  BSSY B1, `(.L_x_3047) ;  /* 0x000000e000017945 */ /* 0x000fe80003800000 */
[----:B------:R-:W-:Y:S05]  /*27c0*/  @P1 BRA `(.L_x_3048) ;  /* 0x0000000000301947 */ /* 0x000fea0003800000 */
[----:B------:R-:W1:Y:S01]  /*27d0*/  LDC R247, c[0x0][0x284] ;  /* 0x0000a100fff77b82 */ /* 0x000e620000000800 */
[----:B------:R-:W-:Y:S01]  /*27e0*/  CS2R R130, SRZ ;  /* 0x0000000000827805 */ /* 0x000fe2000001ff00 */
[----:B-1----:R-:W-:-:S04]  /*27f0*/  IMAD.IADD R128, R246, 0x1, R247 ;  /* 0x00000001f6807824 */ /* 0x002fc800078e02f7 */
        /* <DEDUP_REMOVED lines=9> */
.L_x_3048:
[----:B------:R-:W-:Y:S05]  /*2890*/  BSYNC B1 ;  /* 0x0000000000017941 */ /* 0x000fea0003800000 */
.L_x_3047:
[----:B------:R-:W1:Y:S01]  /*28a0*/  LDC R246, c[0x0][0x284] ;  /* 0x0000a100fff67b82 */ /* 0x000e620000000800 */
[----:B------:R-:W-:Y:S01]  /*28b0*/  BSSY B1, `(.L_x_3049) ;  /* 0x000000d000017945 */ /* 0x000fe20003800000 */
[----:B-1----:R-:W-:-:S03]  /*28c0*/  LEA R246, R246, R245, 0x2 ;  /* 0x000000f5f6f67211 */ /* 0x002fc600078e10ff */
        /* <DEDUP_REMOVED lines=11> */
.L_x_3050:
[----:B------:R-:W-:Y:S05]  /*2980*/  BSYNC B1 ;  /* 0x0000000000017941 */ /* 0x000fea0003800000 */
.L_x_3049:
        /* <DEDUP_REMOVED lines=14> */
.L_x_3052:
[----:B------:R-:W-:Y:S05]  /*2a70*/  BSYNC B1 ;  /* 0x0000000000017941 */ /* 0x000fea0003800000 */
.L_x_3051:
        /* <DEDUP_REMOVED lines=14> */
.L_x_3054:
[----:B------:R-:W-:Y:S05]  /*2b60*/  BSYNC B1 ;  /* 0x0000000000017941 */ /* 0x000fea0003800000 */
.L_x_3053:
[----:B------:R-:W1:Y:S01]  /*2b70*/  LDC R246, c[0x0][0x284] ;  /* 0x0000a100fff67b82 */ /* 0x000e620000000800 */
[----:B------:R-:W-:Y:S01]  /*2b80*/  BSSY B1, `(.L_x_3055) ;  /* 0x000000d000017945 */ /* 0x000fe20003800000 */
[----:B-1----:R-:W-:-:S03]  /*2b90*/  IMAD R246, R246, 0x7, R245 ;  /* 0x00000007f6f67824 */ /* 0x002fc600078e02f5 */
        /* <DEDUP_REMOVED lines=11> */
.L_x_3056:
[----:B------:R-:W-:Y:S05]  /*2c50*/  BSYNC B1 ;  /* 0x0000000000017941 */ /* 0x000fea0003800000 */
.L_x_3055:
[----:B------:R-:W1:Y:S01]  /*2c60*/  LDC R247, c[0x0][0x284] ;  /* 0x0000a100fff77b82 */ /* 0x000e620000000800 */
[----:B------:R-:W-:Y:S01]  /*2c70*/  BSSY B1, `(.L_x_3057) ;  /* 0x000000d000017945 */ /* 0x000fe20003800000 */
[----:B-1----:R-:W-:-:S03]  /*2c80*/  IMAD.IADD R246, R246, 0x1, R247 ;  /* 0x00000001f6f67824 */ /* 0x002fc600078e02f7 */
        /* <DEDUP_REMOVED lines=11> */
.L_x_3058:
[----:B------:R-:W-:Y:S05]  /*2d40*/  BSYNC B1 ;  /* 0x0000000000017941 */ /* 0x000fea0003800000 */
.L_x_3057:
[----:B------:R-:W-:Y:S04]  /*2d50*/  BSSY B1, `(.L_x_3059) ;  /* 0x000000e000017945 */ /* 0x000fe80003800000 */
[----:B------:R-:W-:Y:S05]  /*2d60*/  @P1 BRA `(.L_x_3060) ;  /* 0x0000000000301947 */ /* 0x000fea0003800000 */
[----:B------:R-:W1:Y:S01]  /*2d70*/  LDC R247, c[0x0][0x284] ;  /* 0x0000a100fff77b82 */ /* 0x000e620000000800 */
[----:B------:R-:W-:Y:S02]  /*2d80*/  CS2R R154, SRZ ;  /* 0x00000000009a7805 */ /* 0x000fe4000001ff00 */
[----:B-1----:R-:W-:-:S05]  /*2d90*/  IADD3 R152, R246, R247, RZ ;  /* 0x000000f7f6987210 */ /* 0x002fca0007ffe0ff */
        /* <DEDUP_REMOVED lines=9> */
.L_x_3060:
[----:B------:R-:W-:Y:S05]  /*2e30*/  BSYNC B1 ;  /* 0x0000000000017941 */ /* 0x000fea0003800000 */
.L_x_3059:
[----:B------:R-:W1:Y:S01]  /*2e40*/  LDC R246, c[0x0][0x284] ;  /* 0x0000a100fff67b82 */ /* 0x000e620000000800 */
[----:B------:R-:W-:Y:S01]  /*2e50*/  BSSY B1, `(.L_x_3061) ;  /* 0x000000d000017945 */ /* 0x000fe20003800000 */
[----:B-1----:R-:W-:-:S03]  /*2e60*/  IMAD R246, R246, 0xa, R245 ;  /* 0x0000000af6f67824 */ /* 0x002fc600078e02f5 */
        /* <DEDUP_REMOVED lines=11> */
.L_x_3062:
[----:B------:R-:W-:Y:S05]  /*2f20*/  BSYNC B1 ;  /* 0x0000000000017941 */ /* 0x000fea0003800000 */
.L_x_3061:
[----:B------:R-:W1:Y:S01]  /*2f30*/  LDC R247, c[0x0][0x284] ;  /* 0x0000a100fff77b82 */ /* 0x000e620000000800 */
[----:B------:R-:W-:Y:S01]  /*2f40*/  BSSY B1, `(.L_x_3063) ;  /* 0x000000d000017945 */ /* 0x000fe20003800000 */
[----:B-1----:R-:W-:-:S03]  /*2f50*/  IADD3 R246, R246, R247, RZ ;  /* 0x000000f7f6f67210 */ /* 0x002fc60007ffe0ff */
        /* <DEDUP_REMOVED lines=11> */
.L_x_3064:
[----:B------:R-:W-:Y:S05]  /*3010*/  BSYNC B1 ;  /* 0x0000000000017941 */ /* 0x000fea0003800000 */
.L_x_3063:
[----:B------:R-:W-:Y:S04]  /*3020*/  BSSY B1, `(.L_x_3065) ;  /* 0x000000e000017945 */ /* 0x000fe80003800000 */
[----:B------:R-:W-:Y:S05]  /*3030*/  @P1 BRA `(.L_x_3066) ;  /* 0x0000000000301947 */ /* 0x000fea0003800000 */
[----:B------:R-:W1:Y:S01]  /*3040*/  LDC R247, c[0x0][0x284] ;  /* 0x0000a100fff77b82 */ /* 0x000e620000000800 */
[----:B------:R-:W-:Y:S01]  /*3050*/  CS2R R166, SRZ ;  /* 0x0000000000a67805 */ /* 0x000fe2000001ff00 */
[----:B-1----:R-:W-:-:S05]  /*3060*/  IMAD.IADD R164, R246, 0x1, R247 ;  /* 0x00000001f6a47824 */ /* 0x002fca00078e02f7 */
        /* <DEDUP_REMOVED lines=9> */
.L_x_3066:
[----:B------:R-:W-:Y:S05]  /*3100*/  BSYNC B1 ;  /* 0x0000000000017941 */ /* 0x000fea0003800000 */
.L_x_3065:
        /* <DEDUP_REMOVED lines=14> */
.L_x_3068:
[----:B------:R-:W-:Y:S05]  /*31f0*/  BSYNC B1 ;  /* 0x0000000000017941 */ /* 0x000fea0003800000 */
.L_x_3067:
        /* <DEDUP_REMOVED lines=14> */
.L_x_3070:
[----:B------:R-:W-:Y:S05]  /*32e0*/  BSYNC B1 ;  /* 0x0000000000017941 */ /* 0x000fea0003800000 */
.L_x_3069:
        /* <DEDUP_REMOVED lines=14> */
.L_x_3072:
[----:B------:R-:W-:Y:S05]  /*33d0*/  BSYNC B1 ;  /* 0x0000000000017941 */ /* 0x000fea0003800000 */
.L_x_3071:
        /* <DEDUP_REMOVED lines=14> */
.L_x_3074:
[----:B------:R-:W-:Y:S05]  /*34c0*/  BSYNC B1 ;  /* 0x0000000000017941 */ /* 0x000fea0003800000 */
.L_x_3073:
        /* <DEDUP_REMOVED lines=14> */
.L_x_3076:
[----:B------:R-:W-:Y:S05]  /*35b0*/  BSYNC B1 ;  /* 0x0000000000017941 */ /* 0x000fea0003800000 */
.L_x_3075:
        /* <DEDUP_REMOVED lines=14> */
.L_x_3078:
[----:B------:R-:W-:Y:S05]  /*36a0*/  BSYNC B1 ;  /* 0x0000000000017941 */ /* 0x000fea0003800000 */
.L_x_3077:
        /* <DEDUP_REMOVED lines=14> */
.L_x_3080:
[----:B------:R-:W-:Y:S05]  /*3790*/  BSYNC B1 ;  /* 0x0000000000017941 */ /* 0x000fea0003800000 */
.L_x_3079:
        /* <DEDUP_REMOVED lines=14> */
.L_x_3082:
[----:B------:R-:W-:Y:S05]  /*3880*/  BSYNC B1 ;  /* 0x0000000000017941 */ /* 0x000fea0003800000 */
.L_x_3081:
        /* <DEDUP_REMOVED lines=14> */
.L_x_3084:
[----:B------:R-:W-:Y:S05]  /*3970*/  BSYNC B1 ;  /* 0x0000000000017941 */ /* 0x000fea0003800000 */
.L_x_3083:
        /* <DEDUP_REMOVED lines=14> */
.L_x_3086:
[----:B------:R-:W-:Y:S05]  /*3a60*/  BSYNC B1 ;  /* 0x0000000000017941 */ /* 0x000fea0003800000 */
.L_x_3085:
        /* <DEDUP_REMOVED lines=14> */
.L_x_3088:
[----:B------:R-:W-:Y:S05]  /*3b50*/  BSYNC B1 ;  /* 0x0000000000017941 */ /* 0x000fea0003800000 */
.L_x_3087:
        /* <DEDUP_REMOVED lines=14> */
.L_x_3090:
[----:B------:R-:W-:Y:S05]  /*3c40*/  BSYNC B1 ;  /* 0x0000000000017941 */ /* 0x000fea0003800000 */
.L_x_3089:
        /* <DEDUP_REMOVED lines=14> */
.L_x_3092:
[----:B------:R-:W-:Y:S05]  /*3d30*/  BSYNC B1 ;  /* 0x0000000000017941 */ /* 0x000fea0003800000 */
.L_x_3091:
        /* <DEDUP_REMOVED lines=14> */
.L_x_3094:
[----:B------:R-:W-:Y:S05]  /*3e20*/  BSYNC B1 ;  /* 0x0000000000017941 */ /* 0x000fea0003800000 */
.L_x_3093:
        /* <DEDUP_REMOVED lines=14> */
.L_x_3096:
[----:B------:R-:W-:Y:S05]  /*3f10*/  BSYNC B1 ;  /* 0x0000000000017941 */ /* 0x000fea0003800000 */
.L_x_3095:
        /* <DEDUP_REMOVED lines=14> */
.L_x_3098:
[----:B------:R-:W-:Y:S05]  /*4000*/  BSYNC B1 ;  /* 0x0000000000017941 */ /* 0x000fea0003800000 */
.L_x_3097:
        /* <DEDUP_REMOVED lines=14> */
.L_x_3100:
[----:B------:R-:W-:Y:S05]  /*40f0*/  BSYNC B1 ;  /* 0x0000000000017941 */ /* 0x000fea0003800000 */
.L_x_3099:
        /* <DEDUP_REMOVED lines=14> */
.L_x_3102:
[----:B------:R-:W-:Y:S05]  /*41e0*/  BSYNC B1 ;  /* 0x0000000000017941 */ /* 0x000fea0003800000 */
.L_x_3101:
        /* <DEDUP_REMOVED lines=14> */
.L_x_3104:
[----:B------:R-:W-:Y:S05]  /*42d0*/  BSYNC B1 ;  /* 0x0000000000017941 */ /* 0x000fea0003800000 */
.L_x_3103:
[----:B------:R-:W-:Y:S04]  /*42e0*/  BSSY B1, `(.L_x_3105) ;  /* 0x00000bb000017945 */ /* 0x000fe80003800000 */
[----:B------:R-:W-:Y:S05]  /*42f0*/  @P1 BRA `(.L_x_3106) ;  /* 0x0000000800e41947 */ /* 0x000fea0003800000 */
[----:B------:R-:W3:Y:S04]  /*4300*/  LDL R246, [R1+0x10] ;  /* 0x0000100001f67983 */ /* 0x000ee80000100800 */
[----:B------:R-:W4:Y:S04]  /*4310*/  LDL R245, [R1+0x14] ;  /* 0x0000140001f57983 */ /* 0x000f280000100800 */
[----:B------:R1:W-:Y:S04]  /*4320*/  STL [R1+0x40], R244 ;  /* 0x000040f401007387 */ /* 0x0003e80000100800 */
[----:B-1----:R-:W2:Y:S04]  /*4330*/  LDL R244, [R1+0x20] ;  /* 0x0000200001f47983 */ /* 0x002ea80000100800 */
[----:B------:R1:W-:Y:S04]  /*4340*/  STL [R1+0x3c], R3 ;  /* 0x00003c0301007387 */ /* 0x0003e80000100800 */
[----:B------:R-:W2:Y:S04]  /*4350*/  LDL R247, [R1+0x4] ;  /* 0x0000040001f77983 */ /* 0x000ea80000100800 */
[----:B-1----:R-:W2:Y:S04]  /*4360*/  LDL R3, [R1+0x24] ;  /* 0x0000240001037983 */ /* 0x002ea80000100800 */
[----:B------:R1:W-:Y:S04]  /*4370*/  STL [R1+0x38], R0 ;  /* 0x0000380001007387 */ /* 0x0003e80000100800 */
[----:B-1----:R-:W2:Y:S01]  /*4380*/  LDL R0, [R1] ;  /* 0x0000000001007983 */ /* 0x002ea20000100800 */
[----:B---3-5:R-:W-:Y:S01]  /*4390*/  FMUL.FTZ R246, R246, R120 ;  /* 0x00000078f6f67220 */ /* 0x028fe20000410000 */
[----:B----4-:R-:W-:-:S03]  /*43a0*/  FMUL.FTZ R245, R245, R121 ;  /* 0x00000079f5f57220 */ /* 0x010fc60000410000 */
[----:B--2---:R-:W-:Y:S02]  /*43b0*/  FFMA.FTZ R246, R244, R116, R246 ;  /* 0x00000074f4f67223 */ /* 0x004fe400000100f6 */
[----:B------:R-:W5:Y:S01]  /*43c0*/  LDL.LU R244, [R1+0x40] ;  /* 0x0000400001f47983 */ /* 0x000f620000300800 */
[----:B------:R-:W-:-:S03]  /*43d0*/  FFMA.FTZ R245, R3, R117, R245 ;  /* 0x0000007503f57223 */ /* 0x000fc600000100f5 */
[----:B------:R-:W5:Y:S01]  /*43e0*/  LDL.LU R3, [R1+0x3c] ;  /* 0x00003c0001037983 */ /* 0x000f620000300800 */
[----:B------:R-:W-:-:S03]  /*43f0*/  FFMA.FTZ R245, R247, R125, R245 ;  /* 0x0000007df7f57223 */ /* 0x000fc600000100f5 */
[----:B------:R-:W2:Y:S01]  /*4400*/  LDL R247, [R1+0x28] ;  /* 0x0000280001f77983 */ /* 0x000ea20000100800 */
[----:B------:R-:W-:Y:S01]  /*4410*/  FFMA.FTZ R245, R249, R129, R245 ;  /* 0x00000081f9f57223 */ /* 0x000fe200000100f5 */
[----:B------:R-:W-:-:S03]  /*4420*/  FFMA.FTZ R246, R0, R124, R246 ;  /* 0x0000007c00f67223 */ /* 0x000fc600000100f6 */
[----:B------:R-:W-:Y:S01]  /*4430*/  FFMA.FTZ R245, R113, R133, R245 ;  /* 0x0000008571f57223 */ /* 0x000fe200000100f5 */
[----:B------:R-:W3:Y:S01]  /*4440*/  LDL R0, [R1+0x8] ;  /* 0x0000080001007983 */ /* 0x000ee20000100800 */
[----:B------:R-:W-:Y:S02]  /*4450*/  FFMA.FTZ R246, R248, R128, R246 ;  /* 0x00000080f8f67223 */ /* 0x000fe400000100f6 */
[----:B------:R-:W-:Y:S02]  /*4460*/  FFMA.FTZ R245, R109, R137, R245 ;  /* 0x000000896df57223 */ /* 0x000fe400000100f5 */
[----:B------:R-:W-:Y:S02]  /*4470*/  FFMA.FTZ R246, R112, R132, R246 ;  /* 0x0000008470f67223 */ /* 0x000fe400000100f6 */
[----:B------:R-:W-:Y:S02]  /*4480*/  FFMA.FTZ R245, R105, R141, R245 ;  /* 0x0000008d69f57223 */ /* 0x000fe400000100f5 */
[----:B------:R-:W-:-:S02]  /*4490*/  FFMA.FTZ R246, R108, R136, R246 ;  /* 0x000000886cf67223 */ /* 0x000fc400000100f6 */
[----:B------:R-:W-:Y:S02]  /*44a0*/  FFMA.FTZ R245, R101, R145, R245 ;  /* 0x0000009165f57223 */ /* 0x000fe400000100f5 */
[----:B------:R-:W-:Y:S02]  /*44b0*/  FFMA.FTZ R246, R104, R140, R246 ;  /* 0x0000008c68f67223 */ /* 0x000fe400000100f6 */
[----:B------:R-:W-:Y:S02]  /*44c0*/  FFMA.FTZ R245, R97, R149, R245 ;  /* 0x0000009561f57223 */ /* 0x000fe400000100f5 */
[----:B------:R-:W-:Y:S02]  /*44d0*/  FFMA.FTZ R246, R100, R144, R246 ;  /* 0x0000009064f67223 */ /* 0x000fe400000100f6 */
[----:B------:R-:W-:Y:S02]  /*44e0*/  FFMA.FTZ R245, R93, R153, R245 ;  /* 0x000000995df57223 */ /* 0x000fe400000100f5 */
[----:B------:R-:W-:-:S02]  /*44f0*/  FFMA.FTZ R246, R96, R148, R246 ;  /* 0x0000009460f67223 */ /* 0x000fc400000100f6 */
[----:B0-----:R-:W-:Y:S02]  /*4500*/  FFMA.FTZ R245, R89, R157, R245 ;  /* 0x0000009d59f57223 */ /* 0x001fe400000100f5 */
        /* <DEDUP_REMOVED lines=42> */
[----:B------:R-:W-:-:S04]  /*47b0*/  FFMA.FTZ R246, R8, R236, R246 ;  /* 0x000000ec08f67223 */ /* 0x000fc800000100f6 */
[----:B------:R-:W-:-:S04]  /*47c0*/  FFMA.FTZ R246, R4, R240, R246 ;  /* 0x000000f004f67223 */ /* 0x000fc800000100f6 */
[----:B------:R-:W-:Y:S02]  /*47d0*/  FADD.FTZ R246, R246, R245 ;  /* 0x000000f5f6f67221 */ /* 0x000fe40000010000 */
[----:B------:R-:W4:Y:S02]  /*47e0*/  LDL R245, [R1+0x18] ;  /* 0x0000180001f57983 */ /* 0x000f240000100800 */
[----:B----4-:R-:W-:-:S04]  /*47f0*/  FMUL.FTZ R245, R245, R122 ;  /* 0x0000007af5f57220 */ /* 0x010fc80000410000 */
[----:B--2---:R-:W-:Y:S02]  /*4800*/  FFMA.FTZ R245, R247, R118, R245 ;  /* 0x00000076f7f57223 */ /* 0x004fe400000100f5 */
[----:B------:R-:W2:Y:S02]  /*4810*/  LDL R247, [R1+0x2c] ;  /* 0x00002c0001f77983 */ /* 0x000ea40000100800 */
[----:B---3--:R-:W-:Y:S02]  /*4820*/  FFMA.FTZ R245, R0, R126, R245 ;  /* 0x0000007e00f57223 */ /* 0x008fe400000100f5 */
[----:B------:R-:W3:Y:S02]  /*4830*/  LDL R0, [R1+0xc] ;  /* 0x00000c0001007983 */ /* 0x000ee40000100800 */
        /* <DEDUP_REMOVED lines=29> */
[----:B------:R-:W-:Y:S02]  /*4a10*/  FADD.FTZ R246, R245, R246 ;  /* 0x000000f6f5f67221 */ /* 0x000fe40000010000 */
[----:B------:R-:W4:Y:S01]  /*4a20*/  LDL R245, [R1+0x1c] ;  /* 0x00001c0001f57983 */ /* 0x000f220000100800 */
[----:B------:R-:W-:-:S04]  /*4a30*/  UISETP.NE.U32.AND UP0, UPT, UR16, URZ, UPT ;  /* 0x0000003f1000728c */ /* 0x000fc8000bf05070 */
[----:B------:R-:W-:-:S06]  /*4a40*/  UISETP.NE.AND.EX UP0, UPT, UR17, URZ, UPT, UP0 ;  /* 0x0000003f1100728c */ /* 0x000fcc000bf05300 */
[----:B------:R-:W-:-:S05]  /*4a50*/  PLOP3.LUT P1, PT, PT, PT, UP0, 0x80, 0x0 ;  /* 0x000000000000781c */ /* 0x000fca0003f2f008 */
[----:B------:R-:W-:Y:S02]  /*4a60*/  @UP0 ULDC UR5, c[0x0][0x2d0] ;  /* 0x0000b40000050ab9 */ /* 0x000fe40000000800 */
[----:B------:R-:W-:Y:S01]  /*4a70*/  @UP0 UIMAD UR4, UR46, UR5, UR40 ;  /* 0x000000052e0402a4 */ /* 0x000fe2000f8e0228 */
[----:B----4-:R-:W-:-:S04]  /*4a80*/  FMUL.FTZ R245, R245, R123 ;  /* 0x0000007bf5f57220 */ /* 0x010fc80000410000 */
[----:B--2---:R-:W-:-:S04]  /*4a90*/  FFMA.FTZ R245, R247, R119, R245 ;  /* 0x00000077f7f57223 */ /* 0x004fc800000100f5 */
[----:B---3--:R-:W-:-:S04]  /*4aa0*/  FFMA.FTZ R245, R0, R127, R245 ;  /* 0x0000007f00f57223 */ /* 0x008fc800000100f5 */
        /* <DEDUP_REMOVED lines=35> */
[----:B------:R0:W2:Y:S01]  /*4ce0*/  @P1 LDG.E R246, desc[UR36][R246.64] ;  /* 0x00000024f6f61981 */ /* 0x0000a2000c1e1900 */
[----:B------:R-:W-:-:S04]  /*4cf0*/  UISETP.NE.U32.AND UP0, UPT, UR14, URZ, UPT ;  /* 0x0000003f0e00728c */ /* 0x000fc8000bf05070 */
[----:B------:R-:W-:Y:S01]  /*4d00*/  UISETP.NE.AND.EX UP0, UPT, UR15, URZ, UPT, UP0 ;  /* 0x0000003f0f00728c */ /* 0x000fe2000bf05300 */
[----:B------:R-:W-:Y:S02]  /*4d10*/  IMAD.MOV.U32 R245, RZ, RZ, R0 ;  /* 0x000000fffff57224 */ /* 0x000fe400078e0000 */
[----:B------:R-:W5:Y:S03]  /*4d20*/  LDL.LU R0, [R1+0x38] ;  /* 0x0000380001007983 */ /* 0x000f660000300800 */
[----:B------:R-:W-:Y:S01]  /*4d30*/  PLOP3.LUT P2, PT, PT, PT, UP0, 0x80, 0x0 ;  /* 0x000000000000781c */ /* 0x000fe20003f4f008 */
[----:B------:R-:W-:-:S04]  /*4d40*/  FMUL.FTZ R245, R245, UR8 ;  /* 0x00000008f5f57c20 */ /* 0x000fc80008410000 */
[----:B------:R-:W-:Y:S02]  /*4d50*/  @UP0 ULDC.64 UR4, c[0x0][0x2d8] ;  /* 0x0000b60000040ab9 */ /* 0x000fe40000000a00 */
[----:B------:R-:W-:-:S06]  /*4d60*/  @UP0 UIMAD.WIDE UR4, UR46, 0x4, UR4 ;  /* 0x000000042e0408a5 */ /* 0x000fcc000f8e0204 */
[----:B0-----:R-:W-:Y:S02]  /*4d70*/  IMAD.U32 R247, RZ, RZ, UR5 ;  /* 0x00000005fff77e24 */ /* 0x001fe4000f8e00ff */
[----:B--2---:R-:W-:Y:S01]  /*4d80*/  @P1 FADD.FTZ R245, R245, R246 ;  /* 0x000000f6f5f51221 */ /* 0x004fe20000010000 */
[----:B------:R-:W-:Y:S01]  /*4d90*/  MOV R246, UR4 ;  /* 0x0000000400f67c02 */ /* 0x000fe20008000f00 */
[----:B------:R-:W-:-:S05]  /*4da0*/  ULDC UR4, c[0x0][0x298] ;  /* 0x0000a60000047ab9 */ /* 0x000fca0000000800 */
[----:B------:R0:W2:Y:S02]  /*4db0*/  @P2 LDG.E R246, desc[UR36][R246.64] ;  /* 0x00000024f6f62981 */ /* 0x0000a4000c1e1900 */
[----:B0-----:R-:W0:Y:S02]  /*4dc0*/  LDC R247, c[0x0][0x2c0] ;  /* 0x0000b000fff77b82 */ /* 0x001e240000000800 */
[----:B0-----:R-:W-:-:S05]  /*4dd0*/  VIADD R247, R247, UR4 ;  /* 0x00000004f7f77c36 */ /* 0x001fca0008000000 */
[----:B------:R-:W-:-:S04]  /*4de0*/  @P2 ISETP.GE.AND P1, PT, R2, R247, PT ;  /* 0x000000f70200220c */ /* 0x000fc80003f26270 */
[----:B------:R-:W-:-:S04]  /*4df0*/  @P2 SEL R247, RZ, UR39, P1 ;  /* 0x00000027fff72c07 */ /* 0x000fc80008800000 */
[----:B------:R-:W-:-:S04]  /*4e00*/  @P2 IADD3 R247, R247, -UR40, R2 ;  /* 0x80000028f7f72c10 */ /* 0x000fc8000fffe002 */
[----:B------:R-:W-:-:S05]  /*4e10*/  @P2 I2FP.F32.S32 R247, R247 ;  /* 0x000000f700f72245 */ /* 0x000fca0000201400 */
[----:B--2---:R-:W-:Y:S02]  /*4e20*/  @P2 FFMA.FTZ R245, R247, R246, R245 ;  /* 0x000000f6f7f52223 */ /* 0x004fe400000100f5 */
[----:B------:R-:W2:Y:S01]  /*4e30*/  LDL R247, [R1+0x30] ;  /* 0x0000300001f77983 */ /* 0x000ea20000100800 */
[----:B------:R-:W-:-:S05]  /*4e40*/  IADD3 R246, R2, -UR42, RZ ;  /* 0x8000002a02f67c10 */ /* 0x000fca000fffe0ff */
[----:B------:R-:W-:-:S05]  /*4e50*/  IMAD R246, R246, 0x4, R252 ;  /* 0x00000004f6f67824 */ /* 0x000fca00078e02fc */
[----:B------:R1:W-:Y:S01]  /*4e60*/  STS [R246], R245 ;  /* 0x000000f5f6007388 */ /* 0x0003e20000000800 */
[----:B--2---:R-:W-:-:S05]  /*4e70*/  @!P0 FMNMX.FTZ R247, R247, R245, !PT ;  /* 0x000000f5f7f78209 */ /* 0x004fca0007810000 */
[----:B------:R1:W-:Y:S02]  /*4e80*/  @!P0 STL [R1+0x30], R247 ;  /* 0x000030f701008387 */ /* 0x0003e40000100800 */
.L_x_3106:
[----:B------:R-:W-:Y:S05]  /*4e90*/  BSYNC B1 ;  /* 0x0000000000017941 */ /* 0x000fea0003800000 */
.L_x_3105:
[----:B------:R-:W-:-:S05]  /*4ea0*/  VIADD R2, R2, 0x100 ;  /* 0x0000010002027836 */ /* 0x000fca0000000000 */
[----:B------:R-:W-:-:S13]  /*4eb0*/  ISETP.GE.AND P0, PT, R2, UR7, PT ;  /* 0x0000000702007c0c */ /* 0x000fda000bf06270 */
[----:B------:R-:W-:Y:S05]  /*4ec0*/  @!P0 BRA `(.L_x_3107) ;  /* 0xffffffd4001c8947 */ /* 0x000fea000383ffff */
.L_x_3040:
[----:B------:R-:W-:Y:S05]  /*4ed0*/  BSYNC B0 ;  /* 0x0000000000007941 */ /* 0x000fea0003800000 */
.L_x_3039:
[----:B-1----:R-:W3:Y:S01]  /*4ee0*/  LDL.LU R245, [R1+0x30] ;  /* 0x0000300001f57983 */ /* 0x002ee20000300800 */
[----:B------:R-:W-:Y:S01]  /*4ef0*/  ULDC UR7, c[0x0][0x284] ;  /* 0x0000a10000077ab9 */ /* 0x000fe20000000800 */
[----:B------:R-:W-:Y:S01]  /*4f00*/  ULDC.64 UR8, c[0x0][0x2b0] ;  /* 0x0000ac0000087ab9 */ /* 0x000fe20000000a00 */
[----:B------:R-:W-:Y:S01]  /*4f10*/  BSSY B0, `(.L_x_3108) ;  /* 0x0000047000007945 */ /* 0x000fe20003800000 */
[----:B0-----:R-:W4:Y:S02]  /*4f20*/  S2R R9, SR_TID.X ;  /* 0x0000000000097919 */ /* 0x001f240000002100 */
[----:B----4-:R-:W-:-:S04]  /*4f30*/  SHF.R.S32.HI R4, RZ, 0x1f, R9 ;  /* 0x0000001fff047819 */ /* 0x010fc80000011409 */
[----:B------:R-:W-:-:S04]  /*4f40*/  LEA.HI R4, R4, R9, RZ, 0x5 ;  /* 0x0000000904047211 */ /* 0x000fc800078f28ff */
[----:B------:R-:W-:-:S04]  /*4f50*/  LOP3.LUT R5, R4, 0xffffffe0, RZ, 0xc0, !PT ;  /* 0xffffffe004057812 */ /* 0x000fc800078ec0ff */
[----:B------:R-:W-:-:S04]  /*4f60*/  IADD3 R6, -R5, R9, RZ ;  /* 0x0000000905067210 */ /* 0x000fc80007ffe1ff */
[C---:B------:R-:W-:Y:S02]  /*4f70*/  ISETP.NE.AND P0, PT, R6.reuse, RZ, PT ;  /* 0x000000ff0600720c */ /* 0x040fe40003f05270 */
[----:B------:R-:W-:-:S11]  /*4f80*/  ISETP.GT.AND P1, PT, R6, 0x7, PT ;  /* 0x000000070600780c */ /* 0x000fd60003f24270 */
[----:B------:R-:W0:Y:S02]  /*4f90*/  @!P0 S2R R8, SR_CgaCtaId ;  /* 0x0000000000088919 */ /* 0x000e240000008800 */
[----:B------:R-:W-:Y:S01]  /*4fa0*/  @!P1 MOV R7, 0x400 ;  /* 0x0000040000079802 */ /* 0x000fe20000000f00 */
[----:B------:R-:W1:Y:S03]  /*4fb0*/  @!P1 S2R R10, SR_CgaCtaId ;  /* 0x00000000000a9919 */ /* 0x000e660000008800 */
[----:B-1----:R-:W-:Y:S01]  /*4fc0*/  @!P1 LEA R7, R10, R7, 0x18 ;  /* 0x000000070a079211 */ /* 0x002fe200078ec0ff */
[----:B---3-5:R-:W1:Y:S02]  /*4fd0*/  SHFL.BFLY PT, R0, R245, 0x10, 0x1f ;  /* 0x0e001f00f5007f89 */ /* 0x028e6400000e0000 */
        /* <DEDUP_REMOVED lines=8> */
[----:B------:R-:W-:-:S05]  /*5060*/  @!P0 SHF.R.S32.HI R3, RZ, 0x5, R4 ;  /* 0x00000005ff038819 */ /* 0x000fca0000011404 */
[----:B------:R-:W-:Y:S01]  /*5070*/  @!P0 IMAD R3, R3, 0x4, R8 ;  /* 0x0000000403038824 */ /* 0x000fe200078e0208 */
[----:B-1----:R-:W-:Y:S02]  /*5080*/  FMNMX.FTZ R5, R2, R5, !PT ;  /* 0x0000000502057209 */ /* 0x002fe40007810000 */
[----:B------:R-:W-:-:S03]  /*5090*/  @!P1 LEA R2, R6, R7, 0x2 ;  /* 0x0000000706029211 */ /* 0x000fc600078e10ff */
[----:B------:R-:W0:Y:S02]  /*50a0*/  SHFL.BFLY PT, R0, R5, 0x1, 0x1f ;  /* 0x0c201f0005007f89 */ /* 0x000e2400000e0000 */
[----:B0-----:R-:W-:Y:S01]  /*50b0*/  FMNMX.FTZ R10, R5, R0, !PT ;  /* 0x00000000050a7209 */ /* 0x001fe20007810000 */
[----:B------:R-:W-:-:S04]  /*50c0*/  IMAD.MOV.U32 R0, RZ, RZ, -0x800001 ;  /* 0xff7fffffff007424 */ /* 0x000fc800078e00ff */
[----:B------:R-:W-:Y:S01]  /*50d0*/  @!P0 STS [R3], R10 ;  /* 0x0000000a03008388 */ /* 0x000fe20000000800 */
[----:B------:R-:W-:Y:S06]  /*50e0*/  BAR.SYNC.DEFER_BLOCKING 0x0 ;  /* 0x0000000000007b1d */ /* 0x000fec0000010000 */
[----:B------:R-:W0:Y:S04]  /*50f0*/  @!P1 LDS R0, [R2] ;  /* 0x0000000002009984 */ /* 0x000e280000000800 */
[----:B0-----:R-:W0:Y:S02]  /*5100*/  SHFL.BFLY PT, R5, R0, 0x4, 0x1f ;  /* 0x0c801f0000057f89 */ /* 0x001e2400000e0000 */
[----:B0-----:R-:W-:Y:S01]  /*5110*/  FMNMX.FTZ R5, R5, R0, !PT ;  /* 0x0000000005057209 */ /* 0x001fe20007810000 */
[----:B------:R-:W-:-:S02]  /*5120*/  VIADD R0, R9, UR42 ;  /* 0x0000002a09007c36 */ /* 0x000fc40008000000 */
        /* <DEDUP_REMOVED lines=9> */
[----:B------:R-:W-:Y:S02]  /*51c0*/  MOV R9, RZ ;  /* 0x000000ff00097202 */ /* 0x000fe40000000f00 */
[----:B------:R-:W-:-:S04]  /*51d0*/  ISETP.NE.U32.AND P0, PT, RZ, UR4, PT ;  /* 0x00000004ff007c0c */ /* 0x000fc8000bf05070 */
[----:B------:R-:W-:-:S13]  /*51e0*/  ISETP.NE.AND.EX P0, PT, RZ, UR5, PT, P0 ;  /* 0x00000005ff007c0c */ /* 0x000fda000bf05300 */
.L_x_3113:
[----:B------:R-:W-:Y:S01]  /*51f0*/  VIADD R3, R0, -UR42 ;  /* 0x8000002a00037c36 */ /* 0x000fe20008000000 */
[----:B------:R-:W-:Y:S03]  /*5200*/  BSSY B1, `(.L_x_3110) ;  /* 0x0000012000017945 */ /* 0x000fe60003800000 */
[----:B------:R-:W-:Y:S01]  /*5210*/  IMAD R5, R3, 0x4, R252 ;  /* 0x0000000403057824 */ /* 0x000fe200078e02fc */
[----:B-1----:R-:W-:Y:S06]  /*5220*/  @!P0 BRA `(.L_x_3111) ;  /* 0x00000000002c8947 */ /* 0x002fec0003800000 */
[----:B------:R-:W-:Y:S01]  /*5230*/  UIMAD UR4, UR45, UR7, URZ ;  /* 0x000000072d0472a4 */ /* 0x000fe2000f8e023f */
[----:B------:R-:W-:-:S03]  /*5240*/  SHF.R.S32.HI R3, RZ, 0x1f, R0 ;  /* 0x0000001fff037819 */ /* 0x000fc60000011400 */
[----:B------:R-:W-:Y:S02]  /*5250*/  USHF.R.S32.HI UR5, URZ, 0x1f, UR4 ;  /* 0x0000001f3f057899 */ /* 0x000fe40008011404 */
[----:B------:R-:W-:-:S04]  /*5260*/  MOV R11, UR4 ;  /* 0x00000004000b7c02 */ /* 0x000fc80008000f00 */
[----:B------:R-:W-:Y:S01]  /*5270*/  IMAD.U32 R8, RZ, RZ, UR5 ;  /* 0x00000005ff087e24 */ /* 0x000fe2000f8e00ff */
[----:B------:R-:W-:-:S04]  /*5280*/  IADD3 R2, P2, P3, R0, UR8, R11 ;  /* 0x0000000800027c10 */ /* 0x000fc8000fb5e00b */
[----:B------:R-:W-:-:S05]  /*5290*/  IADD3.X R3, R3, UR9, R8, P2, P3 ;  /* 0x0000000903037c10 */ /* 0x000fca00097e6408 */
[----:B------:R-:W3:Y:S02]  /*52a0*/  LDG.E.U8 R2, desc[UR36][R2.64] ;  /* 0x0000002402027981 */ /* 0x000ee4000c1e1100 */
[----:B---3--:R-:W-:-:S13]  /*52b0*/  ISETP.NE.AND P2, PT, R2, RZ, PT ;  /* 0x000000ff0200720c */ /* 0x008fda0003f45270 */
[----:B------:R-:W-:Y:S01]  /*52c0*/  @P2 IMAD.MOV.U32 R8, RZ, RZ, RZ ;  /* 0x000000ffff082224 */ /* 0x000fe200078e00ff */
[----:B------:R-:W-:Y:S06]  /*52d0*/  @P2 BRA `(.L_x_3112) ;  /* 0x0000000000102947 */ /* 0x000fec0003800000 */
.L_x_3111:
[----:B------:R-:W0:Y:S02]  /*52e0*/  LDS R2, [R5] ;  /* 0x0000000005027984 */ /* 0x000e240000000800 */
[----:B0-----:R-:W-:-:S04]  /*52f0*/  FADD.FTZ R2, -R7, R2 ;  /* 0x0000000207027221 */ /* 0x001fc80000010100 */
[----:B------:R-:W-:-:S04]  /*5300*/  FMUL.FTZ R2, R2, 1.4426950216293334961 ;  /* 0x3fb8aa3b02027820 */ /* 0x000fc80000410000 */
[----:B------:R1:W3:Y:S03]  /*5310*/  MUFU.EX2 R8, R2 ;  /* 0x0000000200087308 */ /* 0x0002e60000000800 */
.L_x_3112:
[----:B------:R-:W-:Y:S05]  /*5320*/  BSYNC B1 ;  /* 0x0000000000017941 */ /* 0x000fea0003800000 */
.L_x_3110:
[----:B---3--:R3:W-:Y:S01]  /*5330*/  STS [R5], R8 ;  /* 0x0000000805007388 */ /* 0x0087e20000000800 */
[----:B------:R-:W-:Y:S01]  /*5340*/  IADD3 R0, R0, 0x100, RZ ;  /* 0x0000010000007810 */ /* 0x000fe20007ffe0ff */
[----:B------:R-:W-:-:S03]  /*5350*/  FADD.FTZ R9, R8, R9 ;  /* 0x0000000908097221 */ /* 0x000fc60000010000 */
[----:B------:R-:W-:-:S13]  /*5360*/  ISETP.GT.AND P2, PT, R0, UR40, PT ;  /* 0x0000002800007c0c */ /* 0x000fda000bf44270 */
[----:B---3--:R-:W-:Y:S05]  /*5370*/  @!P2 BRA `(.L_x_3113) ;  /* 0xfffffffc009ca947 */ /* 0x008fea000383ffff */
.L_x_3109:
[----:B------:R-:W-:Y:S05]  /*5380*/  BSYNC B0 ;  /* 0x0000000000007941 */ /* 0x000fea0003800000 */
.L_x_3108:
[----:B------:R-:W3:Y:S01]  /*5390*/  SHFL.BFLY PT, R0, R9, 0x10, 0x1f ;  /* 0x0e001f0009007f89 */ /* 0x000ee200000e0000 */
[----:B------:R-:W-:Y:S01]  /*53a0*/  ULDC.U8 UR4, c[0x0][0x31c] ;  /* 0x0000c70000047ab9 */ /* 0x000fe20000000000 */
[----:B------:R-:W-:Y:S01]  /*53b0*/  ULDC UR7, c[0x0][0x288] ;  /* 0x0000a20000077ab9 */ /* 0x000fe20000000800 */
[----:B------:R-:W-:Y:S01]  /*53c0*/  UMOV UR5, URZ ;  /* 0x0000003f00057c82 */ /* 0x000fe20008000000 */
[----:B------:R-:W0:Y:S01]  /*53d0*/  S2R R10, SR_TID.X ;  /* 0x00000000000a7919 */ /* 0x000e220000002100 */
[----:B------:R-:W-:Y:S01]  /*53e0*/  UIMAD UR7, UR45, UR7, UR46 ;  /* 0x000000072d0772a4 */ /* 0x000fe2000f8e022e */
[----:B---3--:R-:W-:-:S05]  /*53f0*/  FADD.FTZ R0, R0, R9 ;  /* 0x0000000900007221 */ /* 0x008fca0000010000 */
[----:B------:R-:W3:Y:S01]  /*5400*/  SHFL.BFLY PT, R3, R0, 0x8, 0x1f ;  /* 0x0d001f0000037f89 */ /* 0x000ee200000e0000 */
[----:B0-----:R-:W-:-:S04]  /*5410*/  LOP3.LUT P0, R7, R10, 0x1f, RZ, 0xc0, !PT ;  /* 0x0000001f0a077812 */ /* 0x001fc8000780c0ff */
[----:B------:R-:W-:-:S09]  /*5420*/  ISETP.GT.U32.AND P2, PT, R7, 0x7, PT ;  /* 0x000000070700780c */ /* 0x000fd20003f44070 */
[----:B------:R-:W0:Y:S01]  /*5430*/  @!P0 S2R R12, SR_CgaCtaId ;  /* 0x00000000000c8919 */ /* 0x000e220000008800 */
[----:B------:R-:W-:Y:S02]  /*5440*/  @!P0 MOV R9, 0x400 ;  /* 0x0000040000098802 */ /* 0x000fe40000000f00 */
[----:B------:R-:W-:Y:S01]  /*5450*/  @!P0 SHF.R.U32.HI R8, RZ, 0x3, R10 ;  /* 0x00000003ff088819 */ /* 0x000fe2000001160a */
[----:B---3--:R-:W-:Y:S01]  /*5460*/  FADD.FTZ R3, R0, R3 ;  /* 0x0000000300037221 */ /* 0x008fe20000010000 */
[----:B------:R-:W3:Y:S02]  /*5470*/  @!P2 S2R R14, SR_CgaCtaId ;  /* 0x00000000000ea919 */ /* 0x000ee40000008800 */
[----:B------:R-:W-:Y:S02]  /*5480*/  @!P0 LOP3.LUT R8, R8, 0x1ffffffc, RZ, 0xc0, !PT ;  /* 0x1ffffffc08088812 */ /* 0x000fe400078ec0ff */
[----:B-1----:R-:W1:Y:S02]  /*5490*/  SHFL.BFLY PT, R2, R3, 0x4, 0x1f ;  /* 0x0c801f0003027f89 */ /* 0x002e6400000e0000 */
[----:B-1----:R-:W-:Y:S01]  /*54a0*/  FADD.FTZ R2, R3, R2 ;  /* 0x0000000203027221 */ /* 0x002fe20000010000 */
[----:B0-----:R-:W-:-:S02]  /*54b0*/  @!P0 LEA R3, R12, R9, 0x18 ;  /* 0x000000090c038211 */ /* 0x001fc400078ec0ff */
        /* <DEDUP_REMOVED lines=27> */
.L_x_3114:
[----:B------:R-:W-:Y:S01]  /*5670*/  ULDC.64 UR8, c[0x0][0x310] ;  /* 0x0000c40000087ab9 */ /* 0x000fe20000000a00 */
[----:B------:R-:W-:Y:S04]  /*5680*/  BSSY B0, `(.L_x_3115) ;  /* 0x0000013000007945 */ /* 0x000fe80003800000 */
[----:B------:R-:W-:Y:S05]  /*5690*/  @P1 BRA `(.L_x_3116) ;  /* 0x0000000000441947 */ /* 0x000fea0003800000 */
[----:B0-----:R-:W-:Y:S01]  /*56a0*/  FADD.FTZ R0, R9, 9.9999999747524270788e-07 ;  /* 0x358637bd09007421 */ /* 0x001fe20000010000 */
[----:B------:R-:W-:-:S03]  /*56b0*/  IADD3 R5, R10, UR42, RZ ;  /* 0x0000002a0a057c10 */ /* 0x000fc6000fffe0ff */
[----:B------:R0:W1:Y:S04]  /*56c0*/  MUFU.RCP R7, R0 ;  /* 0x0000000000077308 */ /* 0x0000680000001000 */
.L_x_3118:
[----:B01----:R-:W-:-:S04]  /*56d0*/  VIADD R3, R5, -UR42 ;  /* 0x8000002a05037c36 */ /* 0x003fc80008000000 */
        /* <DEDUP_REMOVED lines=10> */
.L_x_3117:
[----:B------:R-:W-:-:S04]  /*5780*/  IADD3 R5, R5, 0x100, RZ ;  /* 0x0000010005057810 */ /* 0x000fc80007ffe0ff */
[----:B------:R-:W-:-:S13]  /*5790*/  ISETP.GT.AND P1, PT, R5, UR40, PT ;  /* 0x0000002805007c0c */ /* 0x000fda000bf24270 */
[----:B------:R-:W-:Y:S05]  /*57a0*/  @!P1 BRA `(.L_x_3118) ;  /* 0xfffffffc00c89947 */ /* 0x000fea000383ffff */
.L_x_3116:
[----:B------:R-:W-:Y:S05]  /*57b0*/  BSYNC B0 ;  /* 0x0000000000007941 */ /* 0x000fea0003800000 */
.L_x_3115:
[----:B------:R-:W-:Y:S01]  /*57c0*/  USHF.R.S32.HI UR4, URZ, 0x1f, UR40 ;  /* 0x0000001f3f047899 */ /* 0x000fe20008011428 */
[----:B01----:R-:W-:Y:S01]  /*57d0*/  SHF.R.S32.HI R3, RZ, 0x5, R4 ;  /* 0x00000005ff037819 */ /* 0x003fe20000011404 */
[----:B------:R-:W-:Y:S01]  /*57e0*/  ULDC.64 UR8, c[0x0][0x240] ;  /* 0x0000900000087ab9 */ /* 0x000fe20000000a00 */
[C---:B------:R-:W-:Y:S01]  /*57f0*/  ISETP.GT.AND P2, PT, R6.reuse, 0x17, PT ;  /* 0x000000170600780c */ /* 0x040fe20003f44270 */
[----:B------:R-:W-:Y:S01]  /*5800*/  ULEA.HI UR4, UR4, UR40, URZ, 0x3 ;  /* 0x0000002804047291 */ /* 0x000fe2000f8f183f */
[----:B------:R-:W-:Y:S01]  /*5810*/  ISETP.EQ.U32.AND P0, PT, RZ, UR8, PT ;  /* 0x00000008ff007c0c */ /* 0x000fe2000bf02070 */
[----:B------:R-:W-:Y:S01]  /*5820*/  IMAD.SHL.U32 R0, R6, 0x4, RZ ;  /* 0x0000000406007824 */ /* 0x000fe200078e00ff */
[----:B------:R-:W-:Y:S01]  /*5830*/  CS2R R6, SRZ ;  /* 0x0000000000067805 */ /* 0x000fe2000001ff00 */
[----:B------:R-:W-:Y:S01]  /*5840*/  ULOP3.LUT UR4, UR4, 0xfffffff8, URZ, 0xc0, !UPT ;  /* 0xfffffff804047892 */ /* 0x000fe2000f8ec03f */
[----:B------:R-:W-:Y:S01]  /*5850*/  IMAD.U32 R5, RZ, RZ, UR46 ;  /* 0x0000002eff057e24 */ /* 0x000fe2000f8e00ff */
[----:B------:R-:W-:-:S02]  /*5860*/  ULDC.64 UR10, c[0x0][0x250] ;  /* 0x00009400000a7ab9 */ /* 0x000fc40000000a00 */
[----:B------:R-:W-:-:S06]  /*5870*/  UIADD3 UR4, -UR4, UR40, URZ ;  /* 0x0000002804047290 */ /* 0x000fcc000fffe13f */
[----:B------:R-:W-:-:S04]  /*5880*/  ISETP.NE.OR P1, PT, R3, UR4, P2 ;  /* 0x0000000403007c0c */ /* 0x000fc80009725670 */
[----:B------:R-:W-:Y:S01]  /*5890*/  ISETP.EQ.OR.EX P0, PT, RZ, UR9, P1, P0 ;  /* 0x00000009ff007c0c */ /* 0x000fe20008f02700 */
[----:B------:R-:W-:-:S12]  /*58a0*/  ULDC UR9, c[0x0][0x284] ;  /* 0x0000a10000097ab9 */ /* 0x000fd80000000800 */
[----:B------:R-:W0:Y:S01]  /*58b0*/  @!P0 LDC.64 R12, c[0x0][0x240] ;  /* 0x00009000ff0c8b82 */ /* 0x000e220000000a00 */
[----:B------:R-:W-:Y:S01]  /*58c0*/  @!P0 IMAD R5, R5, 0x60, R0 ;  /* 0x0000006005058824 */ /* 0x000fe200078e0200 */
[----:B------:R-:W-:Y:S01]  /*58d0*/  UIMAD UR8, UR7, UR9, URZ ;  /* 0x00000009070872a4 */ /* 0x000fe2000f8e023f */
[----:B------:R-:W-:Y:S01]  /*58e0*/  BSSY B1, `(.L_x_3119) ;  /* 0x00001e6000017945 */ /* 0x000fe20003800000 */
[----:B------:R-:W-:Y:S02]  /*58f0*/  CS2R R10, SRZ ;  /* 0x00000000000a7805 */ /* 0x000fe4000001ff00 */
[----:B------:R-:W-:Y:S01]  /*5900*/  CS2R R8, SRZ ;  /* 0x0000000000087805 */ /* 0x000fe2000001ff00 */
[----:B0-----:R-:W-:Y:S01]  /*5910*/  @!P0 IMAD.WIDE R12, R5, 0x4, R12 ;  /* 0x00000004050c8825 */ /* 0x001fe200078e020c */
[----:B------:R-:W-:-:S06]  /*5920*/  CS2R R4, SRZ ;  /* 0x0000000000047805 */ /* 0x000fcc000001ff00 */
[----:B------:R0:W5:Y:S01]  /*5930*/  @!P0 LDG.E.128 R4, desc[UR36][R12.64] ;  /* 0x000000240c048981 */ /* 0x000162000c1e1d00 */
[----:B------:R-:W-:Y:S06]  /*5940*/  BAR.SYNC.DEFER_BLOCKING 0x0 ;  /* 0x0000000000007b1d */ /* 0x000fec0000010000 */
[----:B------:R-:W-:Y:S05]  /*5950*/  @P2 BRA `(.L_x_3120) ;  /* 0x0000001c00782947 */ /* 0x000fea0003800000 */
[----:B------:R-:W-:Y:S01]  /*5960*/  MOV R9, UR9 ;  /* 0x0000000900097c02 */ /* 0x000fe20008000f00 */
[----:B------:R-:W-:Y:S01]  /*5970*/  VIADD R2, R3, UR42 ;  /* 0x0000002a03027c36 */ /* 0x000fe20008000000 */
[----:B------:R-:W-:Y:S01]  /*5980*/  BSSY B0, `(.L_x_3121) ;  /* 0x00000fe000007945 */ /* 0x000fe20003800000 */
[----:B------:R-:W-:Y:S02]  /*5990*/  CS2R R10, SRZ ;  /* 0x00000000000a7805 */ /* 0x000fe4000001ff00 */
[C---:B------:R-:W-:Y:S01]  /*59a0*/  VIMNMX R55, R9.reuse, UR40, PT ;  /* 0x0000002809377c48 */ /* 0x040fe2000bfe0100 */
[----:B------:R-:W-:Y:S01]  /*59b0*/  IMAD R52, R9, UR6, R0 ;  /* 0x0000000609347c24 */ /* 0x000fe2000f8e0200 */
[----:B------:R-:W-:Y:S02]  /*59c0*/  CS2R R8, SRZ ;  /* 0x0000000000087805 */ /* 0x000fe4000001ff00 */
[----:B------:R-:W-:Y:S02]  /*59d0*/  ISETP.GE.AND P0, PT, R2, R55, PT ;  /* 0x000000370200720c */ /* 0x000fe40003f06270 */
[----:B------:R-:W-:-:S11]  /*59e0*/  SHF.R.S32.HI R53, RZ, 0x1f, R52 ;  /* 0x0000001fff357819 */ /* 0x000fd60000011434 */
[----:B------:R-:W-:Y:S05]  /*59f0*/  @P0 BRA `(.L_x_3122) ;  /* 0x0000000c00d80947 */ /* 0x000fea0003800000 */
[----:B------:R-:W-:Y:S01]  /*5a00*/  IMAD.U32 R8, RZ, RZ, UR42 ;  /* 0x0000002aff087e24 */ /* 0x000fe2000f8e00ff */
[----:B------:R-:W-:Y:S01]  /*5a10*/  LOP3.LUT R9, RZ, R55, RZ, 0x33, !PT ;  /* 0x00000037ff097212 */ /* 0x000fe200078e33ff */
[----:B------:R-:W-:Y:S01]  /*5a20*/  BSSY B2, `(.L_x_3123) ;  /* 0x0000022000027945 */ /* 0x000fe20003800000 */
[----:B------:R-:W-:Y:S01]  /*5a30*/  IMAD.MOV.U32 R54, RZ, RZ, R2 ;  /* 0x000000ffff367224 */ /* 0x000fe200078e0002 */
[----:B------:R-:W-:Y:S02]  /*5a40*/  CS2R R10, SRZ ;  /* 0x00000000000a7805 */ /* 0x000fe4000001ff00 */
[----:B------:R-:W-:-:S04]  /*5a50*/  IADD3 R8, -R8, -0x2, -R3 ;  /* 0xfffffffe08087810 */ /* 0x000fc80007ffe903 */
[----:B------:R-:W-:-:S04]  /*5a60*/  IADD3 R9, R8, -R9, RZ ;  /* 0x8000000908097210 */ /* 0x000fc80007ffe0ff */
        /* <DEDUP_REMOVED lines=8> */
[----:B------:R-:W-:Y:S01]  /*5af0*/  LEA R15, R3, R252, 0x2 ;  /* 0x000000fc030f7211 */ /* 0x000fe200078e10ff */
[----:B------:R-:W-:Y:S01]  /*5b00*/  IMAD.MOV.U32 R54, RZ, RZ, R2 ;  /* 0x000000ffff367224 */ /* 0x000fe200078e0002 */
[----:B------:R-:W-:-:S04]  /*5b10*/  IADD3 R13, P3, R52, R8, RZ ;  /* 0x00000008340d7210 */ /* 0x000fc80007f7e0ff */
[----:B------:R-:W-:Y:S02]  /*5b20*/  LEA.HI.X.SX32 R8, R8, R53, 0x1, P3 ;  /* 0x0000003508087211 */ /* 0x000fe400018f0eff */
[----:B------:R-:W-:-:S04]  /*5b30*/  LEA R21, P3, R13, UR4, 0x2 ;  /* 0x000000040d157c11 */ /* 0x000fc8000f8610ff */
[----:B------:R-:W-:Y:S01]  /*5b40*/  LEA.HI.X R13, R13, UR5, R8, 0x2, P3 ;  /* 0x000000050d0d7c11 */ /* 0x000fe200098f1408 */
[----:B------:R-:W-:-:S08]  /*5b50*/  IMAD.MOV.U32 R8, RZ, RZ, RZ ;  /* 0x000000ffff087224 */ /* 0x000fd000078e00ff */
.L_x_3125:
[----:B------:R-:W-:Y:S01]  /*5b60*/  MOV R12, R21 ;  /* 0x00000015000c7202 */ /* 0x000fe20000000f00 */
[----:B------:R0:W1:Y:S04]  /*5b70*/  LDS R20, [R15] ;  /* 0x000000000f147984 */ /* 0x0000680000000800 */
[----:B------:R3:W1:Y:S01]  /*5b80*/  LDG.E.128 R16, desc[UR36][R12.64] ;  /* 0x000000240c107981 */ /* 0x000662000c1e1d00 */
[----:B------:R-:W-:Y:S01]  /*5b90*/  VIADD R14, R14, 0xffffffff ;  /* 0xffffffff0e0e7836 */ /* 0x000fe20000000000 */
[----:B------:R-:W-:Y:S01]  /*5ba0*/  IADD3 R21, P4, R21, 0xc00, RZ ;  /* 0x00000c0015157810 */ /* 0x000fe20007f9e0ff */
[----:B------:R-:W-:Y:S01]  /*5bb0*/  VIADD R54, R54, 0x8 ;  /* 0x0000000836367836 */ /* 0x000fe20000000000 */
[----:B0-----:R-:W-:Y:S02]  /*5bc0*/  IADD3 R15, R15, 0x20, RZ ;  /* 0x000000200f0f7810 */ /* 0x001fe40007ffe0ff */
[----:B------:R-:W-:Y:S01]  /*5bd0*/  ISETP.NE.AND P3, PT, R14, RZ, PT ;  /* 0x000000ff0e00720c */ /* 0x000fe20003f65270 */
[----:B---3--:R-:W-:-:S02]  /*5be0*/  IMAD.X R13, RZ, RZ, R13, P4 ;  /* 0x000000ffff0d7224 */ /* 0x008fc400020e060d */
[-C--:B-1----:R-:W-:Y:S01]  /*5bf0*/  FFMA.FTZ R8, R16, R20.reuse, R8 ;  /* 0x0000001410087223 */ /* 0x082fe20000010008 */
[-C--:B------:R-:W-:Y:S01]  /*5c00*/  FFMA.FTZ R9, R17, R20.reuse, R9 ;  /* 0x0000001411097223 */ /* 0x080fe20000010009 */
[-C--:B------:R-:W-:Y:S01]  /*5c10*/  FFMA.FTZ R10, R18, R20.reuse, R10 ;  /* 0x00000014120a7223 */ /* 0x080fe2000001000a */
[----:B------:R-:W-:-:S07]  /*5c20*/  FFMA.FTZ R11, R19, R20, R11 ;  /* 0x00000014130b7223 */ /* 0x000fce000001000b */
[----:B------:R-:W-:Y:S05]  /*5c30*/  @P3 BRA `(.L_x_3125) ;  /* 0xfffffffc00c83947 */ /* 0x000fea000383ffff */
.L_x_3124:
[----:B------:R-:W-:Y:S05]  /*5c40*/  BSYNC B2 ;  /* 0x0000000000027941 */ /* 0x000fea0003800000 */
.L_x_3123:
[----:B------:R-:W-:Y:S05]  /*5c50*/  @!P0 BRA `(.L_x_3122) ;  /* 0x0000000c00408947 */ /* 0x000fea0003800000 */
[----:B------:R-:W-:Y:S01]  /*5c60*/  IMAD.IADD R17, R55, 0x1, -R54 ;  /* 0x0000000137117824 */ /* 0x000fe200078e0a36 */
[C---:B------:R-:W-:Y:S01]  /*5c70*/  LEA R13, R54.reuse, 0x40, 0x2 ;  /* 0x00000040360d7811 */ /* 0x040fe200078e10ff */
[----:B------:R-:W-:Y:S01]  /*5c80*/  IMAD R12, R54, 0x60, RZ ;  /* 0x00000060360c7824 */ /* 0x000fe200078e02ff */
[----:B------:R-:W-:Y:S01]  /*5c90*/  MOV R16, UR42 ;  /* 0x0000002a00107c02 */ /* 0x000fe20008000f00 */
[----:B------:R-:W-:Y:S01]  /*5ca0*/  ULDC.64 UR4, c[0x0][0x250] ;  /* 0x0000940000047ab9 */ /* 0x000fe20000000a00 */
[----:B------:R-:W-:Y:S01]  /*5cb0*/  ISETP.GT.AND P3, PT, R17, 0x60, PT ;  /* 0x000000601100780c */ /* 0x000fe20003f64270 */
[----:B------:R-:W-:Y:S01]  /*5cc0*/  BSSY B2, `(.L_x_3126) ;  /* 0x0000073000027945 */ /* 0x000fe20003800000 */
[----:B------:R-:W-:Y:S01]  /*5cd0*/  IADD3 R14, P0, R52, R12, RZ ;  /* 0x0000000c340e7210 */ /* 0x000fe20007f1e0ff */
[----:B------:R-:W-:-:S03]  /*5ce0*/  IMAD R13, R16, -0x4, R13 ;  /* 0xfffffffc100d7824 */ /* 0x000fc600078e020d */
[----:B------:R-:W-:Y:S01]  /*5cf0*/  LEA.HI.X.SX32 R15, R12, R53, 0x1, P0 ;  /* 0x000000350c0f7211 */ /* 0x000fe200000f0eff */
[----:B------:R-:W-:Y:S01]  /*5d00*/  IMAD.IADD R66, R252, 0x1, R13 ;  /* 0x00000001fc427824 */ /* 0x000fe200078e020d */
[----:B------:R-:W-:-:S04]  /*5d10*/  LEA R64, P0, R14, UR4, 0x2 ;  /* 0x000000040e407c11 */ /* 0x000fc8000f8010ff */
[----:B------:R-:W-:Y:S02]  /*5d20*/  LEA.HI.X R65, R14, UR5, R15, 0x2, P0 ;  /* 0x000000050e417c11 */ /* 0x000fe400080f140f */
[----:B------:R-:W-:Y:S01]  /*5d30*/  PLOP3.LUT P0, PT, PT, PT, PT, 0x80, 0x0 ;  /* 0x000000000000781c */ /* 0x000fe20003f0f070 */
[----:B------:R-:W-:-:S12]  /*5d40*/  @!P3 BRA `(.L_x_3127) ;  /* 0x0000000400a8b947 */ /* 0x000fd80003800000 */
[----:B------:R-:W-:Y:S01]  /*5d50*/  PLOP3.LUT P0, PT, PT, PT, PT, 0x8, 0x0 ;  /* 0x000000000000781c */ /* 0x000fe20003f0e170 */
[----:B------:R-:W-:-:S12]  /*5d60*/  VIADD R93, R55, 0xffffffa0 ;  /* 0xffffffa0375d7836 */ /* 0x000fd80000000000 */
.L_x_3128:
[----:B------:R-:W3:Y:S04]  /*5d70*/  LDG.E.128 R68, desc[UR36][R64.64] ;  /* 0x0000002440447981 */ /* 0x000ee8000c1e1d00 */
[----:B------:R-:W4:Y:S04]  /*5d80*/  LDG.E.128 R72, desc[UR36][R64.64+0xc00] ;  /* 0x000c002440487981 */ /* 0x000f28000c1e1d00 */
        /* <DEDUP_REMOVED lines=10> */
[----:B--2---:R-:W2:Y:S04]  /*5e30*/  LDG.E.128 R24, desc[UR36][R64.64+0x9000] ;  /* 0x0090002440187981 */ /* 0x004ea8000c1e1d00 */
[----:B------:R-:W2:Y:S04]  /*5e40*/  LDG.E.128 R20, desc[UR36][R64.64+0x9c00] ;  /* 0x009c002440147981 */ /* 0x000ea8000c1e1d00 */
[----:B------:R-:W2:Y:S04]  /*5e50*/  LDG.E.128 R16, desc[UR36][R64.64+0xa800] ;  /* 0x00a8002440107981 */ /* 0x000ea8000c1e1d00 */
[----:B------:R0:W2:Y:S01]  /*5e60*/  LDG.E.128 R12, desc[UR36][R64.64+0xb400] ;  /* 0x00b40024400c7981 */ /* 0x0000a2000c1e1d00 */
[----:B------:R-:W-:Y:S01]  /*5e70*/  IADD3 R91, P3, R64, 0xc000, RZ ;  /* 0x0000c000405b7810 */ /* 0x000fe20007f7e0ff */
[----:B------:R-:W-:-:S02]  /*5e80*/  VIADD R54, R54, 0x80 ;  /* 0x0000008036367836 */ /* 0x000fc40000000000 */
[----:B------:R-:W3:Y:S01]  /*5e90*/  LDS R67, [R66+-0x40] ;  /* 0xffffc00042437984 */ /* 0x000ee20000000800 */
[----:B------:R-:W-:Y:S02]  /*5ea0*/  IADD3.X R92, RZ, R65, RZ, P3, !PT ;  /* 0x00000041ff5c7210 */ /* 0x000fe40001ffe4ff */
[----:B------:R-:W-:Y:S01]  /*5eb0*/  ISETP.GE.AND P3, PT, R54, R93, PT ;  /* 0x0000005d3600720c */ /* 0x000fe20003f66270 */
[----:B------:R-:W4:Y:S04]  /*5ec0*/  LDS R76, [R66+-0x20] ;  /* 0xffffe000424c7984 */ /* 0x000f280000000800 */
[----:B------:R-:W1:Y:S04]  /*5ed0*/  LDS R77, [R66] ;  /* 0x00000000424d7984 */ /* 0x000e680000000800 */
[----:B------:R-:W1:Y:S04]  /*5ee0*/  LDS R78, [R66+0x20] ;  /* 0x00002000424e7984 */ /* 0x000e680000000800 */
[----:B------:R-:W1:Y:S04]  /*5ef0*/  LDS R79, [R66+0x40] ;  /* 0x00004000424f7984 */ /* 0x000e680000000800 */
[----:B------:R-:W1:Y:S04]  /*5f00*/  LDS R88, [R66+0x60] ;  /* 0x0000600042587984 */ /* 0x000e680000000800 */
[----:B------:R-:W1:Y:S04]  /*5f10*/  LDS R89, [R66+0x80] ;  /* 0x0000800042597984 */ /* 0x000e680000000800 */
[----:B------:R-:W1:Y:S04]  /*5f20*/  LDS R90, [R66+0xa0] ;  /* 0x0000a000425a7984 */ /* 0x000e680000000800 */
[----:B0-----:R-:W0:Y:S01]  /*5f30*/  LDS R64, [R66+0xc0] ;  /* 0x0000c00042407984 */ /* 0x001e220000000800 */
[-C--:B---3--:R-:W-:Y:S01]  /*5f40*/  FFMA.FTZ R65, R68, R67.reuse, R8 ;  /* 0x0000004344417223 */ /* 0x088fe20000010008 */
[----:B------:R-:W-:-:S02]  /*5f50*/  FFMA.FTZ R8, R69, R67, R9 ;  /* 0x0000004345087223 */ /* 0x000fc40000010009 */
[----:B------:R-:W3:Y:S01]  /*5f60*/  LDS R68, [R66+0xe0] ;  /* 0x0000e00042447984 */ /* 0x000ee20000000800 */
[-C--:B------:R-:W-:Y:S01]  /*5f70*/  FFMA.FTZ R9, R70, R67.reuse, R10 ;  /* 0x0000004346097223 */ /* 0x080fe2000001000a */
[----:B------:R-:W-:Y:S01]  /*5f80*/  FFMA.FTZ R10, R71, R67, R11 ;  /* 0x00000043470a7223 */ /* 0x000fe2000001000b */
[-C--:B----4-:R-:W-:Y:S01]  /*5f90*/  FFMA.FTZ R65, R72, R76.reuse, R65 ;  /* 0x0000004c48417223 */ /* 0x090fe20000010041 */
[----:B------:R-:W4:Y:S01]  /*5fa0*/  LDS R11, [R66+0x100] ;  /* 0x00010000420b7984 */ /* 0x000f220000000800 */
[-C--:B------:R-:W-:Y:S01]  /*5fb0*/  FFMA.FTZ R8, R73, R76.reuse, R8 ;  /* 0x0000004c49087223 */ /* 0x080fe20000010008 */
[-C--:B------:R-:W-:Y:S01]  /*5fc0*/  FFMA.FTZ R9, R74, R76.reuse, R9 ;  /* 0x0000004c4a097223 */ /* 0x080fe20000010009 */
[----:B------:R-:W-:Y:S01]  /*5fd0*/  FFMA.FTZ R10, R75, R76, R10 ;  /* 0x0000004c4b0a7223 */ /* 0x000fe2000001000a */
[----:B------:R-:W4:Y:S01]  /*5fe0*/  LDS R67, [R66+0x120] ;  /* 0x0001200042437984 */ /* 0x000f220000000800 */
[-C--:B-1----:R-:W-:Y:S01]  /*5ff0*/  FFMA.FTZ R65, R80, R77.reuse, R65 ;  /* 0x0000004d50417223 */ /* 0x082fe20000010041 */
[-C--:B------:R-:W-:Y:S01]  /*6000*/  FFMA.FTZ R8, R81, R77.reuse, R8 ;  /* 0x0000004d51087223 */ /* 0x080fe20000010008 */
[-C--:B------:R-:W-:Y:S01]  /*6010*/  FFMA.FTZ R9, R82, R77.reuse, R9 ;  /* 0x0000004d52097223 */ /* 0x080fe20000010009 */
[----:B------:R-:W2:Y:S01]  /*6020*/  LDS R69, [R66+0x140] ;  /* 0x0001400042457984 */ /* 0x000ea20000000800 */
[----:B------:R-:W-:Y:S01]  /*6030*/  FFMA.FTZ R10, R83, R77, R10 ;  /* 0x0000004d530a7223 */ /* 0x000fe2000001000a */
[-C--:B------:R-:W-:Y:S01]  /*6040*/  FFMA.FTZ R65, R84, R78.reuse, R65 ;  /* 0x0000004e54417223 */ /* 0x080fe20000010041 */
[-C--:B------:R-:W-:Y:S01]  /*6050*/  FFMA.FTZ R8, R85, R78.reuse, R8 ;  /* 0x0000004e55087223 */ /* 0x080fe20000010008 */
[----:B------:R-:W1:Y:S01]  /*6060*/  LDS R70, [R66+0x160] ;  /* 0x0001600042467984 */ /* 0x000e620000000800 */
[-C--:B------:R-:W-:Y:S01]  /*6070*/  FFMA.FTZ R9, R86, R78.reuse, R9 ;  /* 0x0000004e56097223 */ /* 0x080fe20000010009 */
        /* <DEDUP_REMOVED lines=8> */
[-C--:B------:R-:W-:Y:S01]  /*6100*/  FFMA.FTZ R9, R58, R88.reuse, R9 ;  /* 0x000000583a097223 */ /* 0x080fe20000010009 */
[----:B------:R1:W1:Y:S01]  /*6110*/  LDS R56, [R66+0x1a0] ;  /* 0x0001a00042387984 */ /* 0x0002620000000800 */
[----:B------:R-:W-:Y:S01]  /*6120*/  FFMA.FTZ R10, R59, R88, R10 ;  /* 0x000000583b0a7223 */ /* 0x000fe2000001000a */
[-C--:B------:R-:W-:Y:S01]  /*6130*/  FFMA.FTZ R65, R48, R89.reuse, R65 ;  /* 0x0000005930417223 */ /* 0x080fe20000010041 */
[-C--:B------:R-:W-:Y:S01]  /*6140*/  FFMA.FTZ R8, R49, R89.reuse, R8 ;  /* 0x0000005931087223 */ /* 0x080fe20000010008 */
[-C--:B------:R-:W-:Y:S01]  /*6150*/  FFMA.FTZ R9, R50, R89.reuse, R9 ;  /* 0x0000005932097223 */ /* 0x080fe20000010009 */
[----:B------:R-:W-:Y:S01]  /*6160*/  FFMA.FTZ R10, R51, R89, R10 ;  /* 0x00000059330a7223 */ /* 0x000fe2000001000a */
[-C--:B------:R-:W-:Y:S01]  /*6170*/  FFMA.FTZ R65, R44, R90.reuse, R65 ;  /* 0x0000005a2c417223 */ /* 0x080fe20000010041 */
[-C--:B------:R-:W-:Y:S01]  /*6180*/  FFMA.FTZ R8, R45, R90.reuse, R8 ;  /* 0x0000005a2d087223 */ /* 0x080fe20000010008 */
[-C--:B------:R-:W-:Y:S01]  /*6190*/  FFMA.FTZ R9, R46, R90.reuse, R9 ;  /* 0x0000005a2e097223 */ /* 0x080fe20000010009 */
[----:B------:R-:W-:Y:S01]  /*61a0*/  FFMA.FTZ R10, R47, R90, R10 ;  /* 0x0000005a2f0a7223 */ /* 0x000fe2000001000a */
[-C--:B0-----:R-:W-:Y:S01]  /*61b0*/  FFMA.FTZ R65, R40, R64.reuse, R65 ;  /* 0x0000004028417223 */ /* 0x081fe20000010041 */
        /* <DEDUP_REMOVED lines=23> */
[-C--:B------:R-:W-:Y:S01]  /*6330*/  FFMA.FTZ R65, R16, R60.reuse, R65 ;  /* 0x0000003c10417223 */ /* 0x080fe20000010041 */
[-C--:B------:R-:W-:Y:S01]  /*6340*/  FFMA.FTZ R16, R17, R60.reuse, R8 ;  /* 0x0000003c11107223 */ /* 0x080fe20000010008 */
[-C--:B------:R-:W-:Y:S01]  /*6350*/  FFMA.FTZ R11, R18, R60.reuse, R9 ;  /* 0x0000003c120b7223 */ /* 0x080fe20000010009 */
[----:B------:R-:W-:Y:S01]  /*6360*/  FFMA.FTZ R60, R19, R60, R10 ;  /* 0x0000003c133c7223 */ /* 0x000fe2000001000a */
[----:B------:R-:W-:Y:S01]  /*6370*/  VIADD R66, R66, 0x200 ;  /* 0x0000020042427836 */ /* 0x000fe20000000000 */
[----:B------:R-:W-:Y:S01]  /*6380*/  MOV R64, R91 ;  /* 0x0000005b00407202 */ /* 0x000fe20000000f00 */
[-C--:B------:R-:W-:Y:S01]  /*6390*/  FFMA.FTZ R8, R12, R56.reuse, R65 ;  /* 0x000000380c087223 */ /* 0x080fe20000010041 */
[-C--:B------:R-:W-:Y:S01]  /*63a0*/  FFMA.FTZ R10, R14, R56.reuse, R11 ;  /* 0x000000380e0a7223 */ /* 0x080fe2000001000b */
[-C--:B------:R-:W-:Y:S01]  /*63b0*/  FFMA.FTZ R9, R13, R56.reuse, R16 ;  /* 0x000000380d097223 */ /* 0x080fe20000010010 */
[----:B------:R-:W-:Y:S01]  /*63c0*/  FFMA.FTZ R11, R15, R56, R60 ;  /* 0x000000380f0b7223 */ /* 0x000fe2000001003c */
[----:B------:R-:W-:Y:S01]  /*63d0*/  IMAD.MOV.U32 R65, RZ, RZ, R92 ;  /* 0x000000ffff417224 */ /* 0x000fe200078e005c */
[----:B------:R-:W-:Y:S06]  /*63e0*/  @!P3 BRA `(.L_x_3128) ;  /* 0xfffffff80060b947 */ /* 0x000fec000383ffff */
.L_x_3127:
[----:B------:R-:W-:Y:S05]  /*63f0*/  BSYNC B2 ;  /* 0x0000000000027941 */ /* 0x000fea0003800000 */
.L_x_3126:
[----:B------:R-:W-:Y:S01]  /*6400*/  IMAD.IADD R12, R55, 0x1, -R54 ;  /* 0x00000001370c7824 */ /* 0x000fe200078e0a36 */
[----:B------:R-:W-:Y:S04]  /*6410*/  BSSY B2, `(.L_x_3129) ;  /* 0x000003a000027945 */ /* 0x000fe80003800000 */
[----:B------:R-:W-:-:S13]  /*6420*/  ISETP.GT.AND P3, PT, R12, 0x20, PT ;  /* 0x000000200c00780c */ /* 0x000fda0003f64270 */
[----:B------:R-:W-:Y:S05]  /*6430*/  @!P3 BRA `(.L_x_3130) ;  /* 0x0000000000dcb947 */ /* 0x000fea0003800000 */
[----:B------:R-:W3:Y:S04]  /*6440*/  LDG.E.128 R12, desc[UR36][R64.64] ;  /* 0x00000024400c7981 */ /* 0x000ee8000c1e1d00 */
[----:B------:R-:W4:Y:S04]  /*6450*/  LDG.E.128 R20, desc[UR36][R64.64+0xc00] ;  /* 0x000c002440147981 */ /* 0x000f28000c1e1d00 */
[----:B--2---:R-:W2:Y:S04]  /*6460*/  LDG.E.128 R24, desc[UR36][R64.64+0x1800] ;  /* 0x0018002440187981 */ /* 0x004ea8000c1e1d00 */
[----:B------:R-:W2:Y:S04]  /*6470*/  LDG.E.128 R28, desc[UR36][R64.64+0x2400] ;  /* 0x00240024401c7981 */ /* 0x000ea8000c1e1d00 */
[----:B------:R-:W2:Y:S04]  /*6480*/  LDG.E.128 R36, desc[UR36][R64.64+0x3000] ;  /* 0x0030002440247981 */ /* 0x000ea8000c1e1d00 */
[----:B------:R-:W2:Y:S04]  /*6490*/  LDG.E.128 R40, desc[UR36][R64.64+0x3c00] ;  /* 0x003c002440287981 */ /* 0x000ea8000c1e1d00 */
[----:B------:R-:W2:Y:S04]  /*64a0*/  LDG.E.128 R44, desc[UR36][R64.64+0x4800] ;  /* 0x00480024402c7981 */ /* 0x000ea8000c1e1d00 */
[----:B------:R0:W2:Y:S01]  /*64b0*/  LDG.E.128 R48, desc[UR36][R64.64+0x5400] ;  /* 0x0054002440307981 */ /* 0x0000a2000c1e1d00 */
[----:B------:R-:W-:Y:S01]  /*64c0*/  IADD3 R57, P0, R64, 0x6000, RZ ;  /* 0x0000600040397810 */ /* 0x000fe20007f1e0ff */
[----:B------:R-:W-:-:S02]  /*64d0*/  VIADD R54, R54, 0x40 ;  /* 0x0000004036367836 */ /* 0x000fc40000000000 */
[----:B------:R-:W3:Y:S01]  /*64e0*/  LDS R16, [R66+-0x40] ;  /* 0xffffc00042107984 */ /* 0x000ee20000000800 */
[----:B------:R-:W-:Y:S02]  /*64f0*/  IADD3.X R58, RZ, R65, RZ, P0, !PT ;  /* 0x00000041ff3a7210 */ /* 0x000fe400007fe4ff */
[----:B------:R-:W-:Y:S01]  /*6500*/  PLOP3.LUT P0, PT, PT, PT, PT, 0x8, 0x0 ;  /* 0x000000000000781c */ /* 0x000fe20003f0e170 */
[----:B------:R-:W4:Y:S01]  /*6510*/  LDS R18, [R66+-0x20] ;  /* 0xffffe00042127984 */ /* 0x000f220000000800 */
[----:B0-----:R-:W-:Y:S01]  /*6520*/  MOV R64, R57 ;  /* 0x0000003900407202 */ /* 0x001fe20000000f00 */
[----:B------:R-:W-:Y:S02]  /*6530*/  IMAD.MOV.U32 R65, RZ, RZ, R58 ;  /* 0x000000ffff417224 */ /* 0x000fe400078e003a */
[----:B------:R-:W2:Y:S04]  /*6540*/  LDS R19, [R66] ;  /* 0x0000000042137984 */ /* 0x000ea80000000800 */
[----:B------:R-:W0:Y:S04]  /*6550*/  LDS R32, [R66+0x20] ;  /* 0x0000200042207984 */ /* 0x000e280000000800 */
[----:B------:R-:W1:Y:S04]  /*6560*/  LDS R33, [R66+0x40] ;  /* 0x0000400042217984 */ /* 0x000e680000000800 */
[----:B------:R-:W1:Y:S04]  /*6570*/  LDS R34, [R66+0x60] ;  /* 0x0000600042227984 */ /* 0x000e680000000800 */
[----:B------:R-:W1:Y:S04]  /*6580*/  LDS R35, [R66+0x80] ;  /* 0x0000800042237984 */ /* 0x000e680000000800 */
[----:B------:R0:W1:Y:S02]  /*6590*/  LDS R56, [R66+0xa0] ;  /* 0x0000a00042387984 */ /* 0x0000640000000800 */
[----:B0-----:R-:W-:-:S02]  /*65a0*/  VIADD R66, R66, 0x100 ;  /* 0x0000010042427836 */ /* 0x001fc40000000000 */
        /* <DEDUP_REMOVED lines=8> */
[-C--:B--2---:R-:W-:Y:S01]  /*6630*/  FFMA.FTZ R17, R24, R19.reuse, R17 ;  /* 0x0000001318117223 */ /* 0x084fe20000010011 */
[-C--:B------:R-:W-:Y:S01]  /*6640*/  FFMA.FTZ R8, R25, R19.reuse, R8 ;  /* 0x0000001319087223 */ /* 0x080fe20000010008 */
[-C--:B------:R-:W-:Y:S01]  /*6650*/  FFMA.FTZ R9, R26, R19.reuse, R9 ;  /* 0x000000131a097223 */ /* 0x080fe20000010009 */
[----:B------:R-:W-:Y:S01]  /*6660*/  FFMA.FTZ R16, R27, R19, R16 ;  /* 0x000000131b107223 */ /* 0x000fe20000010010 */
[-C--:B------:R-:W-:Y:S01]  /*6670*/  FFMA.FTZ R17, R28, R32.reuse, R17 ;  /* 0x000000201c117223 */ /* 0x080fe20000010011 */
        /* <DEDUP_REMOVED lines=18> */
[----:B------:R-:W-:-:S07]  /*67a0*/  FFMA.FTZ R11, R51, R56, R16 ;  /* 0x00000038330b7223 */ /* 0x000fce0000010010 */
.L_x_3130:
[----:B------:R-:W-:Y:S05]  /*67b0*/  BSYNC B2 ;  /* 0x0000000000027941 */ /* 0x000fea0003800000 */
.L_x_3129:
[----:B------:R-:W-:-:S13]  /*67c0*/  ISETP.LT.OR P0, PT, R54, R55, P0 ;  /* 0x000000373600720c */ /* 0x000fda0000701670 */
[----:B------:R-:W-:Y:S05]  /*67d0*/  @!P0 BRA `(.L_x_3122) ;  /* 0x0000000000608947 */ /* 0x000fea0003800000 */
[----:B------:R-:W3:Y:S04]  /*67e0*/  LDG.E.128 R12, desc[UR36][R64.64] ;  /* 0x00000024400c7981 */ /* 0x000ee8000c1e1d00 */
[----:B------:R-:W4:Y:S04]  /*67f0*/  LDG.E.128 R20, desc[UR36][R64.64+0xc00] ;  /* 0x000c002440147981 */ /* 0x000f28000c1e1d00 */
[----:B--2---:R-:W2:Y:S04]  /*6800*/  LDG.E.128 R24, desc[UR36][R64.64+0x1800] ;  /* 0x0018002440187981 */ /* 0x004ea8000c1e1d00 */
[----:B------:R-:W2:Y:S04]  /*6810*/  LDG.E.128 R28, desc[UR36][R64.64+0x2400] ;  /* 0x00240024401c7981 */ /* 0x000ea8000c1e1d00 */
[----:B------:R-:W3:Y:S04]  /*6820*/  LDS R16, [R66+-0x40] ;  /* 0xffffc00042107984 */ /* 0x000ee80000000800 */
[----:B------:R-:W4:Y:S04]  /*6830*/  LDS R18, [R66+-0x20] ;  /* 0xffffe00042127984 */ /* 0x000f280000000800 */
[----:B------:R-:W2:Y:S04]  /*6840*/  LDS R19, [R66] ;  /* 0x0000000042137984 */ /* 0x000ea80000000800 */
[----:B------:R-:W0:Y:S01]  /*6850*/  LDS R32, [R66+0x20] ;  /* 0x0000200042207984 */ /* 0x000e220000000800 */
        /* <DEDUP_REMOVED lines=12> */
[-C--:B0-----:R-:W-:Y:S01]  /*6920*/  FFMA.FTZ R8, R28, R32.reuse, R17 ;  /* 0x000000201c087223 */ /* 0x081fe20000010011 */
[-C--:B------:R-:W-:Y:S01]  /*6930*/  FFMA.FTZ R9, R29, R32.reuse, R10 ;  /* 0x000000201d097223 */ /* 0x080fe2000001000a */
[-C--:B------:R-:W-:Y:S01]  /*6940*/  FFMA.FTZ R10, R30, R32.reuse, R11 ;  /* 0x000000201e0a7223 */ /* 0x080fe2000001000b */
[----:B------:R-:W-:-:S07]  /*6950*/  FFMA.FTZ R11, R31, R32, R16 ;  /* 0x000000201f0b7223 */ /* 0x000fce0000010010 */
.L_x_3122:
[----:B------:R-:W-:Y:S05]  /*6960*/  BSYNC B0 ;  /* 0x0000000000007941 */ /* 0x000fea0003800000 */
.L_x_3121:
[----:B------:R-:W-:-:S13]  /*6970*/  ISETP.GE.AND P0, PT, R2, UR40, PT ;  /* 0x0000002802007c0c */ /* 0x000fda000bf06270 */
[----:B------:R-:W-:Y:S05]  /*6980*/  @P0 BRA `(.L_x_3120) ;  /* 0x0000000c006c0947 */ /* 0x000fea0003800000 */
[----:B------:R-:W-:Y:S01]  /*6990*/  IMAD.U32 R21, RZ, RZ, UR42 ;  /* 0x0000002aff157e24 */ /* 0x000fe2000f8e00ff */
[----:B0-----:R-:W-:Y:S01]  /*69a0*/  LOP3.LUT R12, RZ, R3, RZ, 0x33, !PT ;  /* 0x00000003ff0c7212 */ /* 0x001fe200078e33ff */
[----:B------:R-:W-:Y:S03]  /*69b0*/  BSSY B0, `(.L_x_3131) ;  /* 0x0000032000007945 */ /* 0x000fe60003800000 */
[----:B------:R-:W-:-:S04]  /*69c0*/  IADD3 R21, -R21, UR40, R12 ;  /* 0x0000002815157c10 */ /* 0x000fc8000fffe10c */
[----:B------:R-:W-:-:S04]  /*69d0*/  LEA.HI R12, R21, 0x1, RZ, 0x1d ;  /* 0x00000001150c7811 */ /* 0x000fc800078fe8ff */
[----:B------:R-:W-:-:S13]  /*69e0*/  LOP3.LUT P0, R12, R12, 0x3, RZ, 0xc0, !PT ;  /* 0x000000030c0c7812 */ /* 0x000fda000780c0ff */
[----:B------:R-:W-:Y:S05]  /*69f0*/  @!P0 BRA `(.L_x_3132) ;  /* 0x0000000000b48947 */ /* 0x000fea0003800000 */
[----:B------:R-:W-:Y:S01]  /*6a00*/  MOV R14, R12 ;  /* 0x0000000c000e7202 */ /* 0x000fe20000000f00 */
[----:B------:R-:W-:-:S07]  /*6a10*/  IMAD R15, R3, 0x4, R252 ;  /* 0x00000004030f7824 */ /* 0x000fce00078e02fc */
.L_x_3135:
[----:B------:R-:W0:Y:S01]  /*6a20*/  LDC R17, c[0x0][0x284] ;  /* 0x0000a100ff117b82 */ /* 0x000e220000000800 */
[----:B------:R-:W-:Y:S01]  /*6a30*/  VIADD R14, R14, 0xffffffff ;  /* 0xffffffff0e0e7836 */ /* 0x000fe20000000000 */
[----:B------:R-:W-:Y:S04]  /*6a40*/  BSSY B2, `(.L_x_3133) ;  /* 0x0000025000027945 */ /* 0x000fe80003800000 */
[----:B------:R-:W-:Y:S02]  /*6a50*/  ISETP.NE.AND P0, PT, R14, RZ, PT ;  /* 0x000000ff0e00720c */ /* 0x000fe40003f05270 */
[----:B0-----:R-:W-:-:S13]  /*6a60*/  ISETP.GE.AND P3, PT, R2, R17, PT ;  /* 0x000000110200720c */ /* 0x001fda0003f66270 */
[----:B------:R-:W-:Y:S05]  /*6a70*/  @!P3 BRA `(.L_x_3134) ;  /* 0x000000000084b947 */ /* 0x000fea0003800000 */
[----:B------:R-:W-:Y:S02]  /*6a80*/  IABS R19, R17 ;  /* 0x0000001100137213 */ /* 0x000fe40000000000 */
        /* <DEDUP_REMOVED lines=11> */
[----:B------:R-:W-:Y:S02]  /*6b40*/  MOV R13, R20 ;  /* 0x00000014000d7202 */ /* 0x000fe40000000f00 */
[----:B------:R-:W0:Y:S03]  /*6b50*/  LDS R20, [R15] ;  /* 0x000000000f147984 */ /* 0x000e260000000800 */
        /* <DEDUP_REMOVED lines=19> */
.L_x_3134:
[----:B------:R-:W-:Y:S05]  /*6c90*/  BSYNC B2 ;  /* 0x0000000000027941 */ /* 0x000fea0003800000 */
.L_x_3133:
[----:B------:R-:W-:Y:S01]  /*6ca0*/  VIADD R2, R2, 0x8 ;  /* 0x0000000802027836 */ /* 0x000fe20000000000 */
[----:B------:R-:W-:Y:S01]  /*6cb0*/  IADD3 R15, R15, 0x20, RZ ;  /* 0x000000200f0f7810 */ /* 0x000fe20007ffe0ff */
[----:B------:R-:W-:Y:S06]  /*6cc0*/  @P0 BRA `(.L_x_3135) ;  /* 0xfffffffc00540947 */ /* 0x000fec000383ffff */
.L_x_3132:
[----:B------:R-:W-:Y:S05]  /*6cd0*/  BSYNC B0 ;  /* 0x0000000000007941 */ /* 0x000fea0003800000 */
.L_x_3131:
[----:B------:R-:W-:-:S13]  /*6ce0*/  ISETP.GE.U32.AND P0, PT, R21, 0x18, PT ;  /* 0x000000181500780c */ /* 0x000fda0003f06070 */
[----:B------:R-:W-:Y:S05]  /*6cf0*/  @!P0 BRA `(.L_x_3120) ;  /* 0x0000000800908947 */ /* 0x000fea0003800000 */
[----:B------:R-:W0:Y:S01]  /*6d00*/  LDC R23, c[0x0][0x284] ;  /* 0x0000a100ff177b82 */ /* 0x000e220000000800 */
[----:B------:R-:W-:Y:S01]  /*6d10*/  LEA R12, R2, 0x40, 0x2 ;  /* 0x00000040020c7811 */ /* 0x000fe200078e10ff */
[----:B------:R-:W-:-:S04]  /*6d20*/  IMAD.U32 R13, RZ, RZ, UR42 ;  /* 0x0000002aff0d7e24 */ /* 0x000fc8000f8e00ff */
[----:B------:R-:W-:-:S04]  /*6d30*/  IMAD R13, R13, -0x4, R12 ;  /* 0xfffffffc0d0d7824 */ /* 0x000fc800078e020c */
[----:B------:R-:W-:-:S07]  /*6d40*/  IMAD.IADD R14, R252, 0x1, R13 ;  /* 0x00000001fc0e7824 */ /* 0x000fce00078e020d */
.L_x_3144:
[CC--:B0-----:R-:W-:Y:S01]  /*6d50*/  ISETP.GE.AND P4, PT, R2.reuse, R23.reuse, PT ;  /* 0x000000170200720c */ /* 0x0c1fe20003f86270 */
[C---:B------:R-:W-:Y:S01]  /*6d60*/  VIADD R21, R2.reuse, 0x10 ;  /* 0x0000001002157836 */ /* 0x040fe20000000000 */
[C---:B------:R-:W-:Y:S01]  /*6d70*/  IADD3 R20, R2.reuse, 0x8, RZ ;  /* 0x0000000802147810 */ /* 0x040fe20007ffe0ff */
[----:B------:R-:W-:Y:S01]  /*6d80*/  BSSY B0, `(.L_x_3136) ;  /* 0x0000027000007945 */ /* 0x000fe20003800000 */
[----:B------:R-:W-:Y:S02]  /*6d90*/  IADD3 R22, R2, 0x18, RZ ;  /* 0x0000001802167810 */ /* 0x000fe40007ffe0ff */
[-C--:B------:R-:W-:Y:S02]  /*6da0*/  ISETP.GE.AND P0, PT, R20, R23.reuse, PT ;  /* 0x000000171400720c */ /* 0x080fe40003f06270 */
[----:B------:R-:W-:-:S05]  /*6db0*/  ISETP.GE.AND P3, PT, R21, R23, PT ;  /* 0x000000171500720c */ /* 0x000fca0003f66270 */
[----:B------:R-:W-:Y:S08]  /*6dc0*/  @!P4 BRA `(.L_x_3137) ;  /* 0x000000000088c947 */ /* 0x000ff00003800000 */
        /* <DEDUP_REMOVED lines=21> */
[----:B------:R-:W0:Y:S03]  /*6f20*/  LDS R15, [R14+-0x40] ;  /* 0xffffc0000e0f7984 */ /* 0x000e260000000800 */
[----:B------:R-:W-:Y:S02]  /*6f30*/  @!P5 IADD3 R12, -R12, RZ, RZ ;  /* 0x000000ff0c0cd210 */ /* 0x000fe40007ffe1ff */
        /* <DEDUP_REMOVED lines=11> */
.L_x_3137:
[----:B------:R-:W-:Y:S05]  /*6ff0*/  BSYNC B0 ;  /* 0x0000000000007941 */ /* 0x000fea0003800000 */
.L_x_3136:
[----:B------:R-:W-:Y:S01]  /*7000*/  BSSY B0, `(.L_x_3138) ;  /* 0x0000025000007945 */ /* 0x000fe20003800000 */
[----:B------:R-:W-:-:S03]  /*7010*/  ISETP.GE.AND P4, PT, R22, R23, PT ;  /* 0x000000171600720c */ /* 0x000fc60003f86270 */
[----:B------:R-:W-:Y:S10]  /*7020*/  @!P0 BRA `(.L_x_3139) ;  /* 0x0000000000888947 */ /* 0x000ff40003800000 */
        /* <DEDUP_REMOVED lines=34> */
.L_x_3139:
[----:B------:R-:W-:Y:S05]  /*7250*/  BSYNC B0 ;  /* 0x0000000000007941 */ /* 0x000fea0003800000 */
.L_x_3138:
        /* <DEDUP_REMOVED lines=23> */
[----:B------:R-:W0:Y:S03]  /*73d0*/  LDS R15, [R14] ;  /* 0x000000000e0f7984 */ /* 0x000e260000000800 */
        /* <DEDUP_REMOVED lines=12> */
.L_x_3141:
[----:B------:R-:W-:Y:S05]  /*74a0*/  BSYNC B0 ;  /* 0x0000000000007941 */ /* 0x000fea0003800000 */
.L_x_3140:
        /* <DEDUP_REMOVED lines=23> */
[----:B------:R-:W0:Y:S03]  /*7620*/  LDS R15, [R14+0x20] ;  /* 0x000020000e0f7984 */ /* 0x000e260000000800 */
        /* <DEDUP_REMOVED lines=12> */
.L_x_3143:
[----:B------:R-:W-:Y:S05]  /*76f0*/  BSYNC B0 ;  /* 0x0000000000007941 */ /* 0x000fea0003800000 */
.L_x_3142:
[----:B------:R-:W-:Y:S01]  /*7700*/  VIADD R2, R2, 0x20 ;  /* 0x0000002002027836 */ /* 0x000fe20000000000 */
[----:B------:R-:W-:-:S04]  /*7710*/  IADD3 R14, R14, 0x80, RZ ;  /* 0x000000800e0e7810 */ /* 0x000fc80007ffe0ff */
[----:B------:R-:W-:-:S13]  /*7720*/  ISETP.GE.AND P0, PT, R2, UR40, PT ;  /* 0x0000002802007c0c */ /* 0x000fda000bf06270 */
[----:B------:R-:W-:Y:S05]  /*7730*/  @!P0 BRA `(.L_x_3144) ;  /* 0xfffffff400848947 */ /* 0x000fea000383ffff */
.L_x_3120:
[----:B------:R-:W-:Y:S05]  /*7740*/  BSYNC B1 ;  /* 0x0000000000017941 */ /* 0x000fea0003800000 */
.L_x_3119:
[----:B------:R-:W1:Y:S01]  /*7750*/  S2R R2, SR_TID.X ;  /* 0x0000000000027919 */ /* 0x000e620000002100 */
[----:B------:R-:W-:Y:S01]  /*7760*/  BSSY B0, `(.L_x_3145) ;  /* 0x0000050000007945 */ /* 0x000fe20003800000 */
[----:B-1----:R-:W-:-:S05]  /*7770*/  VIADD R2, R2, 0x1f ;  /* 0x0000001f02027836 */ /* 0x002fca0000000000 */
[----:B------:R-:W-:Y:S01]  /*7780*/  ISETP.GT.U32.OR P0, PT, R2, 0x3e, P2 ;  /* 0x0000003e0200780c */ /* 0x000fe20001704470 */
[----:B------:R-:W-:-:S12]  /*7790*/  @P1 BRA `(.L_x_3146) ;  /* 0x0000000400301947 */ /* 0x000fd80003800000 */
[----:B------:R-:W1:Y:S01]  /*77a0*/  LDC R2, c[0x0][0x308] ;  /* 0x0000c200ff027b82 */ /* 0x000e620000000800 */
        /* <DEDUP_REMOVED lines=8> */
[----:B-1----:R-:W-:-:S13]  /*7830*/  ISETP.NE.AND P3, PT, R2, 0x2, PT ;  /* 0x000000020200780c */ /* 0x002fda0003f65270 */
[----:B------:R-:W1:Y:S01]  /*7840*/  @!P3 LDC.64 R14, c[0x0][0x238] ;  /* 0x00008e00ff0ebb82 */ /* 0x000e620000000a00 */
[----:B------:R-:W-:-:S07]  /*7850*/  UISETP.NE.U32.AND UP0, UPT, UR4, URZ, UPT ;  /* 0x0000003f0400728c */ /* 0x000fce000bf05070 */
[----:B0-----:R-:W0:Y:S01]  /*7860*/  @P3 LDC.64 R12, c[0x0][0x238] ;  /* 0x00008e00ff0c3b82 */ /* 0x001e220000000a00 */
[----:B------:R-:W-:Y:S01]  /*7870*/  UISETP.NE.AND.EX UP0, UPT, UR5, URZ, UPT, UP0 ;  /* 0x0000003f0500728c */ /* 0x000fe2000bf05300 */
[----:B-1----:R-:W-:-:S06]  /*7880*/  @!P3 IADD3 R14, P1, R19, R14, RZ ;  /* 0x0000000e130eb210 */ /* 0x002fcc0007f3e0ff */
[----:B------:R-:W1:Y:S04]  /*7890*/  @!P3 LDC.64 R16, c[0x0][0x2f8] ;  /* 0x0000be00ff10bb82 */ /* 0x000e680000000a00 */
[----:B------:R-:W-:Y:S01]  /*78a0*/  @UP0 ULDC UR4, c[0x0][0x288] ;  /* 0x0000a20000040ab9 */ /* 0x000fe20000000800 */
[----:B------:R-:W-:-:S05]  /*78b0*/  @!P3 LEA.HI.X.SX32 R15, R19, R15, 0x1, P1 ;  /* 0x0000000f130fb211 */ /* 0x000fca00008f0eff */
[----:B------:R3:W4:Y:S01]  /*78c0*/  @!P3 LDG.E R2, desc[UR36][R14.64] ;  /* 0x000000240e02b981 */ /* 0x000722000c1e1900 */
[----:B------:R-:W-:Y:S01]  /*78d0*/  PLOP3.LUT P4, PT, PT, PT, UP0, 0x80, 0x0 ;  /* 0x000000000000781c */ /* 0x000fe20003f8f008 */
[----:B------:R-:W-:Y:S01]  /*78e0*/  @UP0 UIMAD UR4, UR38, UR4, UR46 ;  /* 0x00000004260402a4 */ /* 0x000fe2000f8e022e */
[----:B0-----:R-:W-:-:S05]  /*78f0*/  @P3 IMAD.WIDE R12, R19, 0x4, R12 ;  /* 0x00000004130c3825 */ /* 0x001fca00078e020c */
[----:B------:R-:W-:Y:S01]  /*7900*/  IMAD.U32 R21, RZ, RZ, UR4 ;  /* 0x00000004ff157e24 */ /* 0x000fe2000f8e00ff */
[----:B------:R-:W-:Y:S02]  /*7910*/  @UP0 ULDC.64 UR4, c[0x0][0x2e8] ;  /* 0x0000ba0000040ab9 */ /* 0x000fe40000000a00 */
[----:B---3--:R-:W-:Y:S01]  /*7920*/  MOV R14, UR4 ;  /* 0x00000004000e7c02 */ /* 0x008fe20008000f00 */
[----:B------:R-:W-:Y:S02]  /*7930*/  IMAD.U32 R15, RZ, RZ, UR5 ;  /* 0x00000005ff0f7e24 */ /* 0x000fe4000f8e00ff */
[----:B------:R-:W-:Y:S01]  /*7940*/  @P4 IMAD R19, R21, 0x60, R0 ;  /* 0x0000006015134824 */ /* 0x000fe200078e0200 */
[----:B-1----:R-:W3:Y:S04]  /*7950*/  @!P3 LDG.E R17, desc[UR36][R16.64+0x8] ;  /* 0x000008241011b981 */ /* 0x002ee8000c1e1900 */
[----:B------:R0:W3:Y:S01]  /*7960*/  @P3 LDG.E.128 R20, desc[UR36][R12.64] ;  /* 0x000000240c143981 */ /* 0x0000e2000c1e1d00 */
        /* <DEDUP_REMOVED lines=16> */
[----:B----4-:R-:W-:Y:S01]  /*7a70*/  @!P3 PRMT R16, R2, 0x9910, RZ ;  /* 0x000099100210b816 */ /* 0x010fe200000000ff */
[----:B------:R1:W3:Y:S01]  /*7a80*/  @!P3 I2F.S8 R19, R2 ;  /* 0x000000020013b306 */ /* 0x0002e20000001400 */
[--C-:B------:R-:W-:Y:S02]  /*7a90*/  @!P3 SHF.R.U32.HI R18, RZ, 0x10, R2.reuse ;  /* 0x00000010ff12b819 */ /* 0x100fe40000011602 */
[----:B------:R-:W-:-:S05]  /*7aa0*/  @!P3 SHF.R.U32.HI R12, RZ, 0x18, R2 ;  /* 0x00000018ff0cb819 */ /* 0x000fca0000011602 */
[----:B------:R-:W4:Y:S01]  /*7ab0*/  @!P3 I2F.S8 R18, R18 ;  /* 0x000000120012b306 */ /* 0x000f220000001400 */
[----:B-1----:R-:W-:Y:S02]  /*7ac0*/  @!P3 MOV R2, R16 ;  /* 0x000000100002b202 */ /* 0x002fe40000000f00 */
[----:B------:R-:W-:Y:S02]  /*7ad0*/  SHF.R.S32.HI R16, RZ, 0x1f, R13 ;  /* 0x0000001fff107819 */ /* 0x000fe4000001140d */
[----:B------:R-:W-:Y:S02]  /*7ae0*/  @!P3 SHF.R.S32.HI R2, RZ, 0x8, R2 ;  /* 0x00000008ff02b819 */ /* 0x000fe40000011402 */
[----:B------:R-:W-:Y:S01]  /*7af0*/  IADD3 R13, P1, R13, UR6, RZ ;  /* 0x000000060d0d7c10 */ /* 0x000fe2000ff3e0ff */
[----:B------:R1:W0:Y:S01]  /*7b00*/  @!P3 I2F.S8 R14, R12 ;  /* 0x0000000c000eb306 */ /* 0x0002220000001400 */
[-C--:B---3--:R-:W-:Y:S02]  /*7b10*/  @!P3 FMUL.FTZ R20, R19, R17.reuse ;  /* 0x000000111314b220 */ /* 0x088fe40000410000 */
[----:B------:R-:W-:Y:S01]  /*7b20*/  LEA.HI.X.SX32 R16, R29, R16, 0x1, P1 ;  /* 0x000000101d107211 */ /* 0x000fe200008f0eff */
[----:B----4-:R-:W-:-:S04]  /*7b30*/  @!P3 FMUL.FTZ R22, R18, R17 ;  /* 0x000000111216b220 */ /* 0x010fc80000410000 */
        /* <DEDUP_REMOVED lines=18> */
.L_x_3146:
[----:B------:R-:W-:Y:S05]  /*7c60*/  BSYNC B0 ;  /* 0x0000000000007941 */ /* 0x000fea0003800000 */
.L_x_3145:
[----:B------:R-:W-:Y:S06]  /*7c70*/  BAR.SYNC.DEFER_BLOCKING 0x0 ;  /* 0x0000000000007b1d */ /* 0x000fec0000010000 */
[----:B------:R-:W-:Y:S05]  /*7c80*/  @P2 BRA `(.L_x_3147) ;  /* 0x0000000000942947 */ /* 0x000fea0003800000 */
[----:B01----:R-:W0:Y:S01]  /*7c90*/  S2R R12, SR_TID.X ;  /* 0x00000000000c7919 */ /* 0x003e220000002100 */
        /* <DEDUP_REMOVED lines=36> */
.L_x_3147:
[----:B------:R-:W-:Y:S05]  /*7ee0*/  @P0 EXIT ;  /* 0x000000000000094d */ /* 0x000fea0003800000 */
[----:B------:R-:W3:Y:S01]  /*7ef0*/  LDC R2, c[0x0][0x308] ;  /* 0x0000c200ff027b82 */ /* 0x000ee20000000800 */
[----:B-1---5:R-:W-:Y:S01]  /*7f00*/  IMAD.U32 R7, RZ, RZ, UR7 ;  /* 0x00000007ff077e24 */ /* 0x022fe2000f8e00ff */
[----:B---3--:R-:W-:-:S13]  /*7f10*/  ISETP.NE.AND P0, PT, R2, 0x2, PT ;  /* 0x000000020200780c */ /* 0x008fda0003f05270 */
[----:B------:R-:W1:Y:S01]  /*7f20*/  @P0 LDC.64 R2, c[0x0][0x210] ;  /* 0x00008400ff020b82 */ /* 0x000e620000000a00 */
[----:B------:R-:W-:-:S04]  /*7f30*/  @P0 IMAD R5, R7, 0x60, R0 ;  /* 0x0000006007050824 */ /* 0x000fc800078e0200 */
[----:B-1----:R-:W-:-:S05]  /*7f40*/  @P0 IMAD.WIDE R2, R5, 0x4, R2 ;  /* 0x0000000405020825 */ /* 0x002fca00078e0202 */
[----:B------:R1:W-:Y:S01]  /*7f50*/  @P0 STG.E.128 desc[UR36][R2.64], R8 ;  /* 0x0000000802000986 */ /* 0x0003e2000c101d24 */
[----:B------:R-:W-:Y:S05]  /*7f60*/  @P0 EXIT ;  /* 0x000000000000094d */ /* 0x000fea0003800000 */
[----:B-1----:R-:W1:Y:S01]  /*7f70*/  LDC.64 R2, c[0x0][0x300] ;  /* 0x0000c000ff027b82 */ /* 0x002e620000000a00 */
[----:B------:R-:W-:Y:S01]  /*7f80*/  IMAD R6, R7, 0x60, R0 ;  /* 0x0000006007067824 */ /* 0x000fe200078e0200 */
[----:B------:R-:W-:Y:S01]  /*7f90*/  ULDC.64 UR4, c[0x0][0x210] ;  /* 0x0000840000047ab9 */ /* 0x000fe20000000a00 */
[----:B-1----:R-:W3:Y:S02]  /*7fa0*/  LDG.E R2, desc[UR36][R2.64] ;  /* 0x0000002402027981 */ /* 0x002ee4000c1e1900 */
[C---:B---3--:R-:W-:Y:S01]  /*7fb0*/  FMUL.FTZ R8, R2.reuse, R8 ;  /* 0x0000000802087220 */ /* 0x048fe20000410000 */
[C---:B------:R-:W-:Y:S01]  /*7fc0*/  FMUL.FTZ R9, R2.reuse, R9 ;  /* 0x0000000902097220 */ /* 0x040fe20000410000 */
[C---:B------:R-:W-:Y:S01]  /*7fd0*/  FMUL.FTZ R10, R2.reuse, R10 ;  /* 0x0000000a020a7220 */ /* 0x040fe20000410000 */
[----:B------:R-:W-:-:S03]  /*7fe0*/  FMUL.FTZ R11, R2, R11 ;  /* 0x0000000b020b7220 */ /* 0x000fc60000410000 */
[----:B------:R-:W1:Y:S08]  /*7ff0*/  F2I.S8.NTZ R8, R8 ;  /* 0x0000000800087305 */ /* 0x000e700000202100 */
[----:B------:R-:W3:Y:S01]  /*8000*/  F2I.S8.NTZ R9, R9 ;  /* 0x0000000900097305 */ /* 0x000ee20000202100 */
[----:B-1----:R-:W-:-:S07]  /*8010*/  PRMT R4, R8, 0x8880, RZ ;  /* 0x0000888008047816 */ /* 0x002fce00000000ff */
[----:B------:R-:W1:Y:S01]  /*8020*/  F2I.S8.NTZ R10, R10 ;  /* 0x0000000a000a7305 */ /* 0x000e620000202100 */
[----:B------:R-:W-:Y:S02]  /*8030*/  PRMT R2, R4, 0x7710, RZ ;  /* 0x0000771004027816 */ /* 0x000fe400000000ff */
[----:B---3--:R-:W-:-:S05]  /*8040*/  PRMT R5, R9, 0x8880, RZ ;  /* 0x0000888009057816 */ /* 0x008fca00000000ff */
[----:B------:R-:W3:Y:S01]  /*8050*/  F2I.S8.NTZ R11, R11 ;  /* 0x0000000b000b7305 */ /* 0x000ee20000202100 */
[----:B------:R-:W-:Y:S02]  /*8060*/  LOP3.LUT R2, R2, 0xff, RZ, 0xc0, !PT ;  /* 0x000000ff02027812 */ /* 0x000fe400078ec0ff */
[----:B------:R-:W-:Y:S02]  /*8070*/  PRMT R3, R5, 0x7710, RZ ;  /* 0x0000771005037816 */ /* 0x000fe400000000ff */
[----:B-1----:R-:W-:Y:S02]  /*8080*/  PRMT R0, R10, 0x8880, RZ ;  /* 0x000088800a007816 */ /* 0x002fe400000000ff */
[----:B------:R-:W-:Y:S02]  /*8090*/  PRMT R3, R3, 0x7604, R2 ;  /* 0x0000760403037816 */ /* 0x000fe40000000002 */
[----:B------:R-:W-:Y:S02]  /*80a0*/  PRMT R0, R0, 0x7710, RZ ;  /* 0x0000771000007816 */ /* 0x000fe400000000ff */
[----:B------:R-:W-:-:S02]  /*80b0*/  IADD3 R2, P0, R6, UR4, RZ ;  /* 0x0000000406027c10 */ /* 0x000fc4000ff1e0ff */
[----:B---3--:R-:W-:Y:S02]  /*80c0*/  PRMT R4, R11, 0x8880, RZ ;  /* 0x000088800b047816 */ /* 0x008fe400000000ff */
[----:B------:R-:W-:Y:S02]  /*80d0*/  PRMT R5, R0, 0x7054, R3 ;  /* 0x0000705400057816 */ /* 0x000fe40000000003 */
[----:B------:R-:W-:Y:S02]  /*80e0*/  PRMT R4, R4, 0x7710, RZ ;  /* 0x0000771004047816 */ /* 0x000fe400000000ff */
[----:B------:R-:W-:Y:S02]  /*80f0*/  LEA.HI.X.SX32 R3, R6, UR5, 0x1, P0 ;  /* 0x0000000506037c11 */ /* 0x000fe400080f0eff */
[----:B------:R-:W-:-:S05]  /*8100*/  PRMT R5, R4, 0x654, R5 ;  /* 0x0000065404057816 */ /* 0x000fca0000000005 */
[----:B------:R-:W-:Y:S01]  /*8110*/  STG.E desc[UR36][R2.64], R5 ;  /* 0x0000000502007986 */ /* 0x000fe2000c101924 */
[----:B------:R-:W-:Y:S05]  /*8120*/  EXIT ;  /* 0x000000000000794d */ /* 0x000fea0003800000 */
.L_x_3036:
[----:B------:R-:W-:Y:S01]  /*8130*/  HFMA2.MMA R12, -RZ, RZ, 0, 9.5367431640625e-07 ;  /* 0x00000010ff0c7435 */ /* 0x000fe200000001ff */
[----:B------:R-:W-:Y:S01]  /*8140*/  IMAD.MOV.U32 R11, RZ, RZ, 0x1f ;  /* 0x0000001fff0b7424 */ /* 0x000fe200078e00ff */
[----:B------:R-:W-:-:S09]  /*8150*/  MOV R15, 0xffffffff ;  /* 0xffffffff000f7802 */ /* 0x000fd20000000f00 */
[----:B-1----:R-:W-:Y:S05]  /*8160*/  WARPSYNC.COLLECTIVE R15, `(.L_x_3148) ;  /* 0x000000000f087348 */ /* 0x002fea0003c00000 */
[----:B------:R0:W2:Y:S02]  /*8170*/  SHFL.BFLY P6, R14, R13, R12, R11 ;  /* 0x0c00000c0d0e7389 */ /* 0x0000a400000c000b */
[----:B012---:R-:W-:Y:S01]  /*8180*/  ENDCOLLECTIVE ;  /* 0x000000000000791b */ /* 0x007fe20003800000 */
.L_x_3148:
[----:B------:R-:W-:Y:S01]  /*8190*/  HFMA2.MMA R12, -RZ, RZ, 0, 4.76837158203125e-07 ;  /* 0x00000008ff0c7435 */ /* 0x000fe200000001ff */
[----:B------:R-:W-:-:S04]  /*81a0*/  FADD.FTZ R0, R13, R14 ;  /* 0x0000000e0d007221 */ /* 0x000fc80000010000 */
[----:B------:R-:W-:-:S07]  /*81b0*/  IMAD.MOV.U32 R13, RZ, RZ, R0 ;  /* 0x000000ffff0d7224 */ /* 0x000fce00078e0000 */
[----:B------:R-:W-:Y:S05]  /*81c0*/  WARPSYNC.COLLECTIVE R15, `(.L_x_3149) ;  /* 0x000000000f087348 */ /* 0x000fea0003c00000 */
[----:B------:R0:W1:Y:S02]  /*81d0*/  SHFL.BFLY P6, R14, R13, R12, R11 ;  /* 0x0c00000c0d0e7389 */ /* 0x00006400000c000b */
[----:B01----:R-:W-:Y:S01]  /*81e0*/  ENDCOLLECTIVE ;  /* 0x000000000000791b */ /* 0x003fe20003800000 */
.L_x_3149:
[----:B------:R-:W-:Y:S01]  /*81f0*/  MOV R12, 0x4 ;  /* 0x00000004000c7802 */ /* 0x000fe20000000f00 */
[----:B------:R-:W-:-:S04]  /*8200*/  FADD.FTZ R2, R0, R14 ;  /* 0x0000000e00027221 */ /* 0x000fc80000010000 */
[----:B------:R-:W-:-:S07]  /*8210*/  IMAD.MOV.U32 R13, RZ, RZ, R2 ;  /* 0x000000ffff0d7224 */ /* 0x000fce00078e0002 */
[----:B------:R-:W-:Y:S05]  /*8220*/  WARPSYNC.COLLECTIVE R15, `(.L_x_3150) ;  /* 0x000000000f087348 */ /* 0x000fea0003c00000 */
[----:B------:R0:W1:Y:S02]  /*8230*/  SHFL.BFLY P6, R14, R13, R12, R11 ;  /* 0x0c00000c0d0e7389 */ /* 0x00006400000c000b */
[----:B01----:R-:W-:Y:S01]  /*8240*/  ENDCOLLECTIVE ;  /* 0x000000000000791b */ /* 0x003fe20003800000 */
.L_x_3150:
[----:B------:R-:W-:Y:S01]  /*8250*/  HFMA2.MMA R12, -RZ, RZ, 0, 1.1920928955078125e-07 ;  /* 0x00000002ff0c7435 */ /* 0x000fe200000001ff */
[----:B------:R-:W-:-:S04]  /*8260*/  FADD.FTZ R3, R2, R14 ;  /* 0x0000000e02037221 */ /* 0x000fc80000010000 */
[----:B------:R-:W-:-:S07]  /*8270*/  IMAD.MOV.U32 R13, RZ, RZ, R3 ;  /* 0x000000ffff0d7224 */ /* 0x000fce00078e0003 */
[----:B------:R-:W-:Y:S05]  /*8280*/  WARPSYNC.COLLECTIVE R15, `(.L_x_3151) ;  /* 0x000000000f087348 */ /* 0x000fea0003c00000 */
[----:B------:R0:W1:Y:S02]  /*8290*/  SHFL.BFLY P6, R14, R13, R12, R11 ;  /* 0x0c00000c0d0e7389 */ /* 0x00006400000c000b */
[----:B01----:R-:W-:Y:S01]  /*82a0*/  ENDCOLLECTIVE ;  /* 0x000000000000791b */ /* 0x003fe20003800000 */
.L_x_3151:
[----:B------:R-:W-:Y:S01]  /*82b0*/  MOV R12, 0x1 ;  /* 0x00000001000c7802 */ /* 0x000fe20000000f00 */
[----:B------:R-:W-:-:S04]  /*82c0*/  FADD.FTZ R4, R3, R14 ;  /* 0x0000000e03047221 */ /* 0x000fc80000010000 */
[----:B------:R-:W-:-:S07]  /*82d0*/  IMAD.MOV.U32 R13, RZ, RZ, R4 ;  /* 0x000000ffff0d7224 */ /* 0x000fce00078e0004 */
[----:B------:R-:W-:Y:S05]  /*82e0*/  WARPSYNC.COLLECTIVE R15, `(.L_x_3152) ;  /* 0x000000000f087348 */ /* 0x000fea0003c00000 */
[----:B------:R0:W1:Y:S02]  /*82f0*/  SHFL.BFLY P6, R14, R13, R12, R11 ;  /* 0x0c00000c0d0e7389 */ /* 0x00006400000c000b */
[----:B01----:R-:W-:Y:S01]  /*8300*/  ENDCOLLECTIVE ;  /* 0x000000000000791b */ /* 0x003fe20003800000 */
.L_x_3152:
[----:B------:R-:W-:Y:S05]  /*8310*/  BRA `(.L_x_3153) ;  /* 0xffffff9800487947 */ /* 0x000fea000383ffff */
.L_x_3154:
        /* <DEDUP_REMOVED lines=14> */
.L_x_3340:


//--------------------- .text._ZN4mmha33masked_multihead_attention_kernelIfLi96ELi128ELi2ELi32ELi128ELb0ELb0EEEv26Multihead_attention_paramsIT_XT5_EE --------------------------
	.section	.text._ZN4mmha33masked_multihead_attention_kernelIfLi96ELi128ELi2ELi32ELi128ELb0ELb0EEEv26Multihead_attention_paramsIT_XT5_EE,"ax",@progbits
	.align	128
        .global         _ZN4mmha33masked_multihead_attention_kernelIfLi96ELi128ELi2ELi32ELi128ELb0ELb0EEEv26Multihead_attention_paramsIT_XT5_EE
        .type           _ZN4mmha33masked_multihead_attention_kernelIfLi96ELi128ELi2ELi32ELi128ELb0ELb0EEEv26Multihead_attention_paramsIT_XT5_EE,@function
        .size           _ZN4mmha33masked_multihead_attention_kernelIfLi96ELi128ELi2ELi32ELi128ELb0ELb0EEEv26Multihead_attention_paramsIT_XT5_EE,(.L_x_3341 - _ZN4mmha33masked_multihead_attention_kernelIfLi96ELi128ELi2ELi32ELi128ELb0ELb0EEEv26Multihead_attention_paramsIT_XT5_EE)
        .other          _ZN4mmha33masked_multihead_attention_kernelIfLi96ELi128ELi2ELi32ELi128ELb0ELb0EEEv26Multihead_attention_paramsIT_XT5_EE,@"STO_CUDA_ENTRY STV_DEFAULT"
_ZN4mmha33masked_multihead_attention_kernelIfLi96ELi128ELi2ELi32ELi128ELb0ELb0EEEv26Multihead_attention_paramsIT_XT5_EE:
.text._ZN4mmha33masked_multihead_attention_kernelIfLi96ELi128ELi2ELi32ELi128ELb0ELb0EEEv26Multihead_attention_paramsIT_XT5_EE:
        /* <DEDUP_REMOVED lines=12> */
.L_x_3155:
[----:B------:R-:W0:Y:S08]  /*00c0*/  LDC.64 R4, c[0x0][0x330] ;  /* 0x0000cc00ff047b82 */ /* 0x000e300000000a00 */
[----:B------:R-:W1:Y:S08]  /*00d0*/  LDC R11, c[0x0][0x280] ;  /* 0x0000a000ff0b7b82 */ /* 0x000e700000000800 */
[----:B------:R-:W2:Y:S01]  /*00e0*/  LDC R26, c[0x0][0x284] ;  /* 0x0000a100ff1a7b82 */ /* 0x000ea20000000800 */
[----:B------:R-:W3:Y:S01]  /*00f0*/  S2R R18, SR_TID.X ;  /* 0x0000000000127919 */ /* 0x000ee20000002100 */
[----:B------:R-:W-:Y:S01]  /*0100*/  HFMA2.MMA R16, -RZ, RZ, 0, 0 ;  /* 0x00000000ff107435 */ /* 0x000fe200000001ff */
        /* <DEDUP_REMOVED lines=25> */
[-C--:B------:R-:W-:Y:S01]  /*02a0*/  @!P3 IADD3 R0, R0, -R3.reuse, RZ ;  /* 0x800000030000b210 */ /* 0x080fe20007ffe0ff */
[----:B------:R-:W-:Y:S01]  /*02b0*/  @!P3 VIADD R7, R7, 0x1 ;  /* 0x000000010707b836 */ /* 0x000fe20000000000 */
        /* <DEDUP_REMOVED lines=17> */
[----:B------:R-:W-:Y:S02]  /*03d0*/  IMAD.SHL.U32 R25, R18, 0x4, RZ ;  /* 0x0000000412197824 */ /* 0x000fe400078e00ff */
[----:B----4-:R-:W-:Y:S02]  /*03e0*/  VIADD R6, R0, 0xffffffe ;  /* 0x0ffffffe00067836 */ /* 0x010fe40000000000 */
[----:B------:R-:W0:Y:S01]  /*03f0*/  LDC R0, c[0x0][0x308] ;  /* 0x0000c200ff007b82 */ /* 0x000e220000000800 */
[----:B------:R-:W-:Y:S01]  /*0400*/  IMAD R30, R22, 0x60, RZ ;  /* 0x00000060161e7824 */ /* 0x000fe200078e02ff */
        /* <DEDUP_REMOVED lines=12> */
[----:B------:R-:W-:-:S05]  /*04d0*/  SEL R24, R30, R3, !P2 ;  /* 0x000000031e187207 */ /* 0x000fca0005000000 */
[----:B------:R-:W-:Y:S02]  /*04e0*/  IMAD.IADD R3, R25, 0x1, R24 ;  /* 0x0000000119037824 */ /* 0x000fe400078e0218 */
[----:B--2---:R-:W-:-:S06]  /*04f0*/  @P0 IMAD.IADD R17, R17, 0x1, R10 ;  /* 0x0000000111110824 */ /* 0x004fcc00078e020a */
[----:B------:R-:W0:Y:S02]  /*0500*/  @!P0 LDC R17, c[0x0][0x29c] ;  /* 0x0000a700ff118b82 */ /* 0x000e240000000800 */
[----:B0-----:R-:W-:Y:S02]  /*0510*/  IABS R23, R17 ;  /* 0x0000001100177213 */ /* 0x001fe40000000000 */
[----:B------:R-:W-:-:S03]  /*0520*/  ISETP.GE.AND P1, PT, R17, RZ, PT ;  /* 0x000000ff1100720c */ /* 0x000fc60003f26270 */
[----:B------:R-:W-:-:S05]  /*0530*/  IMAD.HI.U32 R7, R7, R23, RZ ;  /* 0x0000001707077227 */ /* 0x000fca00078e00ff */
[----:B------:R-:W-:-:S05]  /*0540*/  IADD3 R7, -R7, RZ, RZ ;  /* 0x000000ff07077210 */ /* 0x000fca0007ffe1ff */
[----:B------:R-:W-:Y:S01]  /*0550*/  IMAD R23, R12, R7, R23 ;  /* 0x000000070c177224 */ /* 0x000fe200078e0217 */
[----:B------:R-:W-:-:S04]  /*0560*/  @P3 CS2R R6, SRZ ;  /* 0x0000000000063805 */ /* 0x000fc8000001ff00 */
[----:B------:R-:W-:-:S13]  /*0570*/  ISETP.GT.U32.AND P0, PT, R12, R23, PT ;  /* 0x000000170c00720c */ /* 0x000fda0003f04070 */
[----:B------:R-:W-:-:S05]  /*0580*/  @!P0 IMAD.IADD R23, R23, 0x1, -R12 ;  /* 0x0000000117178824 */ /* 0x000fca00078e0a0c */
[----:B------:R-:W-:-:S13]  /*0590*/  ISETP.GT.U32.AND P0, PT, R12, R23, PT ;  /* 0x000000170c00720c */ /* 0x000fda0003f04070 */
[----:B------:R-:W-:Y:S01]  /*05a0*/  @!P0 IMAD.IADD R23, R23, 0x1, -R12 ;  /* 0x0000000117178824 */ /* 0x000fe200078e0a0c */
[----:B------:R-:W-:-:S04]  /*05b0*/  ISETP.NE.AND P0, PT, R26, RZ, PT ;  /* 0x000000ff1a00720c */ /* 0x000fc80003f05270 */
[----:B------:R-:W-:-:S09]  /*05c0*/  @!P1 IADD3 R23, -R23, RZ, RZ ;  /* 0x000000ff17179210 */ /* 0x000fd20007ffe1ff */
        /* <DEDUP_REMOVED lines=26> */
.L_x_3157:
[----:B------:R-:W-:Y:S05]  /*0770*/  BSYNC B0 ;  /* 0x0000000000007941 */ /* 0x000fea0003800000 */
.L_x_3156:
        /* <DEDUP_REMOVED lines=12> */
.L_x_3159:
        /* <DEDUP_REMOVED lines=18> */
.L_x_3160:
[----:B------:R-:W-:Y:S05]  /*0960*/  BSYNC B0 ;  /* 0x0000000000007941 */ /* 0x000fea0003800000 */
.L_x_3158:
        /* <DEDUP_REMOVED lines=81> */
[----:B------:R-:W-:-:S03]  /*0e80*/  LOP3.LUT P0, RZ, R40, 0x3, RZ, 0xc0, !PT ;  /* 0x0000000328ff7812 */ /* 0x000fc6000780c0ff */
[----:B------:R-:W-:-:S04]  /*0e90*/  IMAD.MOV.U32 R29, RZ, RZ, R5 ;  /* 0x000000ffff1d7224 */ /* 0x000fc800078e0005 */
        /* <DEDUP_REMOVED lines=20> */
[----:B-1---5:R-:W-:Y:S05]  /*0fe0*/  CALL.ABS.NOINC R14 ;  /* 0x000000000e007343 */ /* 0x022fea0003c00000 */
.L_x_3163:
        /* <DEDUP_REMOVED lines=8> */
[----:B------:R-:W-:-:S05]  /*1070*/  IMAD R14, R0, 0x4, R3 ;  /* 0x00000004000e7824 */ /* 0x000fca00078e0203 */
[----:B-1----:R-:W-:Y:S01]  /*1080*/  LEA R15, R7, R14, 0x2 ;  /* 0x0000000e070f7211 */ /* 0x002fe200078e10ff */
        /* <DEDUP_REMOVED lines=17> */
[C---:B------:R-:W-:Y:S02]  /*11a0*/  IMAD R29, R7.reuse, 0x4, R21 ;  /* 0x00000004071d7824 */ /* 0x040fe400078e0215 */
[----:B------:R-:W-:Y:S01]  /*11b0*/  IMAD.SHL.U32 R0, R0, 0x2, RZ ;  /* 0x0000000200007824 */ /* 0x000fe200078e00ff */
[----:B------:R-:W-:Y:S01]  /*11c0*/  LEA R20, R7, R40, 0x2 ;  /* 0x0000002807147211 */ /* 0x000fe200078e10ff */
[----:B------:R0:W2:Y:S03]  /*11d0*/  LDS R34, [R21+0x4] ;  /* 0x0000040015227984 */ /* 0x0000a60000000800 */
[----:B------:R-:W-:Y:S01]  /*11e0*/  LOP3.LUT R5, R0, 0xfffffffc, RZ, 0xc0, !PT ;  /* 0xfffffffc00057812 */ /* 0x000fe200078ec0ff */
[----:B------:R0:W3:Y:S03]  /*11f0*/  LDS R33, [R40] ;  /* 0x0000000028217984 */ /* 0x0000e60000000800 */
[----:B------:R-:W-:Y:S01]  /*1200*/  ISETP.GE.AND P0, PT, R5, R7, PT ;  /* 0x000000070500720c */ /* 0x000fe20003f06270 */
        /* <DEDUP_REMOVED lines=8> */
[----:B------:R-:W-:-:S04]  /*1290*/  ULDC UR4, c[0x0][0x29c] ;  /* 0x0000a70000047ab9 */ /* 0x000fc80000000800 */
        /* <DEDUP_REMOVED lines=37> */
.L_x_3167:
[----:B------:R-:W-:Y:S05]  /*14f0*/  BSYNC B1 ;  /* 0x0000000000017941 */ /* 0x000fea0003800000 */
.L_x_3166:
        /* <DEDUP_REMOVED lines=8> */
.L_x_3165:
[----:B------:R-:W-:Y:S05]  /*1580*/  BSYNC B0 ;  /* 0x0000000000007941 */ /* 0x000fea0003800000 */
.L_x_3164:
[----:B------:R-:W-:Y:S06]  /*1590*/  BAR.SYNC.DEFER_BLOCKING 0x0 ;  /* 0x0000000000007b1d */ /* 0x000fec0000010000 */
[----:B0-----:R0:W1:Y:S04]  /*15a0*/  @P6 LDS.128 R32, [R14] ;  /* 0x000000000e206984 */ /* 0x0010680000000c00 */
[----:B------:R0:W2:Y:S01]  /*15b0*/  @P6 LDS.128 R36, [R15] ;  /* 0x000000000f246984 */ /* 0x0000a20000000c00 */
[----:B------:R-:W-:Y:S06]  /*15c0*/  BAR.SYNC.DEFER_BLOCKING 0x0 ;  /* 0x0000000000007b1d */ /* 0x000fec0000010000 */
[----:B------:R-:W-:Y:S05]  /*15d0*/  BRA `(.L_x_3162) ;  /* 0x0000000000b07947 */ /* 0x000fea0003800000 */
.L_x_3161:
        /* <DEDUP_REMOVED lines=43> */
.L_x_3168:
[----:B------:R-:W-:Y:S05]  /*1890*/  BSYNC B0 ;  /* 0x0000000000007941 */ /* 0x000fea0003800000 */
.L_x_3162:
        /* <DEDUP_REMOVED lines=33> */
.L_x_3226:
[----:B01----:R-:W-:-:S07]  /*1ab0*/  FADD.FTZ R5, R5, R14 ;  /* 0x0000000e05057221 */ /* 0x003fce0000010000 */
.L_x_3170:
[----:B------:R-:W-:Y:S05]  /*1ac0*/  BSYNC B0 ;  /* 0x0000000000007941 */ /* 0x000fea0003800000 */
.L_x_3169:
[----:B------:R-:W3:Y:S01]  /*1ad0*/  S2R R11, SR_CgaCtaId ;  /* 0x00000000000b7919 */ /* 0x000ee20000008800 */
[----:B------:R-:W-:Y:S01]  /*1ae0*/  ISETP.NE.AND P0, PT, R18, RZ, PT ;  /* 0x000000ff1200720c */ /* 0x000fe20003f05270 */
[----:B------:R-:W-:Y:S01]  /*1af0*/  IMAD.IADD R7, R17, 0x1, -R26 ;  /* 0x0000000111077824 */ /* 0x000fe200078e0a1a */
[----:B------:R-:W-:-:S04]  /*1b00*/  MOV R9, 0x400 ;  /* 0x0000040000097802 */ /* 0x000fc80000000f00 */
[----:B------:R-:W-:-:S07]  /*1b10*/  IADD3 R0, R9, 0x220, RZ ;  /* 0x0000022009007810 */ /* 0x000fce0007ffe0ff */
        /* <DEDUP_REMOVED lines=18> */
.L_x_3173:
[----:B------:R3:W-:Y:S02]  /*1c40*/  STS [R8], R155 ;  /* 0x0000009b08007388 */ /* 0x0007e40000000800 */
.L_x_3172:
[----:B------:R-:W-:Y:S05]  /*1c50*/  WARPSYNC.ALL ;  /* 0x0000000000007948 */ /* 0x000fea0003800000 */
[----:B------:R-:W-:Y:S01]  /*1c60*/  IADD3 R3, R7, 0xf, RZ ;  /* 0x0000000f07037810 */ /* 0x000fe20007ffe0ff */
[----:B------:R-:W4:Y:S01]  /*1c70*/  LDC.64 R12, c[0x0][0x280] ;  /* 0x0000a000ff0c7b82 */ /* 0x000f220000000a00 */
[----:B------:R-:W-:Y:S01]  /*1c80*/  LEA.HI R7, R18, R18, RZ, 0x1 ;  /* 0x0000001212077211 */ /* 0x000fe200078f08ff */
[----:B------:R-:W-:Y:S01]  /*1c90*/  ULDC UR5, c[0x0][0x2a0] ;  /* 0x0000a80000057ab9 */ /* 0x000fe20000000800 */
[----:B------:R-:W-:Y:S01]  /*1ca0*/  SHF.R.S32.HI R4, RZ, 0x1f, R3 ;  /* 0x0000001fff047819 */ /* 0x000fe20000011403 */
[----:B------:R-:W-:Y:S01]  /*1cb0*/  ULDC.64 UR6, c[0x0][0x2b0] ;  /* 0x0000ac0000067ab9 */ /* 0x000fe20000000a00 */
[----:B------:R-:W-:Y:S01]  /*1cc0*/  LEA.HI.SX32 R154, R7, R26, 0x1f ;  /* 0x0000001a079a7211 */ /* 0x000fe200078ffaff */
        /* <DEDUP_REMOVED lines=19> */
[C---:B------:R-:W-:Y:S01]  /*1e00*/  IMAD.SHL.U32 R10, R6.reuse, 0x2, RZ ;  /* 0x00000002060a7824 */ /* 0x040fe200078e00ff */
[----:B------:R-:W-:Y:S01]  /*1e10*/  LEA R11, R6, R11, 0x3 ;  /* 0x0000000b060b7211 */ /* 0x000fe200078e18ff */
[----:B------:R-:W-:-:S04]  /*1e20*/  HFMA2.MMA R6, -RZ, RZ, 0, 0 ;  /* 0x00000000ff067435 */ /* 0x000fc800000001ff */
        /* <DEDUP_REMOVED lines=14> */
[----:B0-----:R-:W-:-:S03]  /*1f10*/  IMAD.MOV R14, RZ, RZ, -R7 ;  /* 0x000000ffff0e7224 */ /* 0x001fc600078e0a07 */
[----:B------:R4:W0:Y:S01]  /*1f20*/  LDS.64 R68, [R11+0xa0] ;  /* 0x0000a0000b447984 */ /* 0x0008220000000a00 */
[----:B------:R-:W-:-:S03]  /*1f30*/  IMAD R15, R14, R5, RZ ;  /* 0x000000050e0f7224 */ /* 0x000fc600078e02ff */
[----:B------:R4:W0:Y:S01]  /*1f40*/  LDS.64 R66, [R11+0xb0] ;  /* 0x0000b0000b427984 */ /* 0x0008220000000a00 */
[----:B------:R-:W-:-:S03]  /*1f50*/  IMAD.HI.U32 R6, R7, R15, R6 ;  /* 0x0000000f07067227 */ /* 0x000fc600078e0006 */
[----:B------:R4:W0:Y:S01]  /*1f60*/  LDS.64 R64, [R11+0xc0] ;  /* 0x0000c0000b407984 */ /* 0x0008220000000a00 */
[----:B------:R-:W-:-:S03]  /*1f70*/  IMAD R7, R4, R13, R10 ;  /* 0x0000000d04077224 */ /* 0x000fc600078e020a */
[----:B------:R4:W0:Y:S02]  /*1f80*/  LDS.64 R62, [R11+0xd0] ;  /* 0x0000d0000b3e7984 */ /* 0x0008240000000a00 */
[----:B------:R-:W-:Y:S02]  /*1f90*/  SHF.R.S32.HI R25, RZ, 0x1f, R7 ;  /* 0x0000001fff197819 */ /* 0x000fe40000011407 */
        /* <DEDUP_REMOVED lines=18> */
.L_x_3179:
[----:B0-----:R-:W3:Y:S01]  /*20c0*/  LDC R13, c[0x0][0x284] ;  /* 0x0000a100ff0d7b82 */ /* 0x001ee20000000800 */
[----:B----4-:R-:W-:Y:S02]  /*20d0*/  IABS R11, R154 ;  /* 0x0000009a000b7213 */ /* 0x010fe40000000000 */
[C---:B------:R-:W-:Y:S02]  /*20e0*/  ISETP.GE.AND P1, PT, R154.reuse, RZ, PT ;  /* 0x000000ff9a00720c */ /* 0x040fe40003f26270 */
[----:B------:R-:W-:Y:S01]  /*20f0*/  ISETP.GE.AND P3, PT, R154, R17, PT ;  /* 0x000000119a00720c */ /* 0x000fe20003f66270 */
[----:B------:R-:W-:-:S03]  /*2100*/  IMAD.HI.U32 R10, R6, R11, RZ ;  /* 0x0000000b060a7227 */ /* 0x000fc600078e00ff */
[----:B------:R-:W-:Y:S01]  /*2110*/  FSEL R91, R91, RZ, P3 ;  /* 0x000000ff5b5b7208 */ /* 0x000fe20001800000 */
[----:B------:R-:W-:Y:S01]  /*2120*/  IMAD.MOV R10, RZ, RZ, -R10 ;  /* 0x000000ffff0a7224 */ /* 0x000fe200078e0a0a */
[----:B------:R-:W-:Y:S02]  /*2130*/  FSEL R90, R90, RZ, P3 ;  /* 0x000000ff5a5a7208 */ /* 0x000fe40001800000 */
[----:B-1-3--:R-:W-:-:S05]  /*2140*/  IABS R15, R13 ;  /* 0x0000000d000f7213 */ /* 0x00afca0000000000 */
[----:B------:R-:W-:-:S05]  /*2150*/  IMAD R12, R15, R10, R11 ;  /* 0x0000000a0f0c7224 */ /* 0x000fca00078e020b */
[----:B------:R-:W-:-:S13]  /*2160*/  ISETP.GT.U32.AND P0, PT, R5, R12, PT ;  /* 0x0000000c0500720c */ /* 0x000fda0003f04070 */
[----:B------:R-:W-:-:S05]  /*2170*/  @!P0 IMAD.IADD R12, R12, 0x1, -R15 ;  /* 0x000000010c0c8824 */ /* 0x000fca00078e0a0f */
[----:B------:R-:W-:-:S13]  /*2180*/  ISETP.GT.U32.AND P0, PT, R5, R12, PT ;  /* 0x0000000c0500720c */ /* 0x000fda0003f04070 */
[----:B------:R-:W-:Y:S02]  /*2190*/  @!P0 IADD3 R12, R12, -R15, RZ ;  /* 0x8000000f0c0c8210 */ /* 0x000fe40007ffe0ff */
[----:B------:R-:W-:-:S03]  /*21a0*/  ISETP.NE.AND P0, PT, R13, RZ, PT ;  /* 0x000000ff0d00720c */ /* 0x000fc60003f05270 */
[----:B------:R-:W-:-:S10]  /*21b0*/  @!P1 IMAD.MOV R12, RZ, RZ, -R12 ;  /* 0x000000ffff0c9224 */ /* 0x000fd400078e0a0c */
[----:B------:R-:W-:Y:S02]  /*21c0*/  @!P0 LOP3.LUT R12, RZ, R13, RZ, 0x33, !PT ;  /* 0x0000000dff0c8212 */ /* 0x000fe400078e33ff */
[----:B------:R-:W-:Y:S02]  /*21d0*/  ISETP.GE.AND P0, PT, R154, R17, PT ;  /* 0x000000119a00720c */ /* 0x000fe40003f06270 */
[----:B------:R-:W-:Y:S01]  /*21e0*/  LEA R164, R13, R12, 0x2 ;  /* 0x0000000c0da47211 */ /* 0x000fe200078e10ff */
[----:B------:R-:W-:-:S04]  /*21f0*/  IMAD.IADD R10, R12, 0x1, R13 ;  /* 0x000000010c0a7824 */ /* 0x000fc800078e020d */
[C---:B------:R-:W-:Y:S01]  /*2200*/  IMAD.SHL.U32 R160, R10.reuse, 0x4, RZ ;  /* 0x000000040aa07824 */ /* 0x040fe200078e00ff */
[----:B------:R-:W-:-:S04]  /*2210*/  IADD3 R10, R10, R13, RZ ;  /* 0x0000000d0a0a7210 */ /* 0x000fc80007ffe0ff */
[----:B------:R-:W-:Y:S01]  /*2220*/  ISETP.GE.OR P2, PT, R160, R29, P0 ;  /* 0x0000001da000720c */ /* 0x000fe20000746670 */
[C---:B------:R-:W-:Y:S02]  /*2230*/  IMAD.SHL.U32 R158, R10.reuse, 0x4, RZ ;  /* 0x000000040a9e7824 */ /* 0x040fe400078e00ff */
[----:B------:R-:W-:-:S03]  /*2240*/  IMAD.IADD R156, R10, 0x1, R13 ;  /* 0x000000010a9c7824 */ /* 0x000fc600078e020d */
[----:B------:R-:W-:Y:S01]  /*2250*/  ISETP.GE.OR P4, PT, R158, R29, P0 ;  /* 0x0000001d9e00720c */ /* 0x000fe20000786670 */
[----:B------:R-:W-:-:S05]  /*2260*/  IMAD.SHL.U32 R156, R156, 0x4, RZ ;  /* 0x000000049c9c7824 */ /* 0x000fca00078e00ff */
[----:B------:R-:W-:Y:S01]  /*2270*/  ISETP.GE.OR P5, PT, R156, R29, P0 ;  /* 0x0000001d9c00720c */ /* 0x000fe200007a6670 */
[----:B------:R-:W3:Y:S01]  /*2280*/  @!P2 LDC.64 R14, c[0x0][0x248] ;  /* 0x00009200ff0eab82 */ /* 0x000ee20000000a00 */
[----:B------:R-:W-:-:S04]  /*2290*/  @!P2 IADD3 R157, P1, R7, R160, RZ ;  /* 0x000000a0079da210 */ /* 0x000fc80007f3e0ff */
[----:B------:R-:W-:-:S03]  /*22a0*/  @!P2 LEA.HI.X.SX32 R160, R160, R25, 0x1, P1 ;  /* 0x00000019a0a0a211 */ /* 0x000fc600008f0eff */
[----:B------:R-:W4:Y:S01]  /*22b0*/  @!P4 LDC.64 R10, c[0x0][0x248] ;  /* 0x00009200ff0acb82 */ /* 0x000f220000000a00 */
[----:B---3--:R-:W-:-:S04]  /*22c0*/  @!P2 LEA R162, P1, R157, R14, 0x2 ;  /* 0x0000000e9da2a211 */ /* 0x008fc800078210ff */
[----:B------:R-:W-:-:S03]  /*22d0*/  @!P2 LEA.HI.X R163, R157, R15, R160, 0x2, P1 ;  /* 0x0000000f9da3a211 */ /* 0x000fc600008f14a0 */
[----:B------:R-:W3:Y:S01]  /*22e0*/  @!P5 LDC.64 R14, c[0x0][0x248] ;  /* 0x00009200ff0edb82 */ /* 0x000ee20000000a00 */
[----:B------:R-:W-:Y:S01]  /*22f0*/  @!P4 IADD3 R157, P1, R7, R158, RZ ;  /* 0x0000009e079dc210 */ /* 0x000fe20007f3e0ff */
[----:B------:R2:W2:Y:S03]  /*2300*/  @!P2 LDG.E.64 R90, desc[UR36][R162.64] ;  /* 0x00000024a25aa981 */ /* 0x0004a6000c1e1b00 */
[----:B------:R-:W-:Y:S02]  /*2310*/  @!P4 LEA.HI.X.SX32 R158, R158, R25, 0x1, P1 ;  /* 0x000000199e9ec211 */ /* 0x000fe400008f0eff */
[----:B----4-:R-:W-:-:S04]  /*2320*/  @!P4 LEA R160, P1, R157, R10, 0x2 ;  /* 0x0000000a9da0c211 */ /* 0x010fc800078210ff */
[----:B------:R-:W-:Y:S02]  /*2330*/  @!P4 LEA.HI.X R161, R157, R11, R158, 0x2, P1 ;  /* 0x0000000b9da1c211 */ /* 0x000fe400008f149e */
[----:B------:R-:W-:-:S04]  /*2340*/  @!P5 IADD3 R10, P1, R7, R156, RZ ;  /* 0x0000009c070ad210 */ /* 0x000fc80007f3e0ff */
[----:B------:R-:W-:Y:S02]  /*2350*/  @!P5 LEA.HI.X.SX32 R156, R156, R25, 0x1, P1 ;  /* 0x000000199c9cd211 */ /* 0x000fe400008f0eff */
[----:B---3--:R-:W-:-:S04]  /*2360*/  @!P5 LEA R158, P1, R10, R14, 0x2 ;  /* 0x0000000e0a9ed211 */ /* 0x008fc800078210ff */
[----:B------:R-:W-:Y:S01]  /*2370*/  @!P5 LEA.HI.X R159, R10, R15, R156, 0x2, P1 ;  /* 0x0000000f0a9fd211 */ /* 0x000fe200008f149c */
[----:B------:R-:W-:-:S05]  /*2380*/  IMAD.SHL.U32 R156, R164, 0x4, RZ ;  /* 0x00000004a49c7824 */ /* 0x000fca00078e00ff */
[----:B------:R-:W-:-:S13]  /*2390*/  ISETP.GE.OR P1, PT, R156, R29, P0 ;  /* 0x0000001d9c00720c */ /* 0x000fda0000726670 */
[----:B------:R-:W3:Y:S01]  /*23a0*/  @!P1 LDC.64 R10, c[0x0][0x248] ;  /* 0x00009200ff0a9b82 */ /* 0x000ee20000000a00 */
[----:B------:R-:W-:Y:S01]  /*23b0*/  @!P1 IADD3 R14, P2, R7, R156, RZ ;  /* 0x0000009c070e9210 */ /* 0x000fe20007f5e0ff */
[----:B------:R-:W-:-:S03]  /*23c0*/  IMAD.IADD R164, R164, 0x1, R13 ;  /* 0x00000001a4a47824 */ /* 0x000fc600078e020d */
[----:B------:R-:W-:Y:S02]  /*23d0*/  @!P1 LEA.HI.X.SX32 R15, R156, R25, 0x1, P2 ;  /* 0x000000199c0f9211 */ /* 0x000fe400010f0eff */
[----:B---3--:R-:W-:-:S04]  /*23e0*/  @!P1 LEA R156, P2, R14, R10, 0x2 ;  /* 0x0000000a0e9c9211 */ /* 0x008fc800078410ff */
[----:B------:R-:W-:Y:S01]  /*23f0*/  @!P1 LEA.HI.X R157, R14, R11, R15, 0x2, P2 ;  /* 0x0000000b0e9d9211 */ /* 0x000fe200010f140f */
[----:B------:R-:W-:-:S05]  /*2400*/  IMAD.SHL.U32 R14, R164, 0x4, RZ ;  /* 0x00000004a40e7824 */ /* 0x000fca00078e00ff */
[----:B------:R-:W-:Y:S02]  /*2410*/  ISETP.GE.OR P2, PT, R14, R29, P0 ;  /* 0x0000001d0e00720c */ /* 0x000fe40000746670 */
[----:B--2---:R-:W-:Y:S02]  /*2420*/  IADD3 R162, R164, R13, RZ ;  /* 0x0000000da4a27210 */ /* 0x004fe40007ffe0ff */
[----:B------:R-:W-:-:S09]  /*2430*/  FSEL R93, R93, RZ, P3 ;  /* 0x000000ff5d5d7208 */ /* 0x000fd20001800000 */
[----:B------:R-:W2:Y:S01]  /*2440*/  @!P2 LDC.64 R10, c[0x0][0x248] ;  /* 0x00009200ff0aab82 */ /* 0x000ea20000000a00 */
[----:B------:R-:W-:Y:S01]  /*2450*/  FSEL R92, R92, RZ, P3 ;  /* 0x000000ff5c5c7208 */ /* 0x000fe20001800000 */
[----:B------:R-:W-:Y:S01]  /*2460*/  IMAD.SHL.U32 R162, R162, 0x4, RZ ;  /* 0x00000004a2a27824 */ /* 0x000fe200078e00ff */
[----:B------:R-:W-:-:S04]  /*2470*/  @!P2 IADD3 R15, P6, R7, R14, RZ ;  /* 0x0000000e070fa210 */ /* 0x000fc80007fde0ff */
[----:B------:R3:W4:Y:S01]  /*2480*/  @!P4 LDG.E.64 R92, desc[UR36][R160.64] ;  /* 0x00000024a05cc981 */ /* 0x000722000c1e1b00 */
[----:B------:R-:W-:Y:S02]  /*2490*/  ISETP.GE.OR P4, PT, R162, R29, P0 ;  /* 0x0000001da200720c */ /* 0x000fe40000786670 */
[----:B------:R-:W-:Y:S02]  /*24a0*/  @!P2 LEA.HI.X.SX32 R164, R14, R25, 0x1, P6 ;  /* 0x000000190ea4a211 */ /* 0x000fe400030f0eff */
[----:B--2---:R-:W-:-:S04]  /*24b0*/  @!P2 LEA R14, P6, R15, R10, 0x2 ;  /* 0x0000000a0f0ea211 */ /* 0x004fc800078c10ff */
[----:B------:R-:W-:-:S05]  /*24c0*/  @!P2 LEA.HI.X R15, R15, R11, R164, 0x2, P6 ;  /* 0x0000000b0f0fa211 */ /* 0x000fca00030f14a4 */
[----:B------:R-:W2:Y:S01]  /*24d0*/  @!P4 LDC.64 R10, c[0x0][0x248] ;  /* 0x00009200ff0acb82 */ /* 0x000ea20000000a00 */
[----:B------:R-:W-:Y:S02]  /*24e0*/  FSEL R95, R95, RZ, P3 ;  /* 0x000000ff5f5f7208 */ /* 0x000fe40001800000 */
[----:B------:R-:W-:-:S06]  /*24f0*/  FSEL R94, R94, RZ, P3 ;  /* 0x000000ff5e5e7208 */ /* 0x000fcc0001800000 */
[----:B------:R1:W4:Y:S01]  /*2500*/  @!P5 LDG.E.64 R94, desc[UR36][R158.64] ;  /* 0x000000249e5ed981 */ /* 0x000322000c1e1b00 */
[----:B---3--:R-:W-:Y:S01]  /*2510*/  @!P4 IADD3 R161, P5, R7, R162, RZ ;  /* 0x000000a207a1c210 */ /* 0x008fe20007fbe0ff */
[----:B------:R-:W-:-:S03]  /*2520*/  IMAD R164, R13, 0x7, R12 ;  /* 0x000000070da47824 */ /* 0x000fc600078e020c */
[----:B------:R-:W-:Y:S02]  /*2530*/  @!P4 LEA.HI.X.SX32 R162, R162, R25, 0x1, P5 ;  /* 0x00000019a2a2c211 */ /* 0x000fe400028f0eff */
[----:B--2---:R-:W-:-:S04]  /*2540*/  @!P4 LEA R160, P5, R161, R10, 0x2 ;  /* 0x0000000aa1a0c211 */ /* 0x004fc800078a10ff */
[----:B------:R-:W-:Y:S01]  /*2550*/  @!P4 LEA.HI.X R161, R161, R11, R162, 0x2, P5 ;  /* 0x0000000ba1a1c211 */ /* 0x000fe200028f14a2 */
[----:B------:R-:W-:-:S05]  /*2560*/  IMAD.SHL.U32 R162, R164, 0x4, RZ ;  /* 0x00000004a4a27824 */ /* 0x000fca00078e00ff */
[----:B------:R-:W-:-:S13]  /*2570*/  ISETP.GE.OR P5, PT, R162, R29, P0 ;  /* 0x0000001da200720c */ /* 0x000fda00007a6670 */
[----:B------:R-:W2:Y:S01]  /*2580*/  @!P5 LDC.64 R10, c[0x0][0x248] ;  /* 0x00009200ff0adb82 */ /* 0x000ea20000000a00 */
[----:B------:R-:W-:Y:S02]  /*2590*/  FSEL R97, R97, RZ, P3 ;  /* 0x000000ff61617208 */ /* 0x000fe40001800000 */
[----:B------:R-:W-:-:S06]  /*25a0*/  FSEL R96, R96, RZ, P3 ;  /* 0x000000ff60607208 */ /* 0x000fcc0001800000 */
[----:B------:R3:W4:Y:S01]  /*25b0*/  @!P1 LDG.E.64 R96, desc[UR36][R156.64] ;  /* 0x000000249c609981 */ /* 0x000722000c1e1b00 */
[----:B-1----:R-:W-:-:S04]  /*25c0*/  @!P5 IADD3 R159, P1, R7, R162, RZ ;  /* 0x000000a2079fd210 */ /* 0x002fc80007f3e0ff */
[----:B------:R-:W-:Y:S02]  /*25d0*/  @!P5 LEA.HI.X.SX32 R162, R162, R25, 0x1, P1 ;  /* 0x00000019a2a2d211 */ /* 0x000fe400008f0eff */
[----:B--2---:R-:W-:-:S04]  /*25e0*/  @!P5 LEA R158, P1, R159, R10, 0x2 ;  /* 0x0000000a9f9ed211 */ /* 0x004fc800078210ff */
[----:B------:R-:W-:Y:S01]  /*25f0*/  @!P5 LEA.HI.X R159, R159, R11, R162, 0x2, P1 ;  /* 0x0000000b9f9fd211 */ /* 0x000fe200008f14a2 */
[----:B------:R-:W-:-:S05]  /*2600*/  IMAD.IADD R162, R164, 0x1, R13 ;  /* 0x00000001a4a27824 */ /* 0x000fca00078e020d */
[----:B------:R-:W-:-:S04]  /*2610*/  SHF.L.U32 R164, R162, 0x2, RZ ;  /* 0x00000002a2a47819 */ /* 0x000fc800000006ff */
[----:B------:R-:W-:Y:S01]  /*2620*/  ISETP.GE.OR P1, PT, R164, R29, P0 ;  /* 0x0000001da400720c */ /* 0x000fe20000726670 */
[----:B------:R-:W-:Y:S01]  /*2630*/  IMAD.IADD R162, R162, 0x1, R13 ;  /* 0x00000001a2a27824 */ /* 0x000fe200078e020d */
[----:B------:R-:W-:Y:S02]  /*2640*/  FSEL R99, R99, RZ, P3 ;  /* 0x000000ff63637208 */ /* 0x000fe40001800000 */
[----:B------:R-:W-:-:S09]  /*2650*/  FSEL R98, R98, RZ, P3 ;  /* 0x000000ff62627208 */ /* 0x000fd20001800000 */
[----:B------:R-:W1:Y:S01]  /*2660*/  @!P1 LDC.64 R10, c[0x0][0x248] ;  /* 0x00009200ff0a9b82 */ /* 0x000e620000000a00 */
[----:B------:R-:W-:Y:S01]  /*2670*/  IMAD.SHL.U32 R162, R162, 0x4, RZ ;  /* 0x00000004a2a27824 */ /* 0x000fe200078e00ff */
[----:B------:R2:W4:Y:S01]  /*2680*/  @!P2 LDG.E.64 R98, desc[UR36][R14.64] ;  /* 0x000000240e62a981 */ /* 0x000522000c1e1b00 */
[----:B---3--:R-:W-:-:S03]  /*2690*/  @!P1 IADD3 R157, P6, R7, R164, RZ ;  /* 0x000000a4079d9210 */ /* 0x008fc60007fde0ff */
[----:B------:R-:W-:Y:S02]  /*26a0*/  ISETP.GE.OR P2, PT, R162, R29, P0 ;  /* 0x0000001da200720c */ /* 0x000fe40000746670 */
[----:B------:R-:W-:Y:S02]  /*26b0*/  @!P1 LEA.HI.X.SX32 R164, R164, R25, 0x1, P6 ;  /* 0x00000019a4a49211 */ /* 0x000fe400030f0eff */
[----:B-1----:R-:W-:-:S04]  /*26c0*/  @!P1 LEA R156, P6, R157, R10, 0x2 ;  /* 0x0000000a9d9c9211 */ /* 0x002fc800078c10ff */
[----:B------:R-:W-:-:S05]  /*26d0*/  @!P1 LEA.HI.X R157, R157, R11, R164, 0x2, P6 ;  /* 0x0000000b9d9d9211 */ /* 0x000fca00030f14a4 */
[----:B------:R-:W1:Y:S01]  /*26e0*/  @!P2 LDC.64 R10, c[0x0][0x248] ;  /* 0x00009200ff0aab82 */ /* 0x000e620000000a00 */
[----:B------:R-:W-:Y:S02]  /*26f0*/  FSEL R101, R101, RZ, P3 ;  /* 0x000000ff65657208 */ /* 0x000fe40001800000 */
[----:B------:R-:W-:-:S06]  /*2700*/  FSEL R100, R100, RZ, P3 ;  /* 0x000000ff64647208 */ /* 0x000fcc0001800000 */
[----:B------:R3:W4:Y:S01]  /*2710*/  @!P4 LDG.E.64 R100, desc[UR36][R160.64] ;  /* 0x00000024a064c981 */ /* 0x000722000c1e1b00 */
[----:B--2---:R-:W-:Y:S01]  /*2720*/  @!P2 IADD3 R15, P4, R7, R162, RZ ;  /* 0x000000a2070fa210 */ /* 0x004fe20007f9e0ff */
[----:B------:R-:W-:-:S03]  /*2730*/  IMAD R164, R13, 0xa, R12 ;  /* 0x0000000a0da47824 */ /* 0x000fc600078e020c */
[----:B------:R-:W-:Y:S02]  /*2740*/  @!P2 LEA.HI.X.SX32 R162, R162, R25, 0x1, P4 ;  /* 0x00000019a2a2a211 */ /* 0x000fe400020f0eff */
[----:B-1----:R-:W-:-:S04]  /*2750*/  @!P2 LEA R14, P4, R15, R10, 0x2 ;  /* 0x0000000a0f0ea211 */ /* 0x002fc800078810ff */
[----:B------:R-:W-:Y:S01]  /*2760*/  @!P2 LEA.HI.X R15, R15, R11, R162, 0x2, P4 ;  /* 0x0000000b0f0fa211 */ /* 0x000fe200020f14a2 */
[----:B------:R-:W-:-:S05]  /*2770*/  IMAD.SHL.U32 R162, R164, 0x4, RZ ;  /* 0x00000004a4a27824 */ /* 0x000fca00078e00ff */
[----:B------:R-:W-:-:S13]  /*2780*/  ISETP.GE.OR P4, PT, R162, R29, P0 ;  /* 0x0000001da200720c */ /* 0x000fda0000786670 */
[----:B------:R-:W1:Y:S01]  /*2790*/  @!P4 LDC.64 R10, c[0x0][0x248] ;  /* 0x00009200ff0acb82 */ /* 0x000e620000000a00 */
[----:B------:R-:W-:Y:S02]  /*27a0*/  FSEL R103, R103, RZ, P3 ;  /* 0x000000ff67677208 */ /* 0x000fe40001800000 */
[----:B------:R-:W-:-:S06]  /*27b0*/  FSEL R102, R102, RZ, P3 ;  /* 0x000000ff66667208 */ /* 0x000fcc0001800000 */
[----:B------:R2:W4:Y:S01]  /*27c0*/  @!P5 LDG.E.64 R102, desc[UR36][R158.64] ;  /* 0x000000249e66d981 */ /* 0x000522000c1e1b00 */
[----:B---3--:R-:W-:-:S04]  /*27d0*/  @!P4 IADD3 R161, P5, R7, R162, RZ ;  /* 0x000000a207a1c210 */ /* 0x008fc80007fbe0ff */
[----:B------:R-:W-:Y:S02]  /*27e0*/  @!P4 LEA.HI.X.SX32 R162, R162, R25, 0x1, P5 ;  /* 0x00000019a2a2c211 */ /* 0x000fe400028f0eff */
[----:B-1----:R-:W-:-:S04]  /*27f0*/  @!P4 LEA R160, P5, R161, R10, 0x2 ;  /* 0x0000000aa1a0c211 */ /* 0x002fc800078a10ff */
[----:B------:R-:W-:Y:S02]  /*2800*/  @!P4 LEA.HI.X R161, R161, R11, R162, 0x2, P5 ;  /* 0x0000000ba1a1c211 */ /* 0x000fe400028f14a2 */
[----:B------:R-:W-:-:S05]  /*2810*/  IADD3 R162, R164, R13, RZ ;  /* 0x0000000da4a27210 */ /* 0x000fca0007ffe0ff */
[----:B------:R-:W-:-:S05]  /*2820*/  IMAD.SHL.U32 R164, R162, 0x4, RZ ;  /* 0x00000004a2a47824 */ /* 0x000fca00078e00ff */
[----:B------:R-:W-:Y:S01]  /*2830*/  ISETP.GE.OR P5, PT, R164, R29, P0 ;  /* 0x0000001da400720c */ /* 0x000fe200007a6670 */
[----:B------:R-:W-:Y:S01]  /*2840*/  IMAD.IADD R162, R162, 0x1, R13 ;  /* 0x00000001a2a27824 */ /* 0x000fe200078e020d */
[----:B------:R-:W-:Y:S02]  /*2850*/  FSEL R105, R105, RZ, P3 ;  /* 0x000000ff69697208 */ /* 0x000fe40001800000 */
[----:B------:R-:W-:-:S09]  /*2860*/  FSEL R104, R104, RZ, P3 ;  /* 0x000000ff68687208 */ /* 0x000fd20001800000 */
[----:B------:R-:W1:Y:S01]  /*2870*/  @!P5 LDC.64 R10, c[0x0][0x248] ;  /* 0x00009200ff0adb82 */ /* 0x000e620000000a00 */
[----:B------:R-:W-:Y:S01]  /*2880*/  IMAD.SHL.U32 R162, R162, 0x4, RZ ;  /* 0x00000004a2a27824 */ /* 0x000fe200078e00ff */
[----:B------:R3:W4:Y:S01]  /*2890*/  @!P1 LDG.E.64 R104, desc[UR36][R156.64] ;  /* 0x000000249c689981 */ /* 0x000722000c1e1b00 */
[----:B--2---:R-:W-:-:S03]  /*28a0*/  @!P5 IADD3 R159, P6, R7, R164, RZ ;  /* 0x000000a4079fd210 */ /* 0x004fc60007fde0ff */
        /* <DEDUP_REMOVED lines=8> */
[----:B---3--:R-:W-:Y:S01]  /*2930*/  @!P1 IADD3 R157, P2, R7, R162, RZ ;  /* 0x000000a2079d9210 */ /* 0x008fe20007f5e0ff */
[----:B------:R-:W-:-:S03]  /*2940*/  IMAD R164, R13, 0xd, R12 ;  /* 0x0000000d0da47824 */ /* 0x000fc600078e020c */
[----:B------:R-:W-:Y:S02]  /*2950*/  @!P1 LEA.HI.X.SX32 R162, R162, R25, 0x1, P2 ;  /* 0x00000019a2a29211 */ /* 0x000fe400010f0eff */
[----:B-1----:R-:W-:-:S04]  /*2960*/  @!P1 LEA R156, P2, R157, R10, 0x2 ;  /* 0x0000000a9d9c9211 */ /* 0x002fc800078410ff */
[----:B------:R-:W-:Y:S02]  /*2970*/  @!P1 LEA.HI.X R157, R157, R11, R162, 0x2, P2 ;  /* 0x0000000b9d9d9211 */ /* 0x000fe400010f14a2 */
[----:B------:R-:W-:-:S04]  /*2980*/  SHF.L.U32 R162, R164, 0x2, RZ ;  /* 0x00000002a4a27819 */ /* 0x000fc800000006ff */
[----:B------:R-:W-:-:S13]  /*2990*/  ISETP.GE.OR P2, PT, R162, R29, P0 ;  /* 0x0000001da200720c */ /* 0x000fda0000746670 */
[----:B------:R-:W1:Y:S01]  /*29a0*/  @!P2 LDC.64 R10, c[0x0][0x248] ;  /* 0x00009200ff0aab82 */ /* 0x000e620000000a00 */
[----:B------:R-:W-:Y:S02]  /*29b0*/  FSEL R109, R109, RZ, P3 ;  /* 0x000000ff6d6d7208 */ /* 0x000fe40001800000 */
[----:B------:R-:W-:-:S06]  /*29c0*/  FSEL R108, R108, RZ, P3 ;  /* 0x000000ff6c6c7208 */ /* 0x000fcc0001800000 */
[----:B------:R3:W0:Y:S01]  /*29d0*/  @!P4 LDG.E.64 R108, desc[UR36][R160.64] ;  /* 0x00000024a06cc981 */ /* 0x000622000c1e1b00 */
[----:B--2---:R-:W-:-:S04]  /*29e0*/  @!P2 IADD3 R15, P4, R7, R162, RZ ;  /* 0x000000a2070fa210 */ /* 0x004fc80007f9e0ff */
[----:B------:R-:W-:Y:S02]  /*29f0*/  @!P2 LEA.HI.X.SX32 R162, R162, R25, 0x1, P4 ;  /* 0x00000019a2a2a211 */ /* 0x000fe400020f0eff */
[----:B-1----:R-:W-:-:S04]  /*2a00*/  @!P2 LEA R14, P4, R15, R10, 0x2 ;  /* 0x0000000a0f0ea211 */ /* 0x002fc800078810ff */
[----:B------:R-:W-:Y:S01]  /*2a10*/  @!P2 LEA.HI.X R15, R15, R11, R162, 0x2, P4 ;  /* 0x0000000b0f0fa211 */ /* 0x000fe200020f14a2 */
[----:B------:R-:W-:-:S04]  /*2a20*/  IMAD.IADD R162, R164, 0x1, R13 ;  /* 0x00000001a4a27824 */ /* 0x000fc800078e020d */
[----:B------:R-:W-:-:S05]  /*2a30*/  IMAD.SHL.U32 R164, R162, 0x4, RZ ;  /* 0x00000004a2a47824 */ /* 0x000fca00078e00ff */
[----:B------:R-:W-:Y:S01]  /*2a40*/  ISETP.GE.OR P4, PT, R164, R29, P0 ;  /* 0x0000001da400720c */ /* 0x000fe20000786670 */
[----:B------:R-:W-:Y:S01]  /*2a50*/  IMAD.IADD R162, R162, 0x1, R13 ;  /* 0x00000001a2a27824 */ /* 0x000fe200078e020d */
[----:B------:R-:W-:Y:S02]  /*2a60*/  FSEL R111, R111, RZ, P3 ;  /* 0x000000ff6f6f7208 */ /* 0x000fe40001800000 */
[----:B------:R-:W-:-:S09]  /*2a70*/  FSEL R110, R110, RZ, P3 ;  /* 0x000000ff6e6e7208 */ /* 0x000fd20001800000 */
[----:B------:R-:W1:Y:S01]  /*2a80*/  @!P4 LDC.64 R10, c[0x0][0x248] ;  /* 0x00009200ff0acb82 */ /* 0x000e620000000a00 */
[----:B------:R-:W-:Y:S01]  /*2a90*/  SHF.L.U32 R162, R162, 0x2, RZ ;  /* 0x00000002a2a27819 */ /* 0x000fe200000006ff */
[----:B------:R2:W4:Y:S03]  /*2aa0*/  @!P5 LDG.E.64 R110, desc[UR36][R158.64] ;  /* 0x000000249e6ed981 */ /* 0x000526000c1e1b00 */
[----:B------:R-:W-:Y:S02]  /*2ab0*/  ISETP.GE.OR P5, PT, R162, R29, P0 ;  /* 0x0000001da200720c */ /* 0x000fe400007a6670 */
[----:B---3--:R-:W-:-:S04]  /*2ac0*/  @!P4 IADD3 R161, P6, R7, R164, RZ ;  /* 0x000000a407a1c210 */ /* 0x008fc80007fde0ff */
[----:B------:R-:W-:Y:S02]  /*2ad0*/  @!P4 LEA.HI.X.SX32 R164, R164, R25, 0x1, P6 ;  /* 0x00000019a4a4c211 */ /* 0x000fe400030f0eff */
[----:B-1----:R-:W-:-:S04]  /*2ae0*/  @!P4 LEA R160, P6, R161, R10, 0x2 ;  /* 0x0000000aa1a0c211 */ /* 0x002fc800078c10ff */
[----:B------:R-:W-:Y:S02]  /*2af0*/  @!P4 LEA.HI.X R161, R161, R11, R164, 0x2, P6 ;  /* 0x0000000ba1a1c211 */ /* 0x000fe400030f14a4 */
        /* <DEDUP_REMOVED lines=48> */
[----:B--2---:R-:W-:-:S04]  /*2e00*/  @!P5 IADD3 R159, P1, R7, R162, RZ ;  /* 0x000000a2079fd210 */ /* 0x004fc80007f3e0ff */
        /* <DEDUP_REMOVED lines=46> */
[----:B--2---:R-:W-:-:S04]  /*30f0*/  @!P5 IADD3 R159, P6, R7, R164, RZ ;  /* 0x000000a4079fd210 */ /* 0x004fc80007fde0ff */
[----:B------:R-:W-:Y:S02]  /*3100*/  @!P5 LEA.HI.X.SX32 R164, R164, R25, 0x1, P6 ;  /* 0x00000019a4a4d211 */ /* 0x000fe400030f0eff */
[----:B-1----:R-:W-:-:S04]  /*3110*/  @!P5 LEA R158, P6, R159, R10, 0x2 ;  /* 0x0000000a9f9ed211 */ /* 0x002fc800078c10ff */
[----:B------:R-:W-:Y:S02]  /*3120*/  @!P5 LEA.HI.X R159, R159, R11, R164, 0x2, P6 ;  /* 0x0000000b9f9fd211 */ /* 0x000fe400030f14a4 */
        /* <DEDUP_REMOVED lines=18> */
[----:B------:R-:W-:Y:S01]  /*3250*/  @!P2 LEA.HI.X R15, R15, R11, R162, 0x2, P4 ;  /* 0x0000000b0f0fa211 */ /* 0x000fe200020f14a2 */
[----:B------:R-:W-:-:S04]  /*3260*/  IMAD.IADD R162, R164, 0x1, R13 ;  /* 0x00000001a4a27824 */ /* 0x000fc800078e020d */
[----:B------:R-:W-:-:S05]  /*3270*/  IMAD.SHL.U32 R164, R162, 0x4, RZ ;  /* 0x00000004a2a47824 */ /* 0x000fca00078e00ff */
[----:B------:R-:W-:Y:S02]  /*3280*/  ISETP.GE.OR P4, PT, R164, R29, P0 ;  /* 0x0000001da400720c */ /* 0x000fe40000786670 */
[----:B------:R-:W-:Y:S02]  /*3290*/  IADD3 R162, R162, R13, RZ ;  /* 0x0000000da2a27210 */ /* 0x000fe40007ffe0ff */
[----:B------:R-:W-:-:S09]  /*32a0*/  FSEL R135, R135, RZ, P3 ;  /* 0x000000ff87877208 */ /* 0x000fd20001800000 */
[----:B------:R-:W1:Y:S01]  /*32b0*/  @!P4 LDC.64 R10, c[0x0][0x248] ;  /* 0x00009200ff0acb82 */ /* 0x000e620000000a00 */
[----:B------:R-:W-:Y:S01]  /*32c0*/  FSEL R134, R134, RZ, P3 ;  /* 0x000000ff86867208 */ /* 0x000fe20001800000 */
[----:B------:R-:W-:Y:S01]  /*32d0*/  IMAD.SHL.U32 R162, R162, 0x4, RZ ;  /* 0x00000004a2a27824 */ /* 0x000fe200078e00ff */
[----:B---3--:R-:W-:-:S04]  /*32e0*/  @!P4 IADD3 R161, P6, R7, R164, RZ ;  /* 0x000000a407a1c210 */ /* 0x008fc80007fde0ff */
[----:B------:R2:W3:Y:S01]  /*32f0*/  @!P5 LDG.E.64 R134, desc[UR36][R158.64] ;  /* 0x000000249e86d981 */ /* 0x0004e2000c1e1b00 */
[----:B------:R-:W-:Y:S02]  /*3300*/  ISETP.GE.OR P5, PT, R162, R29, P0 ;  /* 0x0000001da200720c */ /* 0x000fe400007a6670 */
[----:B------:R-:W-:Y:S02]  /*3310*/  @!P4 LEA.HI.X.SX32 R164, R164, R25, 0x1, P6 ;  /* 0x00000019a4a4c211 */ /* 0x000fe400030f0eff */
[----:B-1----:R-:W-:-:S04]  /*3320*/  @!P4 LEA R160, P6, R161, R10, 0x2 ;  /* 0x0000000aa1a0c211 */ /* 0x002fc800078c10ff */
[----:B------:R-:W-:-:S05]  /*3330*/  @!P4 LEA.HI.X R161, R161, R11, R164, 0x2, P6 ;  /* 0x0000000ba1a1c211 */ /* 0x000fca00030f14a4 */
[----:B------:R-:W1:Y:S01]  /*3340*/  @!P5 LDC.64 R10, c[0x0][0x248] ;  /* 0x00009200ff0adb82 */ /* 0x000e620000000a00 */
[----:B------:R-:W-:Y:S02]  /*3350*/  FSEL R137, R137, RZ, P3 ;  /* 0x000000ff89897208 */ /* 0x000fe40001800000 */
[----:B------:R-:W-:-:S06]  /*3360*/  FSEL R136, R136, RZ, P3 ;  /* 0x000000ff88887208 */ /* 0x000fcc0001800000 */
[----:B------:R0:W3:Y:S01]  /*3370*/  @!P1 LDG.E.64 R136, desc[UR36][R156.64] ;  /* 0x000000249c889981 */ /* 0x0000e2000c1e1b00 */
        /* <DEDUP_REMOVED lines=10> */
[----:B------:R2:W3:Y:S01]  /*3420*/  @!P2 LDG.E.64 R138, desc[UR36][R14.64] ;  /* 0x000000240e8aa981 */ /* 0x0004e2000c1e1b00 */
[----:B0-----:R-:W-:Y:S01]  /*3430*/  @!P1 IADD3 R157, P2, R7, R162, RZ ;  /* 0x000000a2079d9210 */ /* 0x001fe20007f5e0ff */
[----:B------:R-:W-:-:S03]  /*3440*/  IMAD.IADD R164, R164, 0x1, R13 ;  /* 0x00000001a4a47824 */ /* 0x000fc600078e020d */
[----:B------:R-:W-:Y:S02]  /*3450*/  @!P1 LEA.HI.X.SX32 R162, R162, R25, 0x1, P2 ;  /* 0x00000019a2a29211 */ /* 0x000fe400010f0eff */
[----:B-1----:R-:W-:-:S04]  /*3460*/  @!P1 LEA R156, P2, R157, R10, 0x2 ;  /* 0x0000000a9d9c9211 */ /* 0x002fc800078410ff */
[----:B------:R-:W-:Y:S02]  /*3470*/  @!P1 LEA.HI.X R157, R157, R11, R162, 0x2, P2 ;  /* 0x0000000b9d9d9211 */ /* 0x000fe400010f14a2 */
[----:B------:R-:W-:-:S04]  /*3480*/  SHF.L.U32 R162, R164, 0x2, RZ ;  /* 0x00000002a4a27819 */ /* 0x000fc800000006ff */
[----:B------:R-:W-:Y:S01]  /*3490*/  ISETP.GE.OR P2, PT, R162, R29, P0 ;  /* 0x0000001da200720c */ /* 0x000fe20000746670 */
[----:B------:R-:W-:Y:S01]  /*34a0*/  IMAD.IADD R163, R164, 0x1, R13 ;  /* 0x00000001a4a37824 */ /* 0x000fe200078e020d */
[----:B------:R-:W-:Y:S02]  /*34b0*/  FSEL R141, R141, RZ, P3 ;  /* 0x000000ff8d8d7208 */ /* 0x000fe40001800000 */
[----:B------:R-:W-:-:S09]  /*34c0*/  FSEL R140, R140, RZ, P3 ;  /* 0x000000ff8c8c7208 */ /* 0x000fd20001800000 */
[----:B------:R-:W0:Y:S01]  /*34d0*/  @!P2 LDC.64 R10, c[0x0][0x248] ;  /* 0x00009200ff0aab82 */ /* 0x000e220000000a00 */
[----:B------:R-:W-:Y:S01]  /*34e0*/  IMAD.SHL.U32 R163, R163, 0x4, RZ ;  /* 0x00000004a3a37824 */ /* 0x000fe200078e00ff */
[----:B------:R1:W3:Y:S01]  /*34f0*/  @!P4 LDG.E.64 R140, desc[UR36][R160.64] ;  /* 0x00000024a08cc981 */ /* 0x0002e2000c1e1b00 */
[----:B--2---:R-:W-:-:S03]  /*3500*/  @!P2 IADD3 R15, P6, R7, R162, RZ ;  /* 0x000000a2070fa210 */ /* 0x004fc60007fde0ff */
[----:B------:R-:W-:Y:S02]  /*3510*/  ISETP.GE.OR P4, PT, R163, R29, P0 ;  /* 0x0000001da300720c */ /* 0x000fe40000786670 */
[----:B------:R-:W-:Y:S02]  /*3520*/  @!P2 LEA.HI.X.SX32 R162, R162, R25, 0x1, P6 ;  /* 0x00000019a2a2a211 */ /* 0x000fe400030f0eff */
[----:B------:R-:W-:Y:S02]  /*3530*/  FSEL R143, R143, RZ, P3 ;  /* 0x000000ff8f8f7208 */ /* 0x000fe40001800000 */
[----:B0-----:R-:W-:-:S04]  /*3540*/  @!P2 LEA R14, P6, R15, R10, 0x2 ;  /* 0x0000000a0f0ea211 */ /* 0x001fc800078c10ff */
[----:B------:R-:W-:-:S03]  /*3550*/  @!P2 LEA.HI.X R15, R15, R11, R162, 0x2, P6 ;  /* 0x0000000b0f0fa211 */ /* 0x000fc600030f14a2 */
[----:B------:R-:W0:Y:S01]  /*3560*/  @!P4 LDC.64 R10, c[0x0][0x248] ;  /* 0x00009200ff0acb82 */ /* 0x000e220000000a00 */
[----:B------:R-:W-:Y:S01]  /*3570*/  FSEL R142, R142, RZ, P3 ;  /* 0x000000ff8e8e7208 */ /* 0x000fe20001800000 */
[----:B------:R-:W-:Y:S01]  /*3580*/  IMAD.SHL.U32 R164, R12, 0x4, RZ ;  /* 0x000000040ca47824 */ /* 0x000fe200078e00ff */
[----:B-1----:R-:W-:-:S04]  /*3590*/  @!P4 IADD3 R161, P6, R7, R163, RZ ;  /* 0x000000a307a1c210 */ /* 0x002fc80007fde0ff */
[----:B------:R1:W2:Y:S01]  /*35a0*/  @!P5 LDG.E.64 R142, desc[UR36][R158.64] ;  /* 0x000000249e8ed981 */ /* 0x0002a2000c1e1b00 */
[----:B------:R-:W-:Y:S02]  /*35b0*/  ISETP.GE.OR P5, PT, R164, R29, P0 ;  /* 0x0000001da400720c */ /* 0x000fe400007a6670 */
[----:B------:R-:W-:Y:S02]  /*35c0*/  @!P4 LEA.HI.X.SX32 R163, R163, R25, 0x1, P6 ;  /* 0x00000019a3a3c211 */ /* 0x000fe400030f0eff */
[----:B0-----:R-:W-:-:S04]  /*35d0*/  @!P4 LEA R160, P6, R161, R10, 0x2 ;  /* 0x0000000aa1a0c211 */ /* 0x001fc800078c10ff */
[----:B------:R-:W-:-:S05]  /*35e0*/  @!P4 LEA.HI.X R161, R161, R11, R163, 0x2, P6 ;  /* 0x0000000ba1a1c211 */ /* 0x000fca00030f14a3 */
[----:B------:R-:W0:Y:S01]  /*35f0*/  @!P5 LDC.64 R10, c[0x0][0x248] ;  /* 0x00009200ff0adb82 */ /* 0x000e220000000a00 */
[----:B-1----:R-:W-:-:S04]  /*3600*/  @!P5 IADD3 R159, P6, R7, R164, RZ ;  /* 0x000000a4079fd210 */ /* 0x002fc80007fde0ff */
[----:B------:R-:W-:Y:S02]  /*3610*/  @!P5 LEA.HI.X.SX32 R164, R164, R25, 0x1, P6 ;  /* 0x00000019a4a4d211 */ /* 0x000fe400030f0eff */
[----:B------:R-:W-:Y:S02]  /*3620*/  FSEL R147, R147, RZ, P3 ;  /* 0x000000ff93937208 */ /* 0x000fe40001800000 */
[----:B------:R-:W-:Y:S02]  /*3630*/  FSEL R146, R146, RZ, P3 ;  /* 0x000000ff92927208 */ /* 0x000fe40001800000 */
[----:B0-----:R-:W-:-:S04]  /*3640*/  @!P5 LEA R158, P6, R159, R10, 0x2 ;  /* 0x0000000a9f9ed211 */ /* 0x001fc800078c10ff */
[----:B------:R-:W-:-:S05]  /*3650*/  @!P5 LEA.HI.X R159, R159, R11, R164, 0x2, P6 ;  /* 0x0000000b9f9fd211 */ /* 0x000fca00030f14a4 */
[----:B------:R-:W4:Y:S01]  /*3660*/  @!P5 LDG.E.64 R146, desc[UR36][R158.64] ;  /* 0x000000249e92d981 */ /* 0x000f22000c1e1b00 */
[----:B------:R-:W-:Y:S02]  /*3670*/  FSEL R145, R145, RZ, P3 ;  /* 0x000000ff91917208 */ /* 0x000fe40001800000 */
[----:B------:R-:W-:-:S06]  /*3680*/  FSEL R144, R144, RZ, P3 ;  /* 0x000000ff90907208 */ /* 0x000fcc0001800000 */
[----:B------:R0:W2:Y:S01]  /*3690*/  @!P1 LDG.E.64 R144, desc[UR36][R156.64] ;  /* 0x000000249c909981 */ /* 0x0000a2000c1e1b00 */
[----:B------:R-:W-:Y:S01]  /*36a0*/  ISETP.NE.U32.AND P1, PT, RZ, UR6, PT ;  /* 0x00000006ff007c0c */ /* 0x000fe2000bf25070 */
[----:B------:R-:W-:-:S03]  /*36b0*/  IMAD R12, R13, 0x1f, R12 ;  /* 0x0000001f0d0c7824 */ /* 0x000fc600078e020c */
[----:B------:R-:W-:Y:S02]  /*36c0*/  ISETP.NE.AND.EX P1, PT, RZ, UR7, PT, P1 ;  /* 0x00000007ff007c0c */ /* 0x000fe4000bf25310 */
[----:B0-----:R-:W-:-:S04]  /*36d0*/  SHF.L.U32 R156, R12, 0x2, RZ ;  /* 0x000000020c9c7819 */ /* 0x001fc800000006ff */
[----:B------:R-:W-:-:S07]  /*36e0*/  ISETP.GE.OR P5, PT, R156, R29, P0 ;  /* 0x0000001d9c00720c */ /* 0x000fce00007a6670 */
[----:B------:R-:W-:Y:S01]  /*36f0*/  @P1 IMAD R165, R2, R13, RZ ;  /* 0x0000000d02a51224 */ /* 0x000fe200078e02ff */
[----:B------:R-:W-:Y:S02]  /*3700*/  P2R R162, PR, RZ, 0x4 ;  /* 0x00000004ffa27803 */ /* 0x000fe40000000000 */
[----:B------:R-:W-:Y:S02]  /*3710*/  @P1 SHF.R.S32.HI R10, RZ, 0x1f, R154 ;  /* 0x0000001fff0a1819 */ /* 0x000fe4000001149a */
[--C-:B------:R-:W-:Y:S02]  /*3720*/  @P1 SHF.R.S32.HI R11, RZ, 0x1f, R165.reuse ;  /* 0x0000001fff0b1819 */ /* 0x100fe400000114a5 */
[----:B------:R-:W-:-:S04]  /*3730*/  @P1 IADD3 R164, P2, P6, R154, UR6, R165 ;  /* 0x000000069aa41c10 */ /* 0x000fc8000fe5e0a5 */
[----:B------:R-:W-:Y:S02]  /*3740*/  @P1 IADD3.X R165, R10, UR7, R11, P2, P6 ;  /* 0x000000070aa51c10 */ /* 0x000fe400097ec40b */
[----:B------:R-:W0:Y:S01]  /*3750*/  @!P5 LDC.64 R10, c[0x0][0x248] ;  /* 0x00009200ff0adb82 */ /* 0x000e220000000a00 */
[----:B------:R-:W-:Y:S02]  /*3760*/  ISETP.NE.AND P2, PT, R162, RZ, PT ;  /* 0x000000ffa200720c */ /* 0x000fe40003f45270 */
[----:B------:R-:W-:Y:S01]  /*3770*/  @!P5 IADD3 R12, P6, R7, R156, RZ ;  /* 0x0000009c070cd210 */ /* 0x000fe20007fde0ff */
[----:B------:R-:W2:Y:S01]  /*3780*/  @P1 LDG.E.U8 R164, desc[UR36][R164.64] ;  /* 0x00000024a4a41981 */ /* 0x000ea2000c1e1100 */
[----:B------:R-:W-:Y:S02]  /*3790*/  FSEL R149, R149, RZ, P3 ;  /* 0x000000ff95957208 */ /* 0x000fe40001800000 */
[----:B------:R-:W-:Y:S02]  /*37a0*/  FSEL R148, R148, RZ, P3 ;  /* 0x000000ff94947208 */ /* 0x000fe40001800000 */
[----:B------:R-:W-:-:S02]  /*37b0*/  @!P5 LEA.HI.X.SX32 R13, R156, R25, 0x1, P6 ;  /* 0x000000199c0dd211 */ /* 0x000fc400030f0eff */
[----:B------:R-:W-:Y:S02]  /*37c0*/  FSEL R151, R151, RZ, P3 ;  /* 0x000000ff97977208 */ /* 0x000fe40001800000 */
[----:B------:R-:W-:Y:S01]  /*37d0*/  FSEL R150, R150, RZ, P3 ;  /* 0x000000ff96967208 */ /* 0x000fe20001800000 */
[----:B------:R-:W2:Y:S01]  /*37e0*/  @!P2 LDG.E.64 R148, desc[UR36][R14.64] ;  /* 0x000000240e94a981 */ /* 0x000ea2000c1e1b00 */
[----:B------:R-:W-:Y:S02]  /*37f0*/  FSEL R153, R153, RZ, P3 ;  /* 0x000000ff99997208 */ /* 0x000fe40001800000 */
[----:B------:R-:W-:Y:S02]  /*3800*/  FSEL R152, R152, RZ, P3 ;  /* 0x000000ff98987208 */ /* 0x000fe40001800000 */
[----:B------:R-:W2:Y:S01]  /*3810*/  @!P4 LDG.E.64 R150, desc[UR36][R160.64] ;  /* 0x00000024a096c981 */ /* 0x000ea2000c1e1b00 */
[----:B0-----:R-:W-:-:S04]  /*3820*/  @!P5 LEA R10, P6, R12, R10, 0x2 ;  /* 0x0000000a0c0ad211 */ /* 0x001fc800078c10ff */
[----:B------:R-:W-:-:S05]  /*3830*/  @!P5 LEA.HI.X R11, R12, R11, R13, 0x2, P6 ;  /* 0x0000000b0c0bd211 */ /* 0x000fca00030f140d */
[----:B------:R0:W2:Y:S01]  /*3840*/  @!P5 LDG.E.64 R152, desc[UR36][R10.64] ;  /* 0x000000240a98d981 */ /* 0x0000a2000c1e1b00 */
[----:B------:R-:W-:Y:S01]  /*3850*/  FMUL.FTZ R13, R86, R90 ;  /* 0x0000005a560d7220 */ /* 0x000fe20000410000 */
[----:B------:R-:W-:Y:S01]  /*3860*/  FMUL.FTZ R12, R87, R91 ;  /* 0x0000005b570c7220 */ /* 0x000fe20000410000 */
[----:B------:R-:W-:Y:S01]  /*3870*/  UMOV UR4, 0xffffffff ;  /* 0xffffffff00047882 */ /* 0x000fe20000000000 */
[----:B0-----:R-:W-:Y:S01]  /*3880*/  LOP3.LUT R10, R18, 0x1, RZ, 0xc0, !PT ;  /* 0x00000001120a7812 */ /* 0x001fe200078ec0ff */
[----:B----4-:R-:W-:Y:S01]  /*3890*/  FFMA.FTZ R13, R88, R146, R13 ;  /* 0x00000092580d7223 */ /* 0x010fe2000001000d */
        /* <DEDUP_REMOVED lines=45> */
[----:B------:R-:W-:Y:S01]  /*3b70*/  FFMA.FTZ R13, R40, R136, R13 ;  /* 0x00000088280d7223 */ /* 0x000fe2000001000d */
[----:B------:R-:W-:-:S03]  /*3b80*/  FFMA.FTZ R12, R41, R137, R12 ;  /* 0x00000089290c7223 */ /* 0x000fc6000001000c */
[----:B------:R-:W-:Y:S01]  /*3b90*/  FFMA.FTZ R13, R38, R138, R13 ;  /* 0x0000008a260d7223 */ /* 0x000fe2000001000d */
[----:B------:R-:W-:-:S03]  /*3ba0*/  FFMA.FTZ R12, R39, R139, R12 ;  /* 0x0000008b270c7223 */ /* 0x000fc6000001000c */
[----:B------:R-:W-:Y:S01]  /*3bb0*/  FFMA.FTZ R13, R36, R140, R13 ;  /* 0x0000008c240d7223 */ /* 0x000fe2000001000d */
[----:B------:R-:W-:-:S03]  /*3bc0*/  FFMA.FTZ R12, R37, R141, R12 ;  /* 0x0000008d250c7223 */ /* 0x000fc6000001000c */
        /* <DEDUP_REMOVED lines=9> */
[----:B------:R-:W-:Y:S01]  /*3c60*/  FFMA.FTZ R12, R9, R153, R12 ;  /* 0x00000099090c7223 */ /* 0x000fe2000001000c */
[----:B------:R-:W-:-:S03]  /*3c70*/  ISETP.NE.AND P1, PT, R164, RZ, P1 ;  /* 0x000000ffa400720c */ /* 0x000fc60000f25270 */
[----:B------:R-:W-:Y:S01]  /*3c80*/  FADD.FTZ R13, R13, R12 ;  /* 0x0000000c0d0d7221 */ /* 0x000fe20000010000 */
[----:B------:R-:W-:Y:S09]  /*3c90*/  BRA.DIV UR4, `(.L_x_3176) ;  /* 0x0000003204e87947 */ /* 0x000ff2000b800000 */
[----:B------:R0:W1:Y:S02]  /*3ca0*/  SHFL.BFLY PT, R14, R13, 0x1, 0x1f ;  /* 0x0c201f000d0e7f89 */ /* 0x00006400000e0000 */
.L_x_3229:
        /* <DEDUP_REMOVED lines=9> */
[----:B-1----:R-:W-:-:S04]  /*3d40*/  ISETP.NE.U32.AND P0, PT, R10, RZ, PT ;  /* 0x000000ff0a00720c */ /* 0x002fc80003f05070 */
[----:B------:R-:W-:-:S03]  /*3d50*/  ISETP.NE.AND.EX P0, PT, R11, RZ, PT, P0 ;  /* 0x000000ff0b00720c */ /* 0x000fc60003f05300 */
[----:B------:R-:W1:Y:S10]  /*3d60*/  @P2 LDC.64 R10, c[0x0][0x2c8] ;  /* 0x0000b200ff0a2b82 */ /* 0x000e740000000a00 */
[----:B0-----:R-:W0:Y:S01]  /*3d70*/  @P0 LDC.64 R12, c[0x0][0x2d8] ;  /* 0x0000b600ff0c0b82 */ /* 0x001e220000000a00 */
[----:B--2---:R-:W-:-:S04]  /*3d80*/  @P2 IMAD R15, R19, R156, R17 ;  /* 0x0000009c130f2224 */ /* 0x004fc800078e0211 */
[----:B------:R-:W-:-:S04]  /*3d90*/  @P2 IMAD R15, R15, R156, R154 ;  /* 0x0000009c0f0f2224 */ /* 0x000fc800078e029a */
[----:B-1----:R-:W-:-:S06]  /*3da0*/  @P2 IMAD.WIDE R10, R15, 0x4, R10 ;  /* 0x000000040f0a2825 */ /* 0x002fcc00078e020a */
[----:B------:R-:W2:Y:S01]  /*3db0*/  @P2 LDG.E R11, desc[UR36][R10.64] ;  /* 0x000000240a0b2981 */ /* 0x000ea2000c1e1900 */
[----:B0-----:R-:W-:-:S06]  /*3dc0*/  @P0 IMAD.WIDE R12, R19, 0x4, R12 ;  /* 0x00000004130c0825 */ /* 0x001fcc00078e020c */
[----:B------:R-:W3:Y:S01]  /*3dd0*/  @P0 LDG.E R12, desc[UR36][R12.64] ;  /* 0x000000240c0c0981 */ /* 0x000ee2000c1e1900 */
[----:B------:R-:W-:-:S04]  /*3de0*/  @P0 ISETP.GE.AND P3, PT, R154, R27, PT ;  /* 0x0000001b9a00020c */ /* 0x000fc80003f66270 */
[----:B-----5:R-:W-:-:S04]  /*3df0*/  @P0 SEL R15, R28, RZ, !P3 ;  /* 0x000000ff1c0f0207 */ /* 0x020fc80005800000 */
[----:B------:R-:W-:-:S04]  /*3e00*/  @P0 IADD3 R15, R15, R154, -R17 ;  /* 0x0000009a0f0f0210 */ /* 0x000fc80007ffe811 */
[----:B------:R-:W-:Y:S01]  /*3e10*/  @P0 I2FP.F32.S32 R15, R15 ;  /* 0x0000000f000f0245 */ /* 0x000fe20000201400 */
[----:B--2---:R-:W-:-:S04]  /*3e20*/  @P2 FADD.FTZ R14, R14, R11 ;  /* 0x0000000b0e0e2221 */ /* 0x004fc80000010000 */
[----:B---3--:R-:W-:Y:S01]  /*3e30*/  @P0 FFMA.FTZ R14, R15, R12, R14 ;  /* 0x0000000c0f0e0223 */ /* 0x008fe2000001000e */
[----:B------:R-:W-:-:S04]  /*3e40*/  IMAD.IADD R15, R154, 0x1, -R26 ;  /* 0x000000019a0f7824 */ /* 0x000fc800078e0a1a */
[----:B------:R-:W-:Y:S01]  /*3e50*/  IMAD R15, R15, 0x4, R0 ;  /* 0x000000040f0f7824 */ /* 0x000fe200078e0200 */
[----:B------:R-:W-:-:S04]  /*3e60*/  @!P1 FMNMX.FTZ R155, R155, R14, !PT ;  /* 0x0000000e9b9b9209 */ /* 0x000fc80007810000 */
[----:B------:R1:W-:Y:S03]  /*3e70*/  STS [R15], R14 ;  /* 0x0000000e0f007388 */ /* 0x0003e60000000800 */
.L_x_3178:
[----:B------:R-:W-:Y:S05]  /*3e80*/  BSYNC B1 ;  /* 0x0000000000017941 */ /* 0x000fea0003800000 */
.L_x_3177:
[----:B------:R-:W-:-:S05]  /*3e90*/  VIADD R154, R154, 0x40 ;  /* 0x000000409a9a7836 */ /* 0x000fca0000000000 */
[----:B------:R-:W-:-:S13]  /*3ea0*/  ISETP.GE.AND P0, PT, R154, R3, PT ;  /* 0x000000039a00720c */ /* 0x000fda0003f06270 */
[----:B------:R-:W-:Y:S05]  /*3eb0*/  @!P0 BRA `(.L_x_3179) ;  /* 0xffffffe000808947 */ /* 0x000fea000383ffff */
.L_x_3175:
[----:B------:R-:W-:Y:S05]  /*3ec0*/  BSYNC B0 ;  /* 0x0000000000007941 */ /* 0x000fea0003800000 */
.L_x_3174:
[----:B------:R-:W-:-:S03]  /*3ed0*/  UMOV UR4, 0xffffffff ;  /* 0xffffffff00047882 */ /* 0x000fc60000000000 */
[----:B------:R-:W-:Y:S05]  /*3ee0*/  BRA.DIV UR4, `(.L_x_3180) ;  /* 0x0000003204787947 */ /* 0x000fea000b800000 */
[----:B01----:R-:W0:Y:S02]  /*3ef0*/  SHFL.BFLY PT, R14, R155, 0x10, 0x1f ;  /* 0x0e001f009b0e7f89 */ /* 0x003e2400000e0000 */
[----:B0-----:R-:W-:-:S05]  /*3f00*/  FMNMX.FTZ R13, R14, R155, !PT ;  /* 0x0000009b0e0d7209 */ /* 0x001fca0007810000 */
[----:B------:R-:W0:Y:S02]  /*3f10*/  SHFL.BFLY PT, R14, R13, 0x8, 0x1f ;  /* 0x0d001f000d0e7f89 */ /* 0x000e2400000e0000 */
[----:B0-----:R-:W-:-:S05]  /*3f20*/  FMNMX.FTZ R3, R13, R14, !PT ;  /* 0x0000000e0d037209 */ /* 0x001fca0007810000 */
[----:B------:R-:W0:Y:S02]  /*3f30*/  SHFL.BFLY PT, R14, R3, 0x4, 0x1f ;  /* 0x0c801f00030e7f89 */ /* 0x000e2400000e0000 */
[----:B0-----:R-:W-:-:S05]  /*3f40*/  FMNMX.FTZ R5, R3, R14, !PT ;  /* 0x0000000e03057209 */ /* 0x001fca0007810000 */
[----:B------:R0:W1:Y:S02]  /*3f50*/  SHFL.BFLY PT, R14, R5, 0x2, 0x1f ;  /* 0x0c401f00050e7f89 */ /* 0x00006400000e0000 */
.L_x_3235:
[----:B------:R-:W-:Y:S01]  /*3f60*/  SHF.R.S32.HI R3, RZ, 0x1f, R18 ;  /* 0x0000001fff037819 */ /* 0x000fe20000011412 */
[----:B------:R-:W-:Y:S05]  /*3f70*/  WARPSYNC.ALL ;  /* 0x0000000000007948 */ /* 0x000fea0003800000 */
[----:B---3--:R-:W-:Y:S02]  /*3f80*/  LEA.HI R8, R3, R18, RZ, 0x5 ;  /* 0x0000001203087211 */ /* 0x008fe400078f28ff */
[----:B-1----:R-:W-:Y:S02]  /*3f90*/  FMNMX.FTZ R14, R5, R14, !PT ;  /* 0x0000000e050e7209 */ /* 0x002fe40007810000 */
[----:B------:R-:W-:-:S04]  /*3fa0*/  LOP3.LUT R3, R8, 0xffffffe0, RZ, 0xc0, !PT ;  /* 0xffffffe008037812 */ /* 0x000fc800078ec0ff */
        /* <DEDUP_REMOVED lines=10> */
[----:B------:R-:W-:Y:S01]  /*4050*/  IMAD.MOV.U32 R10, RZ, RZ, RZ ;  /* 0x000000ffff0a7224 */ /* 0x000fe200078e00ff */
[----:B------:R-:W-:-:S03]  /*4060*/  IADD3 R11, R26, R18, RZ ;  /* 0x000000121a0b7210 */ /* 0x000fc60007ffe0ff */
[----:B------:R-:W-:Y:S01]  /*4070*/  ULDC UR6, c[0x0][0x284] ;  /* 0x0000a10000067ab9 */ /* 0x000fe20000000800 */
[----:B------:R-:W-:Y:S01]  /*4080*/  ISETP.GT.AND P1, PT, R11, R17, PT ;  /* 0x000000110b00720c */ /* 0x000fe20003f24270 */
[----:B------:R-:W-:Y:S01]  /*4090*/  ULDC.64 UR8, c[0x0][0x2b0] ;  /* 0x0000ac0000087ab9 */ /* 0x000fe20000000a00 */
[----:B------:R-:W-:Y:S05]  /*40a0*/  BSSY B0, `(.L_x_3181) ;  /* 0x0000029000007945 */ /* 0x000fea0003800000 */
[----:B------:R-:W3:Y:S01]  /*40b0*/  @!P0 S2R R6, SR_CgaCtaId ;  /* 0x0000000000068919 */ /* 0x000ee20000008800 */
[----:B-1----:R-:W-:-:S04]  /*40c0*/  @!P0 MOV R3, 0x400 ;  /* 0x0000040000038802 */ /* 0x002fc80000000f00 */
[----:B---3--:R-:W-:Y:S01]  /*40d0*/  @!P0 LEA R6, R6, R3, 0x18 ;  /* 0x0000000306068211 */ /* 0x008fe200078ec0ff */
[----:B------:R-:W-:-:S04]  /*40e0*/  IMAD.MOV.U32 R3, RZ, RZ, -0x800001 ;  /* 0xff7fffffff037424 */ /* 0x000fc800078e00ff */
[----:B0-----:R-:W-:-:S05]  /*40f0*/  @!P0 IMAD R5, R9, 0x4, R6 ;  /* 0x0000000409058824 */ /* 0x001fca00078e0206 */
        /* <DEDUP_REMOVED lines=12> */
.L_x_3186:
[----:B------:R-:W-:Y:S01]  /*41c0*/  IADD3 R5, -R26, R3, RZ ;  /* 0x000000031a057210 */ /* 0x000fe20007ffe1ff */
[----:B------:R-:W-:Y:S04]  /*41d0*/  BSSY B1, `(.L_x_3183) ;  /* 0x0000010000017945 */ /* 0x000fe80003800000 */
[----:B------:R-:W-:Y:S01]  /*41e0*/  IMAD R14, R5, 0x4, R0 ;  /* 0x00000004050e7824 */ /* 0x000fe200078e0200 */
[----:B------:R-:W-:Y:S06]  /*41f0*/  @!P0 BRA `(.L_x_3184) ;  /* 0x0000000000248947 */ /* 0x000fec0003800000 */
[----:B------:R-:W-:Y:S01]  /*4200*/  IMAD R6, R2, UR6, RZ ;  /* 0x0000000602067c24 */ /* 0x000fe2000f8e02ff */
[----:B------:R-:W-:-:S04]  /*4210*/  SHF.R.S32.HI R5, RZ, 0x1f, R3 ;  /* 0x0000001fff057819 */ /* 0x000fc80000011403 */
[--C-:B------:R-:W-:Y:S02]  /*4220*/  SHF.R.S32.HI R20, RZ, 0x1f, R6.reuse ;  /* 0x0000001fff147819 */ /* 0x100fe40000011406 */
[----:B------:R-:W-:-:S04]  /*4230*/  IADD3 R6, P2, P3, R3, UR8, R6 ;  /* 0x0000000803067c10 */ /* 0x000fc8000fb5e006 */
[----:B0-----:R-:W-:-:S05]  /*4240*/  IADD3.X R7, R5, UR9, R20, P2, P3 ;  /* 0x0000000905077c10 */ /* 0x001fca00097e6414 */
[----:B------:R-:W3:Y:S02]  /*4250*/  LDG.E.U8 R6, desc[UR36][R6.64] ;  /* 0x0000002406067981 */ /* 0x000ee4000c1e1100 */
[----:B---3--:R-:W-:-:S13]  /*4260*/  ISETP.NE.AND P2, PT, R6, RZ, PT ;  /* 0x000000ff0600720c */ /* 0x008fda0003f45270 */
[----:B------:R-:W-:Y:S01]  /*4270*/  @P2 IMAD.MOV.U32 R5, RZ, RZ, RZ ;  /* 0x000000ffff052224 */ /* 0x000fe200078e00ff */
[----:B------:R-:W-:Y:S06]  /*4280*/  @P2 BRA `(.L_x_3185) ;  /* 0x0000000000102947 */ /* 0x000fec0003800000 */
.L_x_3184:
[----:B------:R-:W1:Y:S02]  /*4290*/  LDS R5, [R14] ;  /* 0x000000000e057984 */ /* 0x000e640000000800 */
[----:B-1----:R-:W-:-:S04]  /*42a0*/  FADD.FTZ R5, -R12, R5 ;  /* 0x000000050c057221 */ /* 0x002fc80000010100 */
[----:B------:R-:W-:-:S06]  /*42b0*/  FMUL.FTZ R5, R5, 1.4426950216293334961 ;  /* 0x3fb8aa3b05057820 */ /* 0x000fcc0000410000 */
[----:B------:R-:W3:Y:S02]  /*42c0*/  MUFU.EX2 R5, R5 ;  /* 0x0000000500057308 */ /* 0x000ee40000000800 */
.L_x_3185:
[----:B------:R-:W-:Y:S05]  /*42d0*/  BSYNC B1 ;  /* 0x0000000000017941 */ /* 0x000fea0003800000 */
.L_x_3183:
[----:B---3--:R3:W-:Y:S01]  /*42e0*/  STS [R14], R5 ;  /* 0x000000050e007388 */ /* 0x0087e20000000800 */
[----:B------:R-:W-:Y:S02]  /*42f0*/  VIADD R3, R3, 0x80 ;  /* 0x0000008003037836 */ /* 0x000fe40000000000 */
[----:B------:R-:W-:-:S03]  /*4300*/  FADD.FTZ R10, R5, R10 ;  /* 0x0000000a050a7221 */ /* 0x000fc60000010000 */
[----:B------:R-:W-:-:S13]  /*4310*/  ISETP.GT.AND P2, PT, R3, R17, PT ;  /* 0x000000110300720c */ /* 0x000fda0003f44270 */
[----:B---3--:R-:W-:Y:S05]  /*4320*/  @!P2 BRA `(.L_x_3186) ;  /* 0xfffffffc00a4a947 */ /* 0x008fea000383ffff */
.L_x_3182:
[----:B------:R-:W-:Y:S05]  /*4330*/  BSYNC B0 ;  /* 0x0000000000007941 */ /* 0x000fea0003800000 */
.L_x_3181:
[----:B------:R-:W3:Y:S01]  /*4340*/  SHFL.BFLY PT, R3, R10, 0x10, 0x1f ;  /* 0x0e001f000a037f89 */ /* 0x000ee200000e0000 */
[----:B-1----:R-:W-:Y:S01]  /*4350*/  LOP3.LUT P0, R12, R18, 0x1f, RZ, 0xc0, !PT ;  /* 0x0000001f120c7812 */ /* 0x002fe2000780c0ff */
[----:B------:R-:W-:-:S03]  /*4360*/  ULDC.U8 UR4, c[0x0][0x31c] ;  /* 0x0000c70000047ab9 */ /* 0x000fc60000000000 */
[----:B------:R-:W-:-:S09]  /*4370*/  ISETP.GT.U32.AND P2, PT, R12, 0x3, PT ;  /* 0x000000030c00780c */ /* 0x000fd20003f44070 */
[----:B------:R-:W1:Y:S04]  /*4380*/  @!P0 S2R R13, SR_CgaCtaId ;  /* 0x00000000000d8919 */ /* 0x000e680000008800 */
[----:B------:R-:W4:Y:S01]  /*4390*/  @!P2 S2R R15, SR_CgaCtaId ;  /* 0x00000000000fa919 */ /* 0x000f220000008800 */
[----:B---3--:R-:W-:Y:S01]  /*43a0*/  FADD.FTZ R3, R3, R10 ;  /* 0x0000000a03037221 */ /* 0x008fe20000010000 */
[----:B------:R-:W-:-:S04]  /*43b0*/  @!P0 MOV R10, 0x400 ;  /* 0x00000400000a8802 */ /* 0x000fc80000000f00 */
[----:B------:R-:W3:Y:S01]  /*43c0*/  SHFL.BFLY PT, R2, R3, 0x8, 0x1f ;  /* 0x0d001f0003027f89 */ /* 0x000ee200000e0000 */
[----:B-1----:R-:W-:Y:S01]  /*43d0*/  @!P0 LEA R10, R13, R10, 0x18 ;  /* 0x0000000a0d0a8211 */ /* 0x002fe200078ec0ff */
[----:B---3--:R-:W-:Y:S01]  /*43e0*/  FADD.FTZ R2, R3, R2 ;  /* 0x0000000203027221 */ /* 0x008fe20000010000 */
[----:B------:R-:W-:-:S04]  /*43f0*/  @!P0 SHF.R.U32.HI R3, RZ, 0x3, R18 ;  /* 0x00000003ff038819 */ /* 0x000fc80000011612 */
[----:B------:R-:W1:Y:S01]  /*4400*/  SHFL.BFLY PT, R5, R2, 0x4, 0x1f ;  /* 0x0c801f0002057f89 */ /* 0x000e6200000e0000 */
[----:B------:R-:W-:-:S04]  /*4410*/  @!P0 LOP3.LUT R3, R3, 0x1ffffffc, RZ, 0xc0, !PT ;  /* 0x1ffffffc03038812 */ /* 0x000fc800078ec0ff */
[----:B------:R-:W-:Y:S01]  /*4420*/  @!P0 IADD3 R10, R10, R3, RZ ;  /* 0x000000030a0a8210 */ /* 0x000fe20007ffe0ff */
[----:B-1----:R-:W-:Y:S01]  /*4430*/  FADD.FTZ R5, R2, R5 ;  /* 0x0000000502057221 */ /* 0x002fe20000010000 */
[----:B------:R-:W-:-:S04]  /*4440*/  @!P2 MOV R2, 0x400 ;  /* 0x000004000002a802 */ /* 0x000fc80000000f00 */
[----:B------:R-:W1:Y:S01]  /*4450*/  SHFL.BFLY PT, R6, R5, 0x2, 0x1f ;  /* 0x0c401f0005067f89 */ /* 0x000e6200000e0000 */
[----:B----4-:R-:W-:-:S05]  /*4460*/  @!P2 LEA R15, R15, R2, 0x18 ;  /* 0x000000020f0fa211 */ /* 0x010fca00078ec0ff */
[----:B------:R-:W-:Y:S02]  /*4470*/  @!P2 IMAD R12, R12, 0x4, R15 ;  /* 0x000000040c0ca824 */ /* 0x000fe400078e020f */
[----:B-1----:R-:W-:-:S05]  /*4480*/  FADD.FTZ R6, R5, R6 ;  /* 0x0000000605067221 */ /* 0x002fca0000010000 */
[----:B0-----:R-:W0:Y:S02]  /*4490*/  SHFL.BFLY PT, R7, R6, 0x1, 0x1f ;  /* 0x0c201f0006077f89 */ /* 0x001e2400000e0000 */
        /* <DEDUP_REMOVED lines=18> */
.L_x_3187:
[----:B------:R-:W-:Y:S01]  /*45c0*/  ULDC.64 UR4, c[0x0][0x310] ;  /* 0x0000c40000047ab9 */ /* 0x000fe20000000a00 */
[----:B------:R-:W-:Y:S04]  /*45d0*/  BSSY B0, `(.L_x_3188) ;  /* 0x0000012000007945 */ /* 0x000fe80003800000 */
[----:B------:R-:W-:Y:S05]  /*45e0*/  @P1 BRA `(.L_x_3189) ;  /* 0x0000000000401947 */ /* 0x000fea0003800000 */
[----:B0-----:R-:W-:-:S04]  /*45f0*/  FADD.FTZ R5, R6, 9.9999999747524270788e-07 ;  /* 0x358637bd06057421 */ /* 0x001fc80000010000 */
[----:B------:R0:W1:Y:S03]  /*4600*/  MUFU.RCP R12, R5 ;  /* 0x00000005000c7308 */ /* 0x0000660000001000 */
.L_x_3191:
[----:B0-----:R-:W-:-:S04]  /*4610*/  IMAD.IADD R5, R11, 0x1, -R26 ;  /* 0x000000010b057824 */ /* 0x001fc800078e0a1a */
        /* <DEDUP_REMOVED lines=10> */
.L_x_3190:
[----:B------:R-:W-:-:S04]  /*46c0*/  IADD3 R11, R11, 0x80, RZ ;  /* 0x000000800b0b7810 */ /* 0x000fc80007ffe0ff */
[----:B------:R-:W-:-:S13]  /*46d0*/  ISETP.GT.AND P1, PT, R11, R17, PT ;  /* 0x000000110b00720c */ /* 0x000fda0003f24270 */
[----:B------:R-:W-:Y:S05]  /*46e0*/  @!P1 BRA `(.L_x_3191) ;  /* 0xfffffffc00c89947 */ /* 0x000fea000383ffff */
.L_x_3189:
[----:B------:R-:W-:Y:S05]  /*46f0*/  BSYNC B0 ;  /* 0x0000000000007941 */ /* 0x000fea0003800000 */
.L_x_3188:
[----:B------:R-:W-:Y:S01]  /*4700*/  SHF.R.S32.HI R2, RZ, 0x1f, R17 ;  /* 0x0000001fff027819 */ /* 0x000fe20000011411 */
[----:B------:R-:W-:Y:S01]  /*4710*/  ULDC.64 UR4, c[0x0][0x240] ;  /* 0x0000900000047ab9 */ /* 0x000fe20000000a00 */
[----:B------:R-:W-:Y:S01]  /*4720*/  SHF.R.S32.HI R5, RZ, 0x5, R8 ;  /* 0x00000005ff057819 */ /* 0x000fe20000011408 */
[C---:B------:R-:W-:Y:S01]  /*4730*/  IMAD.SHL.U32 R3, R9.reuse, 0x4, RZ ;  /* 0x0000000409037824 */ /* 0x040fe200078e00ff */
[----:B------:R-:W-:Y:S02]  /*4740*/  LEA.HI R2, R2, R17, RZ, 0x2 ;  /* 0x0000001102027211 */ /* 0x000fe400078f10ff */
[----:B------:R-:W-:Y:S02]  /*4750*/  CS2R R14, SRZ ;  /* 0x00000000000e7805 */ /* 0x000fe4000001ff00 */
[----:B------:R-:W-:Y:S02]  /*4760*/  ISETP.GT.AND P1, PT, R9, 0x17, PT ;  /* 0x000000170900780c */ /* 0x000fe40003f24270 */
[----:B01----:R-:W-:-:S02]  /*4770*/  CS2R R12, SRZ ;  /* 0x00000000000c7805 */ /* 0x003fc4000001ff00 */
[----:B------:R-:W-:Y:S01]  /*4780*/  LOP3.LUT R2, R2, 0xfffffffc, RZ, 0xc0, !PT ;  /* 0xfffffffc02027812 */ /* 0x000fe200078ec0ff */
[----:B------:R-:W-:Y:S01]  /*4790*/  ULDC UR6, c[0x0][0x284] ;  /* 0x0000a10000067ab9 */ /* 0x000fe20000000800 */
[----:B------:R-:W-:Y:S01]  /*47a0*/  ISETP.EQ.U32.AND P0, PT, RZ, UR4, PT ;  /* 0x00000004ff007c0c */ /* 0x000fe2000bf02070 */
[----:B------:R-:W-:Y:S02]  /*47b0*/  ULDC.64 UR8, c[0x0][0x250] ;  /* 0x0000940000087ab9 */ /* 0x000fe40000000a00 */
[----:B------:R-:W-:-:S05]  /*47c0*/  IMAD.IADD R2, R17, 0x1, -R2 ;  /* 0x0000000111027824 */ /* 0x000fca00078e0a02 */
[----:B------:R-:W-:-:S04]  /*47d0*/  ISETP.NE.OR P2, PT, R5, R2, P1 ;  /* 0x000000020500720c */ /* 0x000fc80000f45670 */
[----:B------:R-:W-:-:S13]  /*47e0*/  ISETP.EQ.OR.EX P0, PT, RZ, UR5, P2, P0 ;  /* 0x00000005ff007c0c */ /* 0x000fda0009702700 */
[----:B------:R-:W0:Y:S01]  /*47f0*/  @!P0 LDC.64 R6, c[0x0][0x240] ;  /* 0x00009000ff068b82 */ /* 0x000e220000000a00 */
[----:B------:R-:W-:Y:S01]  /*4800*/  @!P0 IMAD R9, R19, 0x60, R3 ;  /* 0x0000006013098824 */ /* 0x000fe200078e0203 */
[----:B------:R-:W-:Y:S01]  /*4810*/  BSSY B1, `(.L_x_3192) ;  /* 0x00001e1000017945 */ /* 0x000fe20003800000 */
[----:B------:R-:W-:Y:S01]  /*4820*/  CS2R R10, SRZ ;  /* 0x00000000000a7805 */ /* 0x000fe2000001ff00 */
[----:B------:R-:W-:Y:S02]  /*4830*/  IMAD R2, R22, UR6, RZ ;  /* 0x0000000616027c24 */ /* 0x000fe4000f8e02ff */
[----:B0-----:R-:W-:Y:S01]  /*4840*/  @!P0 IMAD.WIDE R6, R9, 0x4, R6 ;  /* 0x0000000409068825 */ /* 0x001fe200078e0206 */
[----:B------:R-:W-:-:S04]  /*4850*/  CS2R R8, SRZ ;  /* 0x0000000000087805 */ /* 0x000fc8000001ff00 */
[----:B------:R0:W5:Y:S01]  /*4860*/  @!P0 LDG.E.128 R12, desc[UR36][R6.64] ;  /* 0x00000024060c8981 */ /* 0x000162000c1e1d00 */
[----:B------:R-:W-:Y:S06]  /*4870*/  BAR.SYNC.DEFER_BLOCKING 0x0 ;  /* 0x0000000000007b1d */ /* 0x000fec0000010000 */
[----:B------:R-:W-:Y:S05]  /*4880*/  @P1 BRA `(.L_x_3193) ;  /* 0x0000001c00641947 */ /* 0x000fea0003800000 */
[----:B0-----:R-:W-:Y:S01]  /*4890*/  IMAD.IADD R6, R26, 0x1, R5 ;  /* 0x000000011a067824 */ /* 0x001fe200078e0205 */
[----:B------:R-:W-:Y:S01]  /*48a0*/  VIMNMX R27, R17, UR6, PT ;  /* 0x00000006111b7c48 */ /* 0x000fe2000bfe0100 */
[----:B------:R-:W-:Y:S01]  /*48b0*/  IMAD R7, R4, UR6, R3 ;  /* 0x0000000604077c24 */ /* 0x000fe2000f8e0203 */
[----:B------:R-:W-:Y:S01]  /*48c0*/  BSSY B0, `(.L_x_3194) ;  /* 0x00000fa000007945 */ /* 0x000fe20003800000 */
[----:B------:R-:W-:Y:S02]  /*48d0*/  CS2R R10, SRZ ;  /* 0x00000000000a7805 */ /* 0x000fe4000001ff00 */
[----:B------:R-:W-:Y:S02]  /*48e0*/  ISETP.GE.AND P0, PT, R6, R27, PT ;  /* 0x0000001b0600720c */ /* 0x000fe40003f06270 */
[----:B------:R-:W-:Y:S02]  /*48f0*/  CS2R R8, SRZ ;  /* 0x0000000000087805 */ /* 0x000fe4000001ff00 */
[----:B------:R-:W-:-:S09]  /*4900*/  SHF.R.S32.HI R4, RZ, 0x1f, R7 ;  /* 0x0000001fff047819 */ /* 0x000fd20000011407 */
[----:B------:R-:W-:Y:S05]  /*4910*/  @P0 BRA `(.L_x_3195) ;  /* 0x0000000c00d00947 */ /* 0x000fea0003800000 */
[----:B------:R-:W-:Y:S01]  /*4920*/  IADD3 R8, -R26, -0x2, -R5 ;  /* 0xfffffffe1a087810 */ /* 0x000fe20007ffe905 */
[----:B------:R-:W-:Y:S01]  /*4930*/  BSSY B2, `(.L_x_3196) ;  /* 0x0000022000027945 */ /* 0x000fe20003800000 */
[----:B------:R-:W-:Y:S01]  /*4940*/  LOP3.LUT R9, RZ, R27, RZ, 0x33, !PT ;  /* 0x0000001bff097212 */ /* 0x000fe200078e33ff */
[----:B------:R-:W-:Y:S01]  /*4950*/  IMAD.MOV.U32 R92, RZ, RZ, R6 ;  /* 0x000000ffff5c7224 */ /* 0x000fe200078e0006 */
[----:B------:R-:W-:Y:S02]  /*4960*/  CS2R R10, SRZ ;  /* 0x00000000000a7805 */ /* 0x000fe4000001ff00 */
[----:B------:R-:W-:-:S04]  /*4970*/  IADD3 R9, R8, -R9, RZ ;  /* 0x8000000908097210 */ /* 0x000fc80007ffe0ff */
[C---:B------:R-:W-:Y:S02]  /*4980*/  LEA.HI R8, R9.reuse, 0x1, RZ, 0x1e ;  /* 0x0000000109087811 */ /* 0x040fe400078ff0ff */
[----:B------:R-:W-:Y:S02]  /*4990*/  ISETP.GE.U32.AND P0, PT, R9, 0xc, PT ;  /* 0x0000000c0900780c */ /* 0x000fe40003f06070 */
[----:B------:R-:W-:Y:S02]  /*49a0*/  LOP3.LUT P3, R20, R8, 0x3, RZ, 0xc0, !PT ;  /* 0x0000000308147812 */ /* 0x000fe4000786c0ff */
[----:B------:R-:W-:-:S11]  /*49b0*/  CS2R R8, SRZ ;  /* 0x0000000000087805 */ /* 0x000fd6000001ff00 */
[----:B------:R-:W-:Y:S05]  /*49c0*/  @!P3 BRA `(.L_x_3197) ;  /* 0x000000000060b947 */ /* 0x000fea0003800000 */
[----:B------:R-:W-:Y:S01]  /*49d0*/  IMAD R8, R6, 0x60, RZ ;  /* 0x0000006006087824 */ /* 0x000fe200078e02ff */
[----:B------:R-:W-:Y:S01]  /*49e0*/  ULDC.64 UR4, c[0x0][0x250] ;  /* 0x0000940000047ab9 */ /* 0x000fe20000000a00 */
[----:B------:R-:W-:Y:S01]  /*49f0*/  IMAD.MOV.U32 R25, RZ, RZ, R20 ;  /* 0x000000ffff197224 */ /* 0x000fe200078e0014 */
[----:B------:R-:W-:Y:S01]  /*4a00*/  MOV R92, R6 ;  /* 0x00000006005c7202 */ /* 0x000fe20000000f00 */
[----:B-----5:R-:W-:Y:S01]  /*4a10*/  IMAD R28, R5, 0x4, R0 ;  /* 0x00000004051c7824 */ /* 0x020fe200078e0200 */
[----:B------:R-:W-:-:S04]  /*4a20*/  IADD3 R21, P3, R7, R8, RZ ;  /* 0x0000000807157210 */ /* 0x000fc80007f7e0ff */
[----:B------:R-:W-:Y:S02]  /*4a30*/  LEA.HI.X.SX32 R8, R8, R4, 0x1, P3 ;  /* 0x0000000408087211 */ /* 0x000fe400018f0eff */
[----:B------:R-:W-:-:S04]  /*4a40*/  LEA R30, P3, R21, UR4, 0x2 ;  /* 0x00000004151e7c11 */ /* 0x000fc8000f8610ff */
[----:B------:R-:W-:Y:S01]  /*4a50*/  LEA.HI.X R21, R21, UR5, R8, 0x2, P3 ;  /* 0x0000000515157c11 */ /* 0x000fe200098f1408 */
[----:B------:R-:W-:-:S08]  /*4a60*/  IMAD.MOV.U32 R8, RZ, RZ, RZ ;  /* 0x000000ffff087224 */ /* 0x000fd000078e00ff */
.L_x_3198:
[----:B------:R-:W-:Y:S01]  /*4a70*/  IMAD.MOV.U32 R20, RZ, RZ, R30 ;  /* 0x000000ffff147224 */ /* 0x000fe200078e001e */
[----:B------:R0:W1:Y:S04]  /*4a80*/  LDS R29, [R28] ;  /* 0x000000001c1d7984 */ /* 0x0000680000000800 */
[----:B------:R3:W1:Y:S01]  /*4a90*/  LDG.E.128 R32, desc[UR36][R20.64] ;  /* 0x0000002414207981 */ /* 0x000662000c1e1d00 */
[----:B------:R-:W-:Y:S01]  /*4aa0*/  VIADD R25, R25, 0xffffffff ;  /* 0xffffffff19197836 */ /* 0x000fe20000000000 */
[----:B------:R-:W-:Y:S02]  /*4ab0*/  IADD3 R30, P4, R30, 0x600, RZ ;  /* 0x000006001e1e7810 */ /* 0x000fe40007f9e0ff */
[----:B------:R-:W-:Y:S01]  /*4ac0*/  IADD3 R92, R92, 0x4, RZ ;  /* 0x000000045c5c7810 */ /* 0x000fe20007ffe0ff */
[----:B0-----:R-:W-:Y:S01]  /*4ad0*/  VIADD R28, R28, 0x10 ;  /* 0x000000101c1c7836 */ /* 0x001fe20000000000 */
[----:B------:R-:W-:Y:S01]  /*4ae0*/  ISETP.NE.AND P3, PT, R25, RZ, PT ;  /* 0x000000ff1900720c */ /* 0x000fe20003f65270 */
[----:B---3--:R-:W-:-:S02]  /*4af0*/  IMAD.X R21, RZ, RZ, R21, P4 ;  /* 0x000000ffff157224 */ /* 0x008fc400020e0615 */
[-C--:B-1----:R-:W-:Y:S01]  /*4b00*/  FFMA.FTZ R8, R32, R29.reuse, R8 ;  /* 0x0000001d20087223 */ /* 0x082fe20000010008 */
[-C--:B------:R-:W-:Y:S01]  /*4b10*/  FFMA.FTZ R9, R33, R29.reuse, R9 ;  /* 0x0000001d21097223 */ /* 0x080fe20000010009 */
[-C--:B------:R-:W-:Y:S01]  /*4b20*/  FFMA.FTZ R10, R34, R29.reuse, R10 ;  /* 0x0000001d220a7223 */ /* 0x080fe2000001000a */
[----:B------:R-:W-:-:S07]  /*4b30*/  FFMA.FTZ R11, R35, R29, R11 ;  /* 0x0000001d230b7223 */ /* 0x000fce000001000b */
[----:B------:R-:W-:Y:S05]  /*4b40*/  @P3 BRA `(.L_x_3198) ;  /* 0xfffffffc00c83947 */ /* 0x000fea000383ffff */
.L_x_3197:
[----:B------:R-:W-:Y:S05]  /*4b50*/  BSYNC B2 ;  /* 0x0000000000027941 */ /* 0x000fea0003800000 */
.L_x_3196:
[----:B------:R-:W-:Y:S05]  /*4b60*/  @!P0 BRA `(.L_x_3195) ;  /* 0x0000000c003c8947 */ /* 0x000fea0003800000 */
[----:B------:R-:W-:Y:S01]  /*4b70*/  IMAD.IADD R25, R27, 0x1, -R92 ;  /* 0x000000011b197824 */ /* 0x000fe200078e0a5c */
[C---:B------:R-:W-:Y:S01]  /*4b80*/  LEA R21, R92.reuse, 0x20, 0x2 ;  /* 0x000000205c157811 */ /* 0x040fe200078e10ff */
[----:B------:R-:W-:Y:S01]  /*4b90*/  IMAD R20, R92, 0x60, RZ ;  /* 0x000000605c147824 */ /* 0x000fe200078e02ff */
[----:B------:R-:W-:Y:S01]  /*4ba0*/  ULDC.64 UR4, c[0x0][0x250] ;  /* 0x0000940000047ab9 */ /* 0x000fe20000000a00 */
[----:B------:R-:W-:Y:S01]  /*4bb0*/  BSSY B2, `(.L_x_3199) ;  /* 0x0000074000027945 */ /* 0x000fe20003800000 */
[----:B------:R-:W-:Y:S01]  /*4bc0*/  ISETP.GT.AND P3, PT, R25, 0x30, PT ;  /* 0x000000301900780c */ /* 0x000fe20003f64270 */
[----:B------:R-:W-:Y:S01]  /*4bd0*/  IMAD R25, R26, -0x4, R21 ;  /* 0xfffffffc1a197824 */ /* 0x000fe200078e0215 */
[----:B-----5:R-:W-:-:S04]  /*4be0*/  IADD3 R28, P0, R7, R20, RZ ;  /* 0x00000014071c7210 */ /* 0x020fc80007f1e0ff */
[----:B------:R-:W-:Y:S02]  /*4bf0*/  LEA.HI.X.SX32 R29, R20, R4, 0x1, P0 ;  /* 0x00000004141d7211 */ /* 0x000fe400000f0eff */
[----:B------:R-:W-:Y:S02]  /*4c00*/  LEA R20, P0, R28, UR4, 0x2 ;  /* 0x000000041c147c11 */ /* 0x000fe4000f8010ff */
[----:B------:R-:W-:Y:S02]  /*4c10*/  IADD3 R25, R0, R25, RZ ;  /* 0x0000001900197210 */ /* 0x000fe40007ffe0ff */
[----:B------:R-:W-:Y:S02]  /*4c20*/  LEA.HI.X R21, R28, UR5, R29, 0x2, P0 ;  /* 0x000000051c157c11 */ /* 0x000fe400080f141d */
[----:B------:R-:W-:Y:S01]  /*4c30*/  PLOP3.LUT P0, PT, PT, PT, PT, 0x80, 0x0 ;  /* 0x000000000000781c */ /* 0x000fe20003f0f070 */
[----:B------:R-:W-:-:S12]  /*4c40*/  @!P3 BRA `(.L_x_3200) ;  /* 0x0000000400a8b947 */ /* 0x000fd80003800000 */
[----:B------:R-:W-:Y:S01]  /*4c50*/  PLOP3.LUT P0, PT, PT, PT, PT, 0x8, 0x0 ;  /* 0x000000000000781c */ /* 0x000fe20003f0e170 */
[----:B------:R-:W-:-:S12]  /*4c60*/  VIADD R93, R27, 0xffffffd0 ;  /* 0xffffffd01b5d7836 */ /* 0x000fd80000000000 */
.L_x_3201:
[----:B------:R-:W3:Y:S04]  /*4c70*/  LDG.E.128 R64, desc[UR36][R20.64] ;  /* 0x0000002414407981 */ /* 0x000ee8000c1e1d00 */
[----:B------:R-:W4:Y:S04]  /*4c80*/  LDG.E.128 R84, desc[UR36][R20.64+0x600] ;  /* 0x0006002414547981 */ /* 0x000f28000c1e1d00 */
[----:B------:R-:W5:Y:S04]  /*4c90*/  LDG.E.128 R88, desc[UR36][R20.64+0xc00] ;  /* 0x000c002414587981 */ /* 0x000f68000c1e1d00 */
        /* <DEDUP_REMOVED lines=10> */
[----:B--2---:R-:W2:Y:S04]  /*4d40*/  LDG.E.128 R36, desc[UR36][R20.64+0x4e00] ;  /* 0x004e002414247981 */ /* 0x004ea8000c1e1d00 */
[----:B------:R-:W2:Y:S04]  /*4d50*/  LDG.E.128 R32, desc[UR36][R20.64+0x5400] ;  /* 0x0054002414207981 */ /* 0x000ea8000c1e1d00 */
[----:B------:R0:W2:Y:S01]  /*4d60*/  LDG.E.128 R28, desc[UR36][R20.64+0x5a00] ;  /* 0x005a0024141c7981 */ /* 0x0000a2000c1e1d00 */
[----:B------:R-:W-:Y:S01]  /*4d70*/  IADD3 R94, P3, R20, 0x6000, RZ ;  /* 0x00006000145e7810 */ /* 0x000fe20007f7e0ff */
[----:B------:R-:W-:-:S02]  /*4d80*/  VIADD R92, R92, 0x40 ;  /* 0x000000405c5c7836 */ /* 0x000fc40000000000 */
[----:B------:R-:W3:Y:S02]  /*4d90*/  LDS R96, [R25+-0x20] ;  /* 0xffffe00019607984 */ /* 0x000ee40000000800 */
[----:B------:R-:W-:Y:S01]  /*4da0*/  IMAD.X R95, RZ, RZ, R21, P3 ;  /* 0x000000ffff5f7224 */ /* 0x000fe200018e0615 */
[----:B------:R-:W-:Y:S01]  /*4db0*/  ISETP.GE.AND P3, PT, R92, R93, PT ;  /* 0x0000005d5c00720c */ /* 0x000fe20003f66270 */
[----:B------:R-:W4:Y:S04]  /*4dc0*/  LDS R97, [R25+-0x10] ;  /* 0xfffff00019617984 */ /* 0x000f280000000800 */
[----:B------:R-:W5:Y:S04]  /*4dd0*/  LDS R98, [R25] ;  /* 0x0000000019627984 */ /* 0x000f680000000800 */
[----:B------:R-:W1:Y:S04]  /*4de0*/  LDS R99, [R25+0x10] ;  /* 0x0000100019637984 */ /* 0x000e680000000800 */
[----:B------:R-:W1:Y:S04]  /*4df0*/  LDS R100, [R25+0x20] ;  /* 0x0000200019647984 */ /* 0x000e680000000800 */
[----:B------:R-:W1:Y:S04]  /*4e00*/  LDS R101, [R25+0x30] ;  /* 0x0000300019657984 */ /* 0x000e680000000800 */
[----:B------:R-:W1:Y:S04]  /*4e10*/  LDS R102, [R25+0x40] ;  /* 0x0000400019667984 */ /* 0x000e680000000800 */
[----:B------:R-:W1:Y:S04]  /*4e20*/  LDS R103, [R25+0x50] ;  /* 0x0000500019677984 */ /* 0x000e680000000800 */
[----:B0-----:R-:W0:Y:S01]  /*4e30*/  LDS R20, [R25+0x60] ;  /* 0x0000600019147984 */ /* 0x001e220000000800 */
[-C--:B---3--:R-:W-:Y:S01]  /*4e40*/  FFMA.FTZ R21, R64, R96.reuse, R8 ;  /* 0x0000006040157223 */ /* 0x088fe20000010008 */
[-C--:B------:R-:W-:Y:S01]  /*4e50*/  FFMA.FTZ R8, R65, R96.reuse, R9 ;  /* 0x0000006041087223 */ /* 0x080fe20000010009 */
[-C--:B------:R-:W-:Y:S01]  /*4e60*/  FFMA.FTZ R9, R66, R96.reuse, R10 ;  /* 0x0000006042097223 */ /* 0x080fe2000001000a */
[----:B------:R-:W-:Y:S01]  /*4e70*/  FFMA.FTZ R96, R67, R96, R11 ;  /* 0x0000006043607223 */ /* 0x000fe2000001000b */
[----:B------:R-:W3:Y:S01]  /*4e80*/  LDS R10, [R25+0x70] ;  /* 0x00007000190a7984 */ /* 0x000ee20000000800 */
[-C--:B----4-:R-:W-:Y:S01]  /*4e90*/  FFMA.FTZ R21, R84, R97.reuse, R21 ;  /* 0x0000006154157223 */ /* 0x090fe20000010015 */
[-C--:B------:R-:W-:Y:S01]  /*4ea0*/  FFMA.FTZ R8, R85, R97.reuse, R8 ;  /* 0x0000006155087223 */ /* 0x080fe20000010008 */
[-C--:B------:R-:W-:Y:S01]  /*4eb0*/  FFMA.FTZ R9, R86, R97.reuse, R9 ;  /* 0x0000006156097223 */ /* 0x080fe20000010009 */
[----:B------:R-:W4:Y:S01]  /*4ec0*/  LDS R11, [R25+0x80] ;  /* 0x00008000190b7984 */ /* 0x000f220000000800 */
[----:B------:R-:W-:Y:S01]  /*4ed0*/  FFMA.FTZ R96, R87, R97, R96 ;  /* 0x0000006157607223 */ /* 0x000fe20000010060 */
[-C--:B-----5:R-:W-:Y:S01]  /*4ee0*/  FFMA.FTZ R21, R88, R98.reuse, R21 ;  /* 0x0000006258157223 */ /* 0x0a0fe20000010015 */
[-C--:B------:R-:W-:Y:S01]  /*4ef0*/  FFMA.FTZ R8, R89, R98.reuse, R8 ;  /* 0x0000006259087223 */ /* 0x080fe20000010008 */
[----:B------:R-:W5:Y:S01]  /*4f00*/  LDS R64, [R25+0x90] ;  /* 0x0000900019407984 */ /* 0x000f620000000800 */
[-C--:B------:R-:W-:Y:S01]  /*4f10*/  FFMA.FTZ R9, R90, R98.reuse, R9 ;  /* 0x000000625a097223 */ /* 0x080fe20000010009 */
[----:B------:R-:W-:Y:S01]  /*4f20*/  FFMA.FTZ R96, R91, R98, R96 ;  /* 0x000000625b607223 */ /* 0x000fe20000010060 */
[-C--:B-1----:R-:W-:Y:S01]  /*4f30*/  FFMA.FTZ R21, R80, R99.reuse, R21 ;  /* 0x0000006350157223 */ /* 0x082fe20000010015 */
[----:B------:R-:W1:Y:S01]  /*4f40*/  LDS R65, [R25+0xa0] ;  /* 0x0000a00019417984 */ /* 0x000e620000000800 */
[-C--:B------:R-:W-:Y:S01]  /*4f50*/  FFMA.FTZ R8, R81, R99.reuse, R8 ;  /* 0x0000006351087223 */ /* 0x080fe20000010008 */
[-C--:B------:R-:W-:Y:S01]  /*4f60*/  FFMA.FTZ R9, R82, R99.reuse, R9 ;  /* 0x0000006352097223 */ /* 0x080fe20000010009 */
[----:B------:R-:W-:Y:S01]  /*4f70*/  FFMA.FTZ R96, R83, R99, R96 ;  /* 0x0000006353607223 */ /* 0x000fe20000010060 */
[----:B------:R-:W2:Y:S01]  /*4f80*/  LDS R66, [R25+0xb0] ;  /* 0x0000b00019427984 */ /* 0x000ea20000000800 */
[-C--:B------:R-:W-:Y:S01]  /*4f90*/  FFMA.FTZ R21, R76, R100.reuse, R21 ;  /* 0x000000644c157223 */ /* 0x080fe20000010015 */
[-C--:B------:R-:W-:Y:S01]  /*4fa0*/  FFMA.FTZ R8, R77, R100.reuse, R8 ;  /* 0x000000644d087223 */ /* 0x080fe20000010008 */
[-C--:B------:R-:W-:Y:S01]  /*4fb0*/  FFMA.FTZ R9, R78, R100.reuse, R9 ;  /* 0x000000644e097223 */ /* 0x080fe20000010009 */
[----:B------:R-:W2:Y:S01]  /*4fc0*/  LDS R67, [R25+0xc0] ;  /* 0x0000c00019437984 */ /* 0x000ea20000000800 */
[----:B------:R-:W-:Y:S01]  /*4fd0*/  FFMA.FTZ R96, R79, R100, R96 ;  /* 0x000000644f607223 */ /* 0x000fe20000010060 */
[-C--:B------:R-:W-:Y:S01]  /*4fe0*/  FFMA.FTZ R21, R72, R101.reuse, R21 ;  /* 0x0000006548157223 */ /* 0x080fe20000010015 */
[-C--:B------:R-:W-:Y:S01]  /*4ff0*/  FFMA.FTZ R8, R73, R101.reuse, R8 ;  /* 0x0000006549087223 */ /* 0x080fe20000010008 */
[----:B------:R0:W2:Y:S01]  /*5000*/  LDS R72, [R25+0xd0] ;  /* 0x0000d00019487984 */ /* 0x0000a20000000800 */
        /* <DEDUP_REMOVED lines=14> */
[----:B------:R-:W-:Y:S01]  /*50f0*/  IADD3 R25, R25, 0x100, RZ ;  /* 0x0000010019197810 */ /* 0x000fe20007ffe0ff */
        /* <DEDUP_REMOVED lines=8> */
[-C--:B-----5:R-:W-:Y:S01]  /*5180*/  FFMA.FTZ R8, R45, R64.reuse, R8 ;  /* 0x000000402d087223 */ /* 0x0a0fe20000010008 */
[-C--:B------:R-:W-:Y:S01]  /*5190*/  FFMA.FTZ R21, R44, R64.reuse, R21 ;  /* 0x000000402c157223 */ /* 0x080fe20000010015 */
[-C--:B------:R-:W-:Y:S01]  /*51a0*/  FFMA.FTZ R9, R46, R64.reuse, R9 ;  /* 0x000000402e097223 */ /* 0x080fe20000010009 */
[----:B------:R-:W-:Y:S01]  /*51b0*/  FFMA.FTZ R96, R47, R64, R96 ;  /* 0x000000402f607223 */ /* 0x000fe20000010060 */
[-C--:B-1----:R-:W-:Y:S01]  /*51c0*/  FFMA.FTZ R8, R41, R65.reuse, R8 ;  /* 0x0000004129087223 */ /* 0x082fe20000010008 */
        /* <DEDUP_REMOVED lines=15> */
[----:B------:R-:W-:-:S02]  /*52c0*/  IMAD.MOV.U32 R20, RZ, RZ, R94 ;  /* 0x000000ffff147224 */ /* 0x000fc400078e005e */
[----:B------:R-:W-:Y:S01]  /*52d0*/  IMAD.MOV.U32 R21, RZ, RZ, R95 ;  /* 0x000000ffff157224 */ /* 0x000fe200078e005f */
[----:B------:R-:W-:Y:S06]  /*52e0*/  @!P3 BRA `(.L_x_3201) ;  /* 0xfffffff80060b947 */ /* 0x000fec000383ffff */
.L_x_3200:
[----:B------:R-:W-:Y:S05]  /*52f0*/  BSYNC B2 ;  /* 0x0000000000027941 */ /* 0x000fea0003800000 */
.L_x_3199:
[----:B------:R-:W-:Y:S01]  /*5300*/  IMAD.IADD R28, R27, 0x1, -R92 ;  /* 0x000000011b1c7824 */ /* 0x000fe200078e0a5c */
[----:B------:R-:W-:Y:S04]  /*5310*/  BSSY B2, `(.L_x_3202) ;  /* 0x000003a000027945 */ /* 0x000fe80003800000 */
[----:B------:R-:W-:-:S13]  /*5320*/  ISETP.GT.AND P3, PT, R28, 0x10, PT ;  /* 0x000000101c00780c */ /* 0x000fda0003f64270 */
[----:B------:R-:W-:Y:S05]  /*5330*/  @!P3 BRA `(.L_x_3203) ;  /* 0x0000000000dcb947 */ /* 0x000fea0003800000 */
[----:B------:R-:W3:Y:S04]  /*5340*/  LDG.E.128 R56, desc[UR36][R20.64] ;  /* 0x0000002414387981 */ /* 0x000ee8000c1e1d00 */
[----:B------:R-:W4:Y:S04]  /*5350*/  LDG.E.128 R52, desc[UR36][R20.64+0x600] ;  /* 0x0006002414347981 */ /* 0x000f28000c1e1d00 */
        /* <DEDUP_REMOVED lines=12> */
[----:B0-----:R-:W-:-:S03]  /*5420*/  IMAD.MOV.U32 R20, RZ, RZ, R68 ;  /* 0x000000ffff147224 */ /* 0x001fc600078e0044 */
[----:B------:R-:W5:Y:S04]  /*5430*/  LDS R62, [R25] ;  /* 0x00000000193e7984 */ /* 0x000f680000000800 */
[----:B------:R-:W0:Y:S04]  /*5440*/  LDS R63, [R25+0x10] ;  /* 0x00001000193f7984 */ /* 0x000e280000000800 */
[----:B------:R-:W1:Y:S04]  /*5450*/  LDS R64, [R25+0x20] ;  /* 0x0000200019407984 */ /* 0x000e680000000800 */
[----:B------:R-:W2:Y:S04]  /*5460*/  LDS R65, [R25+0x30] ;  /* 0x0000300019417984 */ /* 0x000ea80000000800 */
[----:B------:R-:W2:Y:S04]  /*5470*/  LDS R66, [R25+0x40] ;  /* 0x0000400019427984 */ /* 0x000ea80000000800 */
[----:B------:R0:W2:Y:S02]  /*5480*/  LDS R67, [R25+0x50] ;  /* 0x0000500019437984 */ /* 0x0000a40000000800 */
        /* <DEDUP_REMOVED lines=33> */
[----:B------:R-:W-:-:S07]  /*56a0*/  MOV R21, R69 ;  /* 0x0000004500157202 */ /* 0x000fce0000000f00 */
.L_x_3203:
[----:B------:R-:W-:Y:S05]  /*56b0*/  BSYNC B2 ;  /* 0x0000000000027941 */ /* 0x000fea0003800000 */
.L_x_3202:
[----:B------:R-:W-:-:S13]  /*56c0*/  ISETP.LT.OR P0, PT, R92, R27, P0 ;  /* 0x0000001b5c00720c */ /* 0x000fda0000701670 */
[----:B------:R-:W-:Y:S05]  /*56d0*/  @!P0 BRA `(.L_x_3195) ;  /* 0x0000000000608947 */ /* 0x000fea0003800000 */
[----:B------:R-:W3:Y:S04]  /*56e0*/  LDG.E.128 R28, desc[UR36][R20.64] ;  /* 0x00000024141c7981 */ /* 0x000ee8000c1e1d00 */
[----:B--2---:R-:W2:Y:S04]  /*56f0*/  LDG.E.128 R36, desc[UR36][R20.64+0x600] ;  /* 0x0006002414247981 */ /* 0x004ea8000c1e1d00 */
[----:B------:R-:W4:Y:S04]  /*5700*/  LDG.E.128 R40, desc[UR36][R20.64+0xc00] ;  /* 0x000c002414287981 */ /* 0x000f28000c1e1d00 */
[----:B------:R0:W5:Y:S04]  /*5710*/  LDG.E.128 R44, desc[UR36][R20.64+0x1200] ;  /* 0x00120024142c7981 */ /* 0x000168000c1e1d00 */
[----:B------:R-:W3:Y:S04]  /*5720*/  LDS R27, [R25+-0x20] ;  /* 0xffffe000191b7984 */ /* 0x000ee80000000800 */
[----:B------:R-:W2:Y:S04]  /*5730*/  LDS R32, [R25+-0x10] ;  /* 0xfffff00019207984 */ /* 0x000ea80000000800 */
[----:B------:R-:W4:Y:S04]  /*5740*/  LDS R34, [R25] ;  /* 0x0000000019227984 */ /* 0x000f280000000800 */
[----:B------:R-:W5:Y:S01]  /*5750*/  LDS R35, [R25+0x10] ;  /* 0x0000100019237984 */ /* 0x000f620000000800 */
[-C--:B---3--:R-:W-:Y:S01]  /*5760*/  FFMA.FTZ R33, R28, R27.reuse, R8 ;  /* 0x0000001b1c217223 */ /* 0x088fe20000010008 */
[-C--:B------:R-:W-:Y:S01]  /*5770*/  FFMA.FTZ R8, R29, R27.reuse, R9 ;  /* 0x0000001b1d087223 */ /* 0x080fe20000010009 */
[-C--:B------:R-:W-:Y:S01]  /*5780*/  FFMA.FTZ R9, R30, R27.reuse, R10 ;  /* 0x0000001b1e097223 */ /* 0x080fe2000001000a */
[----:B------:R-:W-:Y:S01]  /*5790*/  FFMA.FTZ R10, R31, R27, R11 ;  /* 0x0000001b1f0a7223 */ /* 0x000fe2000001000b */
[-C--:B--2---:R-:W-:Y:S01]  /*57a0*/  FFMA.FTZ R33, R36, R32.reuse, R33 ;  /* 0x0000002024217223 */ /* 0x084fe20000010021 */
[-C--:B------:R-:W-:Y:S01]  /*57b0*/  FFMA.FTZ R8, R37, R32.reuse, R8 ;  /* 0x0000002025087223 */ /* 0x080fe20000010008 */
[-C--:B------:R-:W-:Y:S01]  /*57c0*/  FFMA.FTZ R9, R38, R32.reuse, R9 ;  /* 0x0000002026097223 */ /* 0x080fe20000010009 */
[----:B------:R-:W-:Y:S01]  /*57d0*/  FFMA.FTZ R10, R39, R32, R10 ;  /* 0x00000020270a7223 */ /* 0x000fe2000001000a */
[-C--:B----4-:R-:W-:Y:S01]  /*57e0*/  FFMA.FTZ R33, R40, R34.reuse, R33 ;  /* 0x0000002228217223 */ /* 0x090fe20000010021 */
[-C--:B0-----:R-:W-:Y:S01]  /*57f0*/  FFMA.FTZ R20, R41, R34.reuse, R8 ;  /* 0x0000002229147223 */ /* 0x081fe20000010008 */
[-C--:B------:R-:W-:Y:S01]  /*5800*/  FFMA.FTZ R11, R42, R34.reuse, R9 ;  /* 0x000000222a0b7223 */ /* 0x080fe20000010009 */
[----:B------:R-:W-:Y:S01]  /*5810*/  FFMA.FTZ R34, R43, R34, R10 ;  /* 0x000000222b227223 */ /* 0x000fe2000001000a */
[-C--:B-----5:R-:W-:Y:S01]  /*5820*/  FFMA.FTZ R8, R44, R35.reuse, R33 ;  /* 0x000000232c087223 */ /* 0x0a0fe20000010021 */
[-C--:B------:R-:W-:Y:S01]  /*5830*/  FFMA.FTZ R9, R45, R35.reuse, R20 ;  /* 0x000000232d097223 */ /* 0x080fe20000010014 */
[-C--:B------:R-:W-:Y:S01]  /*5840*/  FFMA.FTZ R10, R46, R35.reuse, R11 ;  /* 0x000000232e0a7223 */ /* 0x080fe2000001000b */
[----:B------:R-:W-:-:S07]  /*5850*/  FFMA.FTZ R11, R47, R35, R34 ;  /* 0x000000232f0b7223 */ /* 0x000fce0000010022 */
.L_x_3195:
[----:B------:R-:W-:Y:S05]  /*5860*/  BSYNC B0 ;  /* 0x0000000000007941 */ /* 0x000fea0003800000 */
.L_x_3194:
        /* <DEDUP_REMOVED lines=8> */
[----:B------:R-:W-:Y:S02]  /*58f0*/  IMAD.MOV.U32 R25, RZ, RZ, R20 ;  /* 0x000000ffff197224 */ /* 0x000fe400078e0014 */
[----:B------:R-:W-:-:S07]  /*5900*/  IMAD R27, R5, 0x4, R0 ;  /* 0x00000004051b7824 */ /* 0x000fce00078e0200 */
.L_x_3208:
        /* <DEDUP_REMOVED lines=8> */
[----:B-----5:R-:W0:Y:S01]  /*5990*/  I2F.RP R28, R31 ;  /* 0x0000001f001c7306 */ /* 0x020e220000209400 */
        /* <DEDUP_REMOVED lines=8> */
[----:B------:R-:W-:-:S04]  /*5a20*/  IMAD.HI.U32 R20, R21, R35, R20 ;  /* 0x0000002315147227 */ /* 0x000fc800078e0014 */
[----:B------:R-:W-:Y:S02]  /*5a30*/  IMAD.MOV.U32 R21, RZ, RZ, R32 ;  /* 0x000000ffff157224 */ /* 0x000fe400078e0020 */
[----:B------:R-:W0:Y:S02]  /*5a40*/  LDS R32, [R27] ;  /* 0x000000001b207984 */ /* 0x000e240000000800 */
[----:B------:R-:W-:-:S05]  /*5a50*/  IMAD.HI.U32 R20, R20, R21, RZ ;  /* 0x0000001514147227 */ /* 0x000fca00078e00ff */
[----:B------:R-:W-:-:S05]  /*5a60*/  IADD3 R20, -R20, RZ, RZ ;  /* 0x000000ff14147210 */ /* 0x000fca0007ffe1ff */
        /* <DEDUP_REMOVED lines=17> */
.L_x_3207:
[----:B------:R-:W-:Y:S05]  /*5b80*/  BSYNC B2 ;  /* 0x0000000000027941 */ /* 0x000fea0003800000 */
.L_x_3206:
[----:B------:R-:W-:Y:S01]  /*5b90*/  IADD3 R6, R6, 0x4, RZ ;  /* 0x0000000406067810 */ /* 0x000fe20007ffe0ff */
[----:B------:R-:W-:Y:S01]  /*5ba0*/  VIADD R27, R27, 0x10 ;  /* 0x000000101b1b7836 */ /* 0x000fe20000000000 */
[----:B------:R-:W-:Y:S06]  /*5bb0*/  @P0 BRA `(.L_x_3208) ;  /* 0xfffffffc00540947 */ /* 0x000fec000383ffff */
.L_x_3205:
[----:B------:R-:W-:Y:S05]  /*5bc0*/  BSYNC B0 ;  /* 0x0000000000007941 */ /* 0x000fea0003800000 */
.L_x_3204:
[----:B------:R-:W-:-:S13]  /*5bd0*/  ISETP.GE.U32.AND P0, PT, R33, 0xc, PT ;  /* 0x0000000c2100780c */ /* 0x000fda0003f06070 */
[----:B------:R-:W-:Y:S05]  /*5be0*/  @!P0 BRA `(.L_x_3193) ;  /* 0x00000008008c8947 */ /* 0x000fea0003800000 */
[----:B------:R-:W-:-:S05]  /*5bf0*/  LEA R21, R6, 0x20, 0x2 ;  /* 0x0000002006157811 */ /* 0x000fca00078e10ff */
[----:B------:R-:W-:-:S04]  /*5c00*/  IMAD R21, R26, -0x4, R21 ;  /* 0xfffffffc1a157824 */ /* 0x000fc800078e0215 */
[----:B------:R-:W-:-:S07]  /*5c10*/  IMAD.IADD R25, R0, 0x1, R21 ;  /* 0x0000000100197824 */ /* 0x000fce00078e0215 */
.L_x_3217:
[----:B------:R-:W0:Y:S01]  /*5c20*/  LDC R35, c[0x0][0x284] ;  /* 0x0000a100ff237b82 */ /* 0x000e220000000800 */
[C---:B------:R-:W-:Y:S01]  /*5c30*/  VIADD R32, R6.reuse, 0x4 ;  /* 0x0000000406207836 */ /* 0x040fe20000000000 */
[C---:B------:R-:W-:Y:S01]  /*5c40*/  IADD3 R33, R6.reuse, 0x8, RZ ;  /* 0x0000000806217810 */ /* 0x040fe20007ffe0ff */
[----:B------:R-:W-:Y:S01]  /*5c50*/  BSSY B0, `(.L_x_3209) ;  /* 0x0000028000007945 */ /* 0x000fe20003800000 */
[C---:B------:R-:W-:Y:S01]  /*5c60*/  VIADD R34, R6.reuse, 0xc ;  /* 0x0000000c06227836 */ /* 0x040fe20000000000 */
[-C--:B0-----:R-:W-:Y:S02]  /*5c70*/  ISETP.GE.AND P4, PT, R6, R35.reuse, PT ;  /* 0x000000230600720c */ /* 0x081fe40003f86270 */
[-C--:B------:R-:W-:Y:S02]  /*5c80*/  ISETP.GE.AND P0, PT, R32, R35.reuse, PT ;  /* 0x000000232000720c */ /* 0x080fe40003f06270 */
[----:B------:R-:W-:-:S09]  /*5c90*/  ISETP.GE.AND P3, PT, R33, R35, PT ;  /* 0x000000232100720c */ /* 0x000fd20003f66270 */
[----:B------:R-:W-:Y:S05]  /*5ca0*/  @!P4 BRA `(.L_x_3210) ;  /* 0x000000000088c947 */ /* 0x000fea0003800000 */
[----:B------:R-:W-:Y:S01]  /*5cb0*/  IABS R27, R35 ;  /* 0x00000023001b7213 */ /* 0x000fe20000000000 */
[----:B------:R-:W-:Y:S01]  /*5cc0*/  ULDC.64 UR4, c[0x0][0x250] ;  /* 0x0000940000047ab9 */ /* 0x000fe20000000a00 */
[----:B------:R-:W-:Y:S02]  /*5cd0*/  IABS R30, R6 ;  /* 0x00000006001e7213 */ /* 0x000fe40000000000 */
[----:B-----5:R-:W0:Y:S01]  /*5ce0*/  I2F.RP R28, R27 ;  /* 0x0000001b001c7306 */ /* 0x020e220000209400 */
        /* <DEDUP_REMOVED lines=16> */
[----:B------:R-:W-:Y:S02]  /*5df0*/  @!P4 IADD3 R20, R20, -R27, RZ ;  /* 0x8000001b1414c210 */ /* 0x000fe40007ffe0ff */
[----:B------:R-:W0:Y:S03]  /*5e00*/  LDS R27, [R25+-0x20] ;  /* 0xffffe000191b7984 */ /* 0x000e260000000800 */
        /* <DEDUP_REMOVED lines=12> */
.L_x_3210:
[----:B------:R-:W-:Y:S05]  /*5ed0*/  BSYNC B0 ;  /* 0x0000000000007941 */ /* 0x000fea0003800000 */
.L_x_3209:
[----:B------:R-:W-:Y:S01]  /*5ee0*/  BSSY B0, `(.L_x_3211) ;  /* 0x0000025000007945 */ /* 0x000fe20003800000 */
[----:B------:R-:W-:-:S03]  /*5ef0*/  ISETP.GE.AND P4, PT, R34, R35, PT ;  /* 0x000000232200720c */ /* 0x000fc60003f86270 */
[----:B------:R-:W-:Y:S10]  /*5f00*/  @!P0 BRA `(.L_x_3212) ;  /* 0x0000000000888947 */ /* 0x000ff40003800000 */
        /* <DEDUP_REMOVED lines=11> */
[----:B------:R-:W-:-:S05]  /*5fc0*/  MOV R20, RZ ;  /* 0x000000ff00147202 */ /* 0x000fca0000000f00 */
        /* <DEDUP_REMOVED lines=22> */
.L_x_3212:
[----:B------:R-:W-:Y:S05]  /*6130*/  BSYNC B0 ;  /* 0x0000000000007941 */ /* 0x000fea0003800000 */
.L_x_3211:
[----:B------:R-:W-:Y:S04]  /*6140*/  BSSY B0, `(.L_x_3213) ;  /* 0x0000024000007945 */ /* 0x000fe80003800000 */
        /* <DEDUP_REMOVED lines=22> */
[----:B------:R-:W0:Y:S03]  /*62b0*/  LDS R27, [R25] ;  /* 0x00000000191b7984 */ /* 0x000e260000000800 */
        /* <DEDUP_REMOVED lines=12> */
.L_x_3214:
[----:B------:R-:W-:Y:S05]  /*6380*/  BSYNC B0 ;  /* 0x0000000000007941 */ /* 0x000fea0003800000 */
.L_x_3213:
        /* <DEDUP_REMOVED lines=23> */
[----:B------:R-:W0:Y:S03]  /*6500*/  LDS R27, [R25+0x10] ;  /* 0x00001000191b7984 */ /* 0x000e260000000800 */
        /* <DEDUP_REMOVED lines=12> */
.L_x_3216:
[----:B------:R-:W-:Y:S05]  /*65d0*/  BSYNC B0 ;  /* 0x0000000000007941 */ /* 0x000fea0003800000 */
.L_x_3215:
[----:B------:R-:W-:Y:S02]  /*65e0*/  VIADD R6, R6, 0x10 ;  /* 0x0000001006067836 */ /* 0x000fe40000000000 */
[----:B------:R-:W-:-:S03]  /*65f0*/  VIADD R25, R25, 0x40 ;  /* 0x0000004019197836 */ /* 0x000fc60000000000 */
[----:B------:R-:W-:-:S13]  /*6600*/  ISETP.GE.AND P0, PT, R6, R17, PT ;  /* 0x000000110600720c */ /* 0x000fda0003f06270 */
[----:B------:R-:W-:Y:S05]  /*6610*/  @!P0 BRA `(.L_x_3217) ;  /* 0xfffffff400808947 */ /* 0x000fea000383ffff */
.L_x_3193:
[----:B------:R-:W-:Y:S05]  /*6620*/  BSYNC B1 ;  /* 0x0000000000017941 */ /* 0x000fea0003800000 */
.L_x_3192:
[----:B------:R-:W-:Y:S01]  /*6630*/  IADD3 R4, R18, 0x1f, RZ ;  /* 0x0000001f12047810 */ /* 0x000fe20007ffe0ff */
[----:B------:R-:W-:Y:S03]  /*6640*/  BSSY B0, `(.L_x_3218) ;  /* 0x0000041000007945 */ /* 0x000fe60003800000 */
[----:B------:R-:W-:Y:S01]  /*6650*/  ISETP.GT.U32.OR P3, PT, R4, 0x3e, P1 ;  /* 0x0000003e0400780c */ /* 0x000fe20000f64470 */
[----:B------:R-:W-:-:S12]  /*6660*/  @P2 BRA `(.L_x_3219) ;  /* 0x0000000000f82947 */ /* 0x000fd80003800000 */
[----:B------:R-:W1:Y:S01]  /*6670*/  LDC R0, c[0x0][0x308] ;  /* 0x0000c200ff007b82 */ /* 0x000e620000000800 */
[----:B------:R-:W-:Y:S01]  /*6680*/  ULDC.64 UR4, c[0x0][0x2f0] ;  /* 0x0000bc0000047ab9 */ /* 0x000fe20000000a00 */
[----:B------:R-:W-:Y:S01]  /*6690*/  IMAD.IADD R27, R24, 0x1, R3 ;  /* 0x00000001181b7824 */ /* 0x000fe200078e0203 */
[----:B------:R-:W-:-:S04]  /*66a0*/  ISETP.NE.U32.AND P0, PT, RZ, UR4, PT ;  /* 0x00000004ff007c0c */ /* 0x000fc8000bf05070 */
[----:B------:R-:W-:-:S13]  /*66b0*/  ISETP.NE.AND.EX P0, PT, RZ, UR5, PT, P0 ;  /* 0x00000005ff007c0c */ /* 0x000fda000bf05300 */
[----:B------:R-:W3:Y:S01]  /*66c0*/  @P0 LDC.64 R20, c[0x0][0x2e8] ;  /* 0x0000ba00ff140b82 */ /* 0x000ee20000000a00 */
[----:B-1----:R-:W-:-:S07]  /*66d0*/  ISETP.NE.AND P2, PT, R0, 0x2, PT ;  /* 0x000000020000780c */ /* 0x002fce0003f45270 */
[----:B------:R-:W1:Y:S08]  /*66e0*/  @P0 LDC R0, c[0x0][0x288] ;  /* 0x0000a200ff000b82 */ /* 0x000e700000000800 */
[----:B0-----:R-:W0:Y:S08]  /*66f0*/  @!P2 LDC.64 R6, c[0x0][0x238] ;  /* 0x00008e00ff06ab82 */ /* 0x001e300000000a00 */
[----:B-----5:R-:W4:Y:S01]  /*6700*/  @!P2 LDC.64 R28, c[0x0][0x2f8] ;  /* 0x0000be00ff1cab82 */ /* 0x020f220000000a00 */
[----:B0-----:R-:W-:-:S04]  /*6710*/  @!P2 IADD3 R24, P4, R27, R6, RZ ;  /* 0x000000061b18a210 */ /* 0x001fc80007f9e0ff */
[----:B------:R-:W-:-:S03]  /*6720*/  @!P2 LEA.HI.X.SX32 R25, R27, R7, 0x1, P4 ;  /* 0x000000071b19a211 */ /* 0x000fc600020f0eff */
[----:B------:R-:W0:Y:S01]  /*6730*/  @P2 LDC.64 R6, c[0x0][0x238] ;  /* 0x00008e00ff062b82 */ /* 0x000e220000000a00 */
[----:B-1----:R-:W-:Y:S01]  /*6740*/  @P0 IMAD R0, R16, R0, R19 ;  /* 0x0000000010000224 */ /* 0x002fe200078e0213 */
[----:B----4-:R-:W4:Y:S04]  /*6750*/  @!P2 LDG.E R29, desc[UR36][R28.64+0x8] ;  /* 0x000008241c1da981 */ /* 0x010f28000c1e1900 */
[----:B------:R-:W4:Y:S01]  /*6760*/  @!P2 LDG.E R24, desc[UR36][R24.64] ;  /* 0x000000241818a981 */ /* 0x000f22000c1e1900 */
[----:B------:R-:W-:-:S04]  /*6770*/  @P0 IMAD R19, R0, 0x60, R3 ;  /* 0x0000006000130824 */ /* 0x000fc800078e0203 */
[----:B---3--:R-:W-:-:S05]  /*6780*/  @P0 IMAD.WIDE R20, R19, 0x4, R20 ;  /* 0x0000000413140825 */ /* 0x008fca00078e0214 */
[----:B--2---:R1:W2:Y:S01]  /*6790*/  @P0 LDG.E.128 R36, desc[UR36][R20.64] ;  /* 0x0000002414240981 */ /* 0x0042a2000c1e1d00 */
[----:B0-----:R-:W-:-:S05]  /*67a0*/  @P2 IMAD.WIDE R6, R27, 0x4, R6 ;  /* 0x000000041b062825 */ /* 0x001fca00078e0206 */
[----:B------:R-:W3:Y:S01]  /*67b0*/  @P2 LDG.E.128 R32, desc[UR36][R6.64] ;  /* 0x0000002406202981 */ /* 0x000ee2000c1e1d00 */
[----:B------:R-:W0:Y:S01]  /*67c0*/  S2UR UR5, SR_CgaCtaId ;  /* 0x00000000000579c3 */ /* 0x000e220000008800 */
[----:B------:R-:W-:Y:S02]  /*67d0*/  UMOV UR4, 0x400 ;  /* 0x0000040000047882 */ /* 0x000fe40000000000 */
[----:B------:R-:W-:Y:S01]  /*67e0*/  UIADD3 UR4, UR4, 0x220, URZ ;  /* 0x0000022004047890 */ /* 0x000fe2000fffe03f */
[----:B-1----:R-:W-:Y:S02]  /*67f0*/  IMAD R20, R2, 0x60, R3 ;  /* 0x0000006002147824 */ /* 0x002fe400078e0203 */
[----:B------:R-:W-:Y:S01]  /*6800*/  IMAD.IADD R19, R17, 0x1, -R26 ;  /* 0x0000000111137824 */ /* 0x000fe200078e0a1a */
[----:B0-----:R-:W-:-:S06]  /*6810*/  ULEA UR4, UR5, UR4, 0x18 ;  /* 0x0000000405047291 */ /* 0x001fcc000f8ec03f */
[----:B------:R-:W-:Y:S01]  /*6820*/  IMAD.U32 R0, RZ, RZ, UR4 ;  /* 0x00000004ff007e24 */ /* 0x000fe2000f8e00ff */
[----:B------:R-:W-:-:S04]  /*6830*/  ULDC.64 UR4, c[0x0][0x250] ;  /* 0x0000940000047ab9 */ /* 0x000fc80000000a00 */
[----:B------:R-:W-:Y:S01]  /*6840*/  LEA R19, R19, R0, 0x2 ;  /* 0x0000000013137211 */ /* 0x000fe200078e10ff */
[----:B------:R-:W-:-:S05]  /*6850*/  IMAD R23, R23, 0x60, RZ ;  /* 0x0000006017177824 */ /* 0x000fca00078e02ff */
[----:B------:R-:W0:Y:S01]  /*6860*/  LDS R19, [R19] ;  /* 0x0000000013137984 */ /* 0x000e220000000800 */
[----:B----4-:R-:W-:Y:S02]  /*6870*/  @!P2 PRMT R7, R24, 0x9910, RZ ;  /* 0x000099101807a816 */ /* 0x010fe400000000ff */
[--C-:B------:R-:W-:Y:S02]  /*6880*/  @!P2 SHF.R.U32.HI R4, RZ, 0x10, R24.reuse ;  /* 0x00000010ff04a819 */ /* 0x100fe40000011618 */
        /* <DEDUP_REMOVED lines=28> */
.L_x_3219:
[----:B------:R-:W-:Y:S05]  /*6a50*/  BSYNC B0 ;  /* 0x0000000000007941 */ /* 0x000fea0003800000 */
.L_x_3218:
        /* <DEDUP_REMOVED lines=13> */
[----:B-1---5:R-:W1:Y:S02]  /*6b30*/  @!P1 LDS.128 R12, [R5] ;  /* 0x00000000050c9984 */ /* 0x022e640000000c00 */
        /* <DEDUP_REMOVED lines=13> */
.L_x_3220:
[----:B------:R-:W-:Y:S05]  /*6c10*/  @P3 EXIT ;  /* 0x000000000000394d */ /* 0x000fea0003800000 */
[----:B------:R-:W3:Y:S02]  /*6c20*/  LDC R0, c[0x0][0x308] ;  /* 0x0000c200ff007b82 */ /* 0x000ee40000000800 */
[----:B---3--:R-:W-:-:S13]  /*6c30*/  ISETP.NE.AND P0, PT, R0, 0x2, PT ;  /* 0x000000020000780c */ /* 0x008fda0003f05270 */
[----:B------:R-:W3:Y:S01]  /*6c40*/  @P0 LDC.64 R4, c[0x0][0x210] ;  /* 0x00008400ff040b82 */ /* 0x000ee20000000a00 */
[----:B01----:R-:W-:-:S04]  /*6c50*/  @P0 IMAD R7, R22, 0x60, R3 ;  /* 0x0000006016070824 */ /* 0x003fc800078e0203 */
[----:B---3--:R-:W-:-:S05]  /*6c60*/  @P0 IMAD.WIDE R4, R7, 0x4, R4 ;  /* 0x0000000407040825 */ /* 0x008fca00078e0204 */
        /* <DEDUP_REMOVED lines=30> */
.L_x_3171:
[----:B------:R-:W-:Y:S01]  /*6e50*/  IMAD.MOV.U32 R12, RZ, RZ, 0x10 ;  /* 0x00000010ff0c7424 */ /* 0x000fe200078e00ff */
[----:B0-----:R-:W-:Y:S01]  /*6e60*/  MOV R15, 0xffffffff ;  /* 0xffffffff000f7802 */ /* 0x001fe20000000f00 */
[----:B------:R-:W-:-:S07]  /*6e70*/  IMAD.MOV.U32 R11, RZ, RZ, 0x1f ;  /* 0x0000001fff0b7424 */ /* 0x000fce00078e00ff */
[----:B-1---5:R-:W-:Y:S05]  /*6e80*/  WARPSYNC.COLLECTIVE R15, `(.L_x_3221) ;  /* 0x000000000f087348 */ /* 0x022fea0003c00000 */
[----:B------:R0:W2:Y:S02]  /*6e90*/  SHFL.BFLY P6, R14, R13, R12, R11 ;  /* 0x0c00000c0d0e7389 */ /* 0x0000a400000c000b */
[----:B012--5:R-:W-:Y:S01]  /*6ea0*/  ENDCOLLECTIVE ;  /* 0x000000000000791b */ /* 0x027fe20003800000 */
.L_x_3221:
[----:B------:R-:W-:Y:S02]  /*6eb0*/  IMAD.MOV.U32 R12, RZ, RZ, 0x8 ;  /* 0x00000008ff0c7424 */ /* 0x000fe400078e00ff */
[----:B------:R-:W-:-:S04]  /*6ec0*/  FADD.FTZ R0, R13, R14 ;  /* 0x0000000e0d007221 */ /* 0x000fc80000010000 */
[----:B------:R-:W-:-:S07]  /*6ed0*/  IMAD.MOV.U32 R13, RZ, RZ, R0 ;  /* 0x000000ffff0d7224 */ /* 0x000fce00078e0000 */
[----:B------:R-:W-:Y:S05]  /*6ee0*/  WARPSYNC.COLLECTIVE R15, `(.L_x_3222) ;  /* 0x000000000f087348 */ /* 0x000fea0003c00000 */
[----:B------:R0:W1:Y:S02]  /*6ef0*/  SHFL.BFLY P6, R14, R13, R12, R11 ;  /* 0x0c00000c0d0e7389 */ /* 0x00006400000c000b */
[----:B01----:R-:W-:Y:S01]  /*6f00*/  ENDCOLLECTIVE ;  /* 0x000000000000791b */ /* 0x003fe20003800000 */
.L_x_3222:
[----:B------:R-:W-:Y:S01]  /*6f10*/  HFMA2.MMA R12, -RZ, RZ, 0, 2.384185791015625e-07 ;  /* 0x00000004ff0c7435 */ /* 0x000fe200000001ff */
[----:B------:R-:W-:-:S04]  /*6f20*/  FADD.FTZ R3, R0, R14 ;  /* 0x0000000e00037221 */ /* 0x000fc80000010000 */
[----:B------:R-:W-:-:S07]  /*6f30*/  IMAD.MOV.U32 R13, RZ, RZ, R3 ;  /* 0x000000ffff0d7224 */ /* 0x000fce00078e0003 */
[----:B------:R-:W-:Y:S05]  /*6f40*/  WARPSYNC.COLLECTIVE R15, `(.L_x_3223) ;  /* 0x000000000f087348 */ /* 0x000fea0003c00000 */
[----:B------:R0:W1:Y:S02]  /*6f50*/  SHFL.BFLY P6, R14, R13, R12, R11 ;  /* 0x0c00000c0d0e7389 */ /* 0x00006400000c000b */
[----:B01----:R-:W-:Y:S01]  /*6f60*/  ENDCOLLECTIVE ;  /* 0x000000000000791b */ /* 0x003fe20003800000 */
.L_x_3223:
[----:B------:R-:W-:Y:S02]  /*6f70*/  IMAD.MOV.U32 R12, RZ, RZ, 0x2 ;  /* 0x00000002ff0c7424 */ /* 0x000fe400078e00ff */
[----:B------:R-:W-:-:S04]  /*6f80*/  FADD.FTZ R4, R3, R14 ;  /* 0x0000000e03047221 */ /* 0x000fc80000010000 */
[----:B------:R-:W-:-:S07]  /*6f90*/  IMAD.MOV.U32 R13, RZ, RZ, R4 ;  /* 0x000000ffff0d7224 */ /* 0x000fce00078e0004 */
[----:B------:R-:W-:Y:S05]  /*6fa0*/  WARPSYNC.COLLECTIVE R15, `(.L_x_3224) ;  /* 0x000000000f087348 */ /* 0x000fea0003c00000 */
[----:B------:R0:W1:Y:S02]  /*6fb0*/  SHFL.BFLY P6, R14, R13, R12, R11 ;  /* 0x0c00000c0d0e7389 */ /* 0x00006400000c000b */
[----:B01----:R-:W-:Y:S01]  /*6fc0*/  ENDCOLLECTIVE ;  /* 0x000000000000791b */ /* 0x003fe20003800000 */
.L_x_3224:
[----:B------:R-:W-:Y:S01]  /*6fd0*/  MOV R12, 0x1 ;  /* 0x00000001000c7802 */ /* 0x000fe20000000f00 */
[----:B------:R-:W-:-:S04]  /*6fe0*/  FADD.FTZ R5, R4, R14 ;  /* 0x0000000e04057221 */ /* 0x000fc80000010000 */
[----:B------:R-:W-:-:S07]  /*6ff0*/  IMAD.MOV.U32 R13, RZ, RZ, R5 ;  /* 0x000000ffff0d7224 */ /* 0x000fce00078e0005 */
[----:B------:R-:W-:Y:S05]  /*7000*/  WARPSYNC.COLLECTIVE R15, `(.L_x_3225) ;  /* 0x000000000f087348 */ /* 0x000fea0003c00000 */
[----:B------:R0:W1:Y:S02]  /*7010*/  SHFL.BFLY P6, R14, R13, R12, R11 ;  /* 0x0c00000c0d0e7389 */ /* 0x00006400000c000b */
[----:B01----:R-:W-:Y:S01]  /*7020*/  ENDCOLLECTIVE ;  /* 0x000000000000791b */ /* 0x003fe20003800000 */
.L_x_3225:
[----:B------:R-:W-:Y:S05]  /*7030*/  BRA `(.L_x_3226) ;  /* 0xffffffa8009c7947 */ /* 0x000fea000383ffff */
.L_x_3176:
[----:B------:R-:W-:Y:S01]  /*7040*/  BSSY B1, `(.L_x_3227) ;  /* 0x0000007000017945 */ /* 0x000fe20003800000 */
[----:B------:R-:W-:Y:S02]  /*7050*/  IMAD.MOV.U32 R12, RZ, RZ, 0x1 ;  /* 0x00000001ff0c7424 */ /* 0x000fe400078e00ff */
[----:B------:R-:W-:Y:S02]  /*7060*/  IMAD.MOV.U32 R11, RZ, RZ, 0x1f ;  /* 0x0000001fff0b7424 */ /* 0x000fe400078e00ff */
[----:B------:R-:W-:-:S07]  /*7070*/  IMAD.MOV.U32 R15, RZ, RZ, -0x1 ;  /* 0xffffffffff0f7424 */ /* 0x000fce00078e00ff */
[----:B-----5:R-:W-:Y:S05]  /*7080*/  WARPSYNC.COLLECTIVE R15, `(.L_x_3228) ;  /* 0x000000000f087348 */ /* 0x020fea0003c00000 */
[----:B------:R0:W1:Y:S02]  /*7090*/  SHFL.BFLY P6, R14, R13, R12, R11 ;  /* 0x0c00000c0d0e7389 */ /* 0x00006400000c000b */
[----:B01---5:R-:W-:Y:S01]  /*70a0*/  ENDCOLLECTIVE ;  /* 0x000000000000791b */ /* 0x023fe20003800000 */
.L_x_3228:
[----:B------:R-:W-:Y:S05]  /*70b0*/  BSYNC B1 ;  /* 0x0000000000017941 */ /* 0x000fea0003800000 */
.L_x_3227:
[----:B------:R-:W-:Y:S05]  /*70c0*/  BRA `(.L_x_3229) ;  /* 0xffffffc800f87947 */ /* 0x000fea000383ffff */
.L_x_3180:
[----:B------:R-:W-:Y:S01]  /*70d0*/  BSSY B0, `(.L_x_3230) ;  /* 0x0000008000007945 */ /* 0x000fe20003800000 */
[----:B0-----:R-:W-:Y:S01]  /*70e0*/  MOV R13, R155 ;  /* 0x0000009b000d7202 */ /* 0x001fe20000000f00 */
[----:B------:R-:W-:Y:S02]  /*70f0*/  IMAD.MOV.U32 R12, RZ, RZ, 0x10 ;  /* 0x00000010ff0c7424 */ /* 0x000fe400078e00ff */
[----:B------:R-:W-:Y:S02]  /*7100*/  IMAD.MOV.U32 R11, RZ, RZ, 0x1f ;  /* 0x0000001fff0b7424 */ /* 0x000fe400078e00ff */
[----:B-1----:R-:W-:-:S07]  /*7110*/  IMAD.MOV.U32 R15, RZ, RZ, -0x1 ;  /* 0xffffffffff0f7424 */ /* 0x002fce00078e00ff */
[----:B--23-5:R-:W-:Y:S05]  /*7120*/  WARPSYNC.COLLECTIVE R15, `(.L_x_3231) ;  /* 0x000000000f087348 */ /* 0x02cfea0003c00000 */
[----:B------:R0:W1:Y:S02]  /*7130*/  SHFL.BFLY P6, R14, R13, R12, R11 ;  /* 0x0c00000c0d0e7389 */ /* 0x00006400000c000b */
[----:B0123-5:R-:W-:Y:S01]  /*7140*/  ENDCOLLECTIVE ;  /* 0x000000000000791b */ /* 0x02ffe20003800000 */
.L_x_3231:
[----:B------:R-:W-:Y:S05]  /*7150*/  BSYNC B0 ;  /* 0x0000000000007941 */ /* 0x000fea0003800000 */
.L_x_3230:
[----:B------:R-:W-:Y:S01]  /*7160*/  HFMA2.MMA R12, -RZ, RZ, 0, 4.76837158203125e-07 ;  /* 0x00000008ff0c7435 */ /* 0x000fe200000001ff */
[----:B------:R-:W-:Y:S01]  /*7170*/  FMNMX.FTZ R13, R14, R155, !PT ;  /* 0x0000009b0e0d7209 */ /* 0x000fe20007810000 */
[----:B------:R-:W-:Y:S02]  /*7180*/  IMAD.MOV.U32 R11, RZ, RZ, 0x1f ;  /* 0x0000001fff0b7424 */ /* 0x000fe400078e00ff */
[----:B------:R-:W-:-:S07]  /*7190*/  IMAD.MOV.U32 R15, RZ, RZ, -0x1 ;  /* 0xffffffffff0f7424 */ /* 0x000fce00078e00ff */
[----:B------:R-:W-:Y:S05]  /*71a0*/  WARPSYNC.COLLECTIVE R15, `(.L_x_3232) ;  /* 0x000000000f087348 */ /* 0x000fea0003c00000 */
[----:B------:R0:W1:Y:S02]  /*71b0*/  SHFL.BFLY P6, R14, R13, R12, R11 ;  /* 0x0c00000c0d0e7389 */ /* 0x00006400000c000b */
[----:B01----:R-:W-:Y:S01]  /*71c0*/  ENDCOLLECTIVE ;  /* 0x000000000000791b */ /* 0x003fe20003800000 */
.L_x_3232:
[----:B------:R-:W-:Y:S02]  /*71d0*/  MOV R12, 0x4 ;  /* 0x00000004000c7802 */ /* 0x000fe40000000f00 */
[----:B------:R-:W-:-:S05]  /*71e0*/  FMNMX.FTZ R3, R13, R14, !PT ;  /* 0x0000000e0d037209 */ /* 0x000fca0007810000 */
[----:B------:R-:W-:-:S07]  /*71f0*/  IMAD.MOV.U32 R13, RZ, RZ, R3 ;  /* 0x000000ffff0d7224 */ /* 0x000fce00078e0003 */
[----:B------:R-:W-:Y:S05]  /*7200*/  WARPSYNC.COLLECTIVE R15, `(.L_x_3233) ;  /* 0x000000000f087348 */ /* 0x000fea0003c00000 */
[----:B------:R0:W1:Y:S02]  /*7210*/  SHFL.BFLY P6, R14, R13, R12, R11 ;  /* 0x0c00000c0d0e7389 */ /* 0x00006400000c000b */
[----:B01----:R-:W-:Y:S01]  /*7220*/  ENDCOLLECTIVE ;  /* 0x000000000000791b */ /* 0x003fe20003800000 */
.L_x_3233:
[----:B------:R-:W-:Y:S01]  /*7230*/  IMAD.MOV.U32 R12, RZ, RZ, 0x2 ;  /* 0x00000002ff0c7424 */ /* 0x000fe200078e00ff */
[----:B------:R-:W-:-:S05]  /*7240*/  FMNMX.FTZ R5, R3, R14, !PT ;  /* 0x0000000e03057209 */ /* 0x000fca0007810000 */
[----:B------:R-:W-:-:S07]  /*7250*/  IMAD.MOV.U32 R13, RZ, RZ, R5 ;  /* 0x000000ffff0d7224 */ /* 0x000fce00078e0005 */
[----:B------:R-:W-:Y:S05]  /*7260*/  WARPSYNC.COLLECTIVE R15, `(.L_x_3234) ;  /* 0x000000000f087348 */ /* 0x000fea0003c00000 */
[----:B------:R0:W1:Y:S02]  /*7270*/  SHFL.BFLY P6, R14, R13, R12, R11 ;  /* 0x0c00000c0d0e7389 */ /* 0x00006400000c000b */
[----:B01----:R-:W-:Y:S01]  /*7280*/  ENDCOLLECTIVE ;  /* 0x000000000000791b */ /* 0x003fe20003800000 */
.L_x_3234:
[----:B------:R-:W-:Y:S05]  /*7290*/  BRA `(.L_x_3235) ;  /* 0xffffffcc00307947 */ /* 0x000fea000383ffff */
.L_x_3236:
        /* <DEDUP_REMOVED lines=14> */
.L_x_3341:


//--------------------- .text._ZN4mmha33masked_multihead_attention_kernelIfLi96ELi128ELi4ELi32ELi64ELb0ELb0EEEv26Multihead_attention_paramsIT_XT5_EE --------------------------
	.section	.text._ZN4mmha33masked_multihead_attention_kernelIfLi96ELi128ELi4ELi32ELi64ELb0ELb0EEEv26Multihead_attention_paramsIT_XT5_EE,"ax",@progbits
	.align	128
        .global         _ZN4mmha33masked_multihead_attention_kernelIfLi96ELi128ELi4ELi32ELi64ELb0ELb0EEEv26Multihead_attention_paramsIT_XT5_EE
        .type           _ZN4mmha33masked_multihead_attention_kernelIfLi96ELi128ELi4ELi32ELi64ELb0ELb0EEEv26Multihead_attention_paramsIT_XT5_EE,@function
        .size           _ZN4mmha33masked_multihead_attention_kernelIfLi96ELi128ELi4ELi32ELi64ELb0ELb0EEEv26Multihead_attention_paramsIT_XT5_EE,(.L_x_3342 - _ZN4mmha33masked_multihead_attention_kernelIfLi96ELi128ELi4ELi32ELi64ELb0ELb0EEEv26Multihead_attention_paramsIT_XT5_EE)
        .other          _ZN4mmha33masked_multihead_attention_kernelIfLi96ELi128ELi4ELi32ELi64ELb0ELb0EEEv26Multihead_attention_paramsIT_XT5_EE,@"STO_CUDA_ENTRY STV_DEFAULT"
_ZN4mmha33masked_multihead_attention_kernelIfLi96ELi128ELi4ELi32ELi64ELb0ELb0EEEv26Multihead_attention_paramsIT_XT5_EE:
.text._ZN4mmha33masked_multihead_attention_kernelIfLi96ELi128ELi4ELi32ELi64ELb0ELb0EEEv26Multihead_attention_paramsIT_XT5_EE:
        /* <DEDUP_REMOVED lines=14> */
.L_x_3237:
        /* <DEDUP_REMOVED lines=19> */
[----:B------:R1:W5:Y:S02]  /*0210*/  F2I.FTZ.U32.TRUNC.NTZ R5, R4 ;  /* 0x0000000400057305 */ /* 0x000364000021f000 */
[----:B-1----:R-:W-:Y:S02]  /*0220*/  IMAD.MOV.U32 R4, RZ, RZ, RZ ;  /* 0x000000ffff047224 */ /* 0x002fe400078e00ff */
[----:B-----5:R-:W-:-:S04]  /*0230*/  IMAD.MOV R0, RZ, RZ, -R5 ;  /* 0x000000ffff007224 */ /* 0x020fc800078e0a05 */
[----:B------:R-:W-:Y:S01]  /*0240*/  IMAD R9, R0, R7, RZ ;  /* 0x0000000700097224 */ /* 0x000fe200078e02ff */
[----:B---3--:R-:W-:-:S03]  /*0250*/  IABS R0, R6 ;  /* 0x0000000600007213 */ /* 0x008fc60000000000 */
[----:B------:R-:W-:Y:S02]  /*0260*/  IMAD.HI.U32 R4, R5, R9, R4 ;  /* 0x0000000905047227 */ /* 0x000fe400078e0004 */
[----:B------:R-:W1:Y:S04]  /*0270*/  LDC.64 R8, c[0x0][0x2f0] ;  /* 0x0000bc00ff087b82 */ /* 0x000e680000000a00 */
        /* <DEDUP_REMOVED lines=8> */
[C---:B------:R-:W-:Y:S01]  /*0300*/  LOP3.LUT R0, R11.reuse, UR6, RZ, 0x3c, !PT ;  /* 0x000000060b007c12 */ /* 0x040fe2000f8e3cff */
[----:B--2---:R-:W1:Y:S03]  /*0310*/  @P0 LDC.64 R2, c[0x0][0x2f0] ;  /* 0x0000bc00ff020b82 */ /* 0x004e660000000a00 */
[----:B------:R-:W-:Y:S01]  /*0320*/  ISETP.GE.AND P3, PT, R0, RZ, PT ;  /* 0x000000ff0000720c */ /* 0x000fe20003f66270 */
[----:B------:R-:W-:Y:S01]  /*0330*/  @!P2 VIADD R4, R4, 0x1 ;  /* 0x000000010404a836 */ /* 0x000fe20000000000 */
[----:B------:R-:W-:-:S05]  /*0340*/  ISETP.NE.AND P2, PT, R11, RZ, PT ;  /* 0x000000ff0b00720c */ /* 0x000fca0003f45270 */
[----:B------:R-:W-:-:S04]  /*0350*/  @P1 VIADD R4, R4, 0x1 ;  /* 0x0000000104041836 */ /* 0x000fc80000000000 */
[----:B------:R-:W-:-:S05]  /*0360*/  IMAD.MOV.U32 R21, RZ, RZ, R4 ;  /* 0x000000ffff157224 */ /* 0x000fca00078e0004 */
        /* <DEDUP_REMOVED lines=8> */
[----:B---3--:R-:W-:Y:S01]  /*03f0*/  VIADD R4, R0, 0xffffffe ;  /* 0x0ffffffe00047836 */ /* 0x008fe20000000000 */
[----:B------:R-:W3:Y:S05]  /*0400*/  S2UR UR45, SR_CTAID.X ;  /* 0x00000000002d79c3 */ /* 0x000eea0000002500 */
[----:B------:R5:W1:Y:S03]  /*0410*/  F2I.FTZ.U32.TRUNC.NTZ R5, R4 ;  /* 0x0000000400057305 */ /* 0x000a66000021f000 */
[----:B------:R-:W0:Y:S01]  /*0420*/  LDC R0, c[0x0][0x308] ;  /* 0x0000c200ff007b82 */ /* 0x000e220000000800 */
[----:B-----5:R-:W-:Y:S01]  /*0430*/  HFMA2.MMA R4, -RZ, RZ, 0, 0 ;  /* 0x00000000ff047435 */ /* 0x020fe200000001ff */
[----:B-1----:R-:W-:-:S04]  /*0440*/  IMAD.MOV R2, RZ, RZ, -R5 ;  /* 0x000000ffff027224 */ /* 0x002fc800078e0a05 */
[----:B------:R-:W-:-:S05]  /*0450*/  IMAD R11, R2, R7, RZ ;  /* 0x00000007020b7224 */ /* 0x000fca00078e02ff */
[----:B------:R-:W-:Y:S01]  /*0460*/  IMAD.HI.U32 R5, R5, R11, R4 ;  /* 0x0000000b05057227 */ /* 0x000fe200078e0004 */
[----:B------:R-:W1:Y:S01]  /*0470*/  S2R R2, SR_TID.X ;  /* 0x0000000000027919 */ /* 0x000e620000002100 */
[----:B------:R-:W-:Y:S01]  /*0480*/  UMOV UR38, URZ ;  /* 0x0000003f00267c82 */ /* 0x000fe20008000000 */
[----:B---3--:R-:W-:-:S04]  /*0490*/  UIMAD UR41, UR6, UR7, UR45 ;  /* 0x00000007062972a4 */ /* 0x008fc8000f8e022d */
[----:B------:R-:W-:Y:S02]  /*04a0*/  UIMAD UR41, UR41, 0x60, URZ ;  /* 0x00000060292978a4 */ /* 0x000fe4000f8e023f */
[----:B------:R-:W-:Y:S01]  /*04b0*/  UIMAD UR44, UR6, UR5, URZ ;  /* 0x00000005062c72a4 */ /* 0x000fe2000f8e023f */
[----:B------:R-:W-:Y:S03]  /*04c0*/  BSSY B0, `(.L_x_3238) ;  /* 0x0000039000007945 */ /* 0x000fe60003800000 */
[----:B------:R-:W-:Y:S01]  /*04d0*/  USHF.R.S32.HI UR46, URZ, 0x1f, UR44 ;  /* 0x0000001f3f2e7899 */ /* 0x000fe2000801142c */
[----:B0-----:R-:W-:Y:S02]  /*04e0*/  ISETP.NE.AND P3, PT, R0, 0x2, PT ;  /* 0x000000020000780c */ /* 0x001fe40003f65270 */
        /* <DEDUP_REMOVED lines=10> */
[----:B------:R-:W-:Y:S01]  /*0590*/  UIMAD UR4, UR45, 0x60, URZ ;  /* 0x000000602d0478a4 */ /* 0x000fe2000f8e023f */
[----:B-1----:R-:W-:Y:S01]  /*05a0*/  ISETP.GE.AND P2, PT, R2, 0x18, PT ;  /* 0x000000180200780c */ /* 0x002fe20003f46270 */
[----:B------:R-:W-:Y:S02]  /*05b0*/  UISETP.NE.AND UP0, UPT, UR42, URZ, UPT ;  /* 0x0000003f2a00728c */ /* 0x000fe4000bf05270 */
[----:B------:R-:W-:-:S08]  /*05c0*/  UIMAD UR42, UR6, UR42, UR4 ;  /* 0x0000002a062a72a4 */ /* 0x000fd0000f8e0204 */
[----:B------:R-:W-:Y:S01]  /*05d0*/  @!P1 IMAD.IADD R16, R16, 0x1, -R7 ;  /* 0x0000000110109824 */ /* 0x000fe200078e0a07 */
[----:B------:R-:W-:Y:S01]  /*05e0*/  ISETP.LE.AND P1, PT, RZ, UR40, PT ;  /* 0x00000028ff007c0c */ /* 0x000fe2000bf23270 */
[----:B------:R-:W-:Y:S01]  /*05f0*/  UIADD3 UR43, UR40, 0x1, -UR5 ;  /* 0x00000001282b7890 */ /* 0x000fe2000fffe805 */
[----:B------:R-:W-:Y:S01]  /*0600*/  SHF.L.U32 R18, R2, 0x2, RZ ;  /* 0x0000000202127819 */ /* 0x000fe200000006ff */
[----:B------:R-:W-:Y:S02]  /*0610*/  USEL UR42, UR41, UR42, !UP0 ;  /* 0x0000002a292a7287 */ /* 0x000fe4000c000000 */
[----:B------:R-:W-:Y:S02]  /*0620*/  UISETP.LT.AND UP0, UPT, URZ, UR43, UPT ;  /* 0x0000002b3f00728c */ /* 0x000fe4000bf01270 */
[----:B------:R-:W-:Y:S02]  /*0630*/  VIADD R19, R18, UR4 ;  /* 0x0000000412137c36 */ /* 0x000fe40008000000 */
        /* <DEDUP_REMOVED lines=33> */
.L_x_3239:
[----:B------:R-:W-:Y:S05]  /*0850*/  BSYNC B0 ;  /* 0x0000000000007941 */ /* 0x000fea0003800000 */
.L_x_3238:
        /* <DEDUP_REMOVED lines=11> */
.L_x_3241:
        /* <DEDUP_REMOVED lines=18> */
.L_x_3242:
[----:B------:R-:W-:Y:S05]  /*0a30*/  BSYNC B0 ;  /* 0x0000000000007941 */ /* 0x000fea0003800000 */
.L_x_3240:
        /* <DEDUP_REMOVED lines=13> */
[----:B------:R-:W-:Y:S02]  /*0b10*/  P2R R0, PR, RZ, 0x2 ;  /* 0x00000002ff007803 */ /* 0x000fe40000000000 */
[----:B------:R-:W-:-:S02]  /*0b20*/  CS2R R26, SRZ ;  /* 0x00000000001a7805 */ /* 0x000fc4000001ff00 */
[----:B------:R-:W-:Y:S01]  /*0b30*/  ISETP.EQ.U32.AND P1, PT, R8, RZ, PT ;  /* 0x000000ff0800720c */ /* 0x000fe20003f22070 */
[----:B------:R-:W-:Y:S01]  /*0b40*/  UISETP.NE.AND.EX UP0, UPT, UR5, URZ, UPT, UP0 ;  /* 0x0000003f0500728c */ /* 0x000fe2000bf05300 */
[----:B------:R-:W-:Y:S01]  /*0b50*/  P2R R0, PR, RZ, 0x8 ;  /* 0x00000008ff007803 */ /* 0x000fe20000000000 */
[----:B------:R-:W0:Y:S01]  /*0b60*/  LDC R3, c[0x0][0x290] ;  /* 0x0000a400ff037b82 */ /* 0x000e220000000800 */
[----:B------:R-:W-:-:S03]  /*0b70*/  ISETP.EQ.OR.EX P1, PT, R9, RZ, P3, P1 ;  /* 0x000000ff0900720c */ /* 0x000fc60001f22710 */
[----:B------:R-:W-:-:S04]  /*0b80*/  PLOP3.LUT P3, PT, PT, PT, UP0, 0x80, 0x0 ;  /* 0x000000000000781c */ /* 0x000fc80003f6f008 */
[----:B------:R-:W1:Y:S01]  /*0b90*/  @!P0 LDC.64 R10, c[0x0][0x220] ;  /* 0x00008800ff0a8b82 */ /* 0x000e620000000a00 */
[----:B------:R-:W-:Y:S02]  /*0ba0*/  @UP0 ULDC.64 UR4, c[0x0][0x2a8] ;  /* 0x0000aa0000040ab9 */ /* 0x000fe40000000a00 */
[----:B------:R-:W-:-:S03]  /*0bb0*/  @UP0 UIMAD.WIDE UR4, UR6, 0x4, UR4 ;  /* 0x00000004060408a5 */ /* 0x000fc6000f8e0204 */
[----:B------:R-:W-:Y:S02]  /*0bc0*/  VOTEU.ALL UP1, P1 ;  /* 0x00000000003f7886 */ /* 0x000fe40000820000 */
[----:B------:R-:W2:Y:S08]  /*0bd0*/  @!P2 LDC.64 R20, c[0x0][0x230] ;  /* 0x00008c00ff14ab82 */ /* 0x000eb00000000a00 */
[----:B------:R-:W3:Y:S01]  /*0be0*/  @!P1 LDC.64 R22, c[0x0][0x2e0] ;  /* 0x0000b800ff169b82 */ /* 0x000ee20000000a00 */
[----:B------:R-:W-:Y:S01]  /*0bf0*/  IMAD.U32 R28, RZ, RZ, UR4 ;  /* 0x00000004ff1c7e24 */ /* 0x000fe2000f8e00ff */
[----:B------:R-:W-:Y:S01]  /*0c00*/  @!UP1 UIMAD UR6, UR38, UR7, UR45 ;  /* 0x00000007260692a4 */ /* 0x000fe2000f8e022d */
[----:B------:R-:W-:Y:S01]  /*0c10*/  IMAD.U32 R29, RZ, RZ, UR5 ;  /* 0x00000005ff1d7e24 */ /* 0x000fe2000f8e00ff */
[----:B------:R-:W-:Y:S01]  /*0c20*/  UMOV UR39, URZ ;  /* 0x0000003f00277c82 */ /* 0x000fe20008000000 */
[----:B------:R-:W-:Y:S01]  /*0c30*/  ULDC.U8 UR4, c[0x0][0x294] ;  /* 0x0000a50000047ab9 */ /* 0x000fe20000000000 */
[----:B-1----:R-:W-:-:S02]  /*0c40*/  @!P0 IMAD.WIDE R8, R19, 0x4, R10 ;  /* 0x0000000413088825 */ /* 0x002fc400078e020a */
[----:B------:R-:W4:Y:S04]  /*0c50*/  @P3 LDG.E R28, desc[UR36][R28.64] ;  /* 0x000000241c1c3981 */ /* 0x000f28000c1e1900 */
[----:B------:R-:W4:Y:S01]  /*0c60*/  @!P0 LDG.E.128 R24, desc[UR36][R8.64] ;  /* 0x0000002408188981 */ /* 0x000f22000c1e1d00 */
[----:B--2---:R-:W-:Y:S01]  /*0c70*/  @!P2 IMAD.WIDE R10, R19, 0x4, R20 ;  /* 0x00000004130aa825 */ /* 0x004fe200078e0214 */
[----:B------:R-:W-:-:S04]  /*0c80*/  MOV R21, UR6 ;  /* 0x0000000600157c02 */ /* 0x000fc80008000f00 */
[----:B------:R-:W2:Y:S01]  /*0c90*/  @!P2 LDG.E.128 R32, desc[UR36][R10.64] ;  /* 0x000000240a20a981 */ /* 0x000ea2000c1e1d00 */
[----:B------:R-:W-:-:S04]  /*0ca0*/  @!P1 IMAD R21, R21, 0x60, R18 ;  /* 0x0000006015159824 */ /* 0x000fc800078e0212 */
[----:B---3--:R-:W-:-:S06]  /*0cb0*/  @!P1 IMAD.WIDE R20, R21, 0x4, R22 ;  /* 0x0000000415149825 */ /* 0x008fcc00078e0216 */
[----:B------:R-:W3:Y:S01]  /*0cc0*/  @!P1 LDG.E.128 R20, desc[UR36][R20.64] ;  /* 0x0000002414149981 */ /* 0x000ee2000c1e1d00 */
[----:B------:R-:W-:Y:S02]  /*0cd0*/  ISETP.NE.AND P2, PT, RZ, UR4, PT ;  /* 0x00000004ff007c0c */ /* 0x000fe4000bf45270 */
[----:B------:R-:W-:Y:S02]  /*0ce0*/  ISETP.GE.AND P0, PT, R2, 0x20, PT ;  /* 0x000000200200780c */ /* 0x000fe40003f06270 */
[----:B----4-:R-:W-:Y:S02]  /*0cf0*/  @P3 R2UR UR39, R28 ;  /* 0x000000001c2732ca */ /* 0x010fe400000e0000 */
[----:B0-----:R-:W-:Y:S01]  /*0d00*/  ISETP.GT.AND P3, PT, R3, RZ, PT ;  /* 0x000000ff0300720c */ /* 0x001fe20003f64270 */
        /* <DEDUP_REMOVED lines=58> */
[----:B------:R-:W-:Y:S01]  /*10b0*/  MOV R13, RZ ;  /* 0x000000ff000d7202 */ /* 0x000fe20000000f00 */
[----:B------:R-:W-:-:S02]  /*10c0*/  IMAD.U32 R7, RZ, RZ, UR5 ;  /* 0x00000005ff077e24 */ /* 0x000fc4000f8e00ff */
[----:B------:R-:W-:Y:S02]  /*10d0*/  IMAD.U32 R11, RZ, RZ, UR7 ;  /* 0x00000007ff0b7e24 */ /* 0x000fe4000f8e00ff */
[----:B------:R-:W-:Y:S02]  /*10e0*/  IMAD.MOV.U32 R8, RZ, RZ, 0x53f ;  /* 0x0000053fff087424 */ /* 0x000fe400078e00ff */
[----:B0-----:R-:W-:-:S07]  /*10f0*/  IMAD.MOV.U32 R12, RZ, RZ, 0x1 ;  /* 0x00000001ff0c7424 */ /* 0x001fce00078e00ff */
[----:B------:R-:W-:-:S07]  /*1100*/  LEPC R20, `(.L_x_3245) ;  /* 0x000000001014794e */ /* 0x000fce0000000000 */
[----:B-1----:R-:W-:Y:S05]  /*1110*/  CALL.ABS.NOINC R14 ;  /* 0x000000000e007343 */ /* 0x002fea0003c00000 */
.L_x_3245:
        /* <DEDUP_REMOVED lines=27> */
[----:B------:R-:W-:Y:S02]  /*12d0*/  IMAD R19, R6, 0x4, R15 ;  /* 0x0000000406137824 */ /* 0x000fe400078e020f */
        /* <DEDUP_REMOVED lines=52> */
.L_x_3249:
[----:B------:R-:W-:Y:S05]  /*1620*/  BSYNC B1 ;  /* 0x0000000000017941 */ /* 0x000fea0003800000 */
.L_x_3248:
        /* <DEDUP_REMOVED lines=8> */
.L_x_3247:
[----:B------:R-:W-:Y:S05]  /*16b0*/  BSYNC B0 ;  /* 0x0000000000007941 */ /* 0x000fea0003800000 */
.L_x_3246:
[----:B------:R-:W-:Y:S06]  /*16c0*/  BAR.SYNC.DEFER_BLOCKING 0x0 ;  /* 0x0000000000007b1d */ /* 0x000fec0000010000 */
[----:B0-----:R0:W1:Y:S04]  /*16d0*/  @P6 LDS.128 R24, [R13] ;  /* 0x000000000d186984 */ /* 0x0010680000000c00 */
[----:B------:R0:W2:Y:S01]  /*16e0*/  @P6 LDS.128 R28, [R14] ;  /* 0x000000000e1c6984 */ /* 0x0000a20000000c00 */
[----:B------:R-:W-:Y:S06]  /*16f0*/  BAR.SYNC.DEFER_BLOCKING 0x0 ;  /* 0x0000000000007b1d */ /* 0x000fec0000010000 */
[----:B------:R-:W-:Y:S05]  /*1700*/  BRA `(.L_x_3244) ;  /* 0x0000000000b07947 */ /* 0x000fea0003800000 */
.L_x_3243:
[----:B------:R-:W-:Y:S01]  /*1710*/  ISETP.GE.AND P0, PT, R18, R3, PT ;  /* 0x000000031200720c */ /* 0x000fe20003f06270 */
[----:B------:R-:W-:-:S12]  /*1720*/  BSSY B0, `(.L_x_3244) ;  /* 0x000002a000007945 */ /* 0x000fd80003800000 */
[----:B------:R-:W-:Y:S05]  /*1730*/  @P0 BRA `(.L_x_3250) ;  /* 0x0000000000a00947 */ /* 0x000fea0003800000 */
[----:B------:R-:W-:Y:S01]  /*1740*/  I2FP.F32.S32 R5, R3 ;  /* 0x0000000300057245 */ /* 0x000fe20000201400 */
[----:B------:R-:W-:Y:S01]  /*1750*/  ULDC UR4, c[0x0][0x29c] ;  /* 0x0000a70000047ab9 */ /* 0x000fe20000000800 */
[----:B------:R-:W-:Y:S01]  /*1760*/  IADD3 R0, R18, 0x2, RZ ;  /* 0x0000000212007810 */ /* 0x000fe20007ffe0ff */
[----:B------:R-:W-:-:S03]  /*1770*/  UIADD3 UR4, -UR39, UR4, URZ ;  /* 0x0000000427047290 */ /* 0x000fc6000fffe13f */
        /* <DEDUP_REMOVED lines=36> */
.L_x_3250:
[----:B------:R-:W-:Y:S05]  /*19c0*/  BSYNC B0 ;  /* 0x0000000000007941 */ /* 0x000fea0003800000 */
.L_x_3244:
[----:B------:R-:W-:Y:S01]  /*19d0*/  ISETP.GT.AND P0, PT, R2, 0x1f, PT ;  /* 0x0000001f0200780c */ /* 0x000fe20003f04270 */
[----:B------:R-:W-:Y:S01]  /*19e0*/  BSSY B0, `(.L_x_3251) ;  /* 0x0000021000007945 */ /* 0x000fe20003800000 */
[----:B------:R-:W-:-:S11]  /*19f0*/  IMAD.MOV.U32 R5, RZ, RZ, RZ ;  /* 0x000000ffff057224 */ /* 0x000fd600078e00ff */
[----:B------:R-:W-:Y:S05]  /*1a00*/  @P0 BRA `(.L_x_3252) ;  /* 0x0000000000780947 */ /* 0x000fea0003800000 */
[----:B------:R-:W-:Y:S01]  /*1a10*/  ISETP.GT.AND P0, PT, R2, 0x17, PT ;  /* 0x000000170200780c */ /* 0x000fe20003f04270 */
[----:B------:R-:W3:Y:S01]  /*1a20*/  S2UR UR5, SR_CgaCtaId ;  /* 0x00000000000579c3 */ /* 0x000ee20000008800 */
[----:B------:R-:W-:Y:S02]  /*1a30*/  UMOV UR4, 0x400 ;  /* 0x0000040000047882 */ /* 0x000fe40000000000 */
[----:B------:R-:W-:-:S09]  /*1a40*/  UIADD3 UR4, UR4, 0x10, URZ ;  /* 0x0000001004047890 */ /* 0x000fd2000fffe03f */
[----:B------:R-:W4:Y:S01]  /*1a50*/  @!P0 LDC R6, c[0x0][0x284] ;  /* 0x0000a100ff068b82 */ /* 0x000f220000000800 */
[----:B------:R-:W-:Y:S01]  /*1a60*/  @!P0 IADD3 R3, R18, UR41, RZ ;  /* 0x0000002912038c10 */ /* 0x000fe2000fffe0ff */
[----:B------:R-:W-:-:S06]  /*1a70*/  @!P0 IMAD.SHL.U32 R0, R16, 0x4, RZ ;  /* 0x0000000410008824 */ /* 0x000fcc00078e00ff */
[----:B------:R-:W5:Y:S01]  /*1a80*/  @!P0 LDC.64 R4, c[0x0][0x248] ;  /* 0x00009200ff048b82 */ /* 0x000f620000000a00 */
[----:B---3--:R-:W-:Y:S01]  /*1a90*/  ULEA UR4, UR5, UR4, 0x18 ;  /* 0x0000000405047291 */ /* 0x008fe2000f8ec03f */
[----:B----4-:R-:W-:-:S05]  /*1aa0*/  @!P0 IMAD R3, R3, R6, R0 ;  /* 0x0000000603038224 */ /* 0x010fca00078e0200 */
[----:B------:R-:W-:Y:S01]  /*1ab0*/  LEA R0, R2, UR4, 0x4 ;  /* 0x0000000402007c11 */ /* 0x000fe2000f8e20ff */
[----:B-12---:R-:W-:Y:S01]  /*1ac0*/  FMUL.FTZ R6, R28, R24 ;  /* 0x000000181c067220 */ /* 0x006fe20000410000 */
[----:B------:R-:W-:-:S03]  /*1ad0*/  UMOV UR4, 0xffffffff ;  /* 0xffffffff00047882 */ /* 0x000fc60000000000 */
[----:B------:R1:W-:Y:S01]  /*1ae0*/  STS.128 [R0], R24 ;  /* 0x0000001800007388 */ /* 0x0003e20000000c00 */
[----:B-----5:R-:W-:-:S04]  /*1af0*/  @!P0 IMAD.WIDE R4, R3, 0x4, R4 ;  /* 0x0000000403048825 */ /* 0x020fc800078e0204 */
[----:B------:R-:W-:Y:S01]  /*1b00*/  FFMA.FTZ R3, R29, R25, R6 ;  /* 0x000000191d037223 */ /* 0x000fe20000010006 */
[----:B------:R1:W-:Y:S03]  /*1b10*/  @!P0 STG.E.128 desc[UR36][R4.64], R28 ;  /* 0x0000001c04008986 */ /* 0x0003e6000c101d24 */
[----:B------:R-:W-:-:S04]  /*1b20*/  FFMA.FTZ R6, R30, R26, R3 ;  /* 0x0000001a1e067223 */ /* 0x000fc80000010003 */
[----:B0-----:R-:W-:Y:S01]  /*1b30*/  FFMA.FTZ R13, R31, R27, R6 ;  /* 0x0000001b1f0d7223 */ /* 0x001fe20000010006 */
[----:B------:R-:W-:Y:S06]  /*1b40*/  BRA.DIV UR4, `(.L_x_3253) ;  /* 0x0000004e04fc7947 */ /* 0x000fec000b800000 */
        /* <DEDUP_REMOVED lines=9> */
.L_x_3308:
[----:B01----:R-:W-:-:S07]  /*1be0*/  FADD.FTZ R5, R5, R14 ;  /* 0x0000000e05057221 */ /* 0x003fce0000010000 */
.L_x_3252:
[----:B------:R-:W-:Y:S05]  /*1bf0*/  BSYNC B0 ;  /* 0x0000000000007941 */ /* 0x000fea0003800000 */
.L_x_3251:
[----:B------:R-:W3:Y:S01]  /*1c00*/  S2R R9, SR_CgaCtaId ;  /* 0x0000000000097919 */ /* 0x000ee20000008800 */
[----:B------:R-:W-:Y:S01]  /*1c10*/  ISETP.NE.AND P0, PT, R2, RZ, PT ;  /* 0x000000ff0200720c */ /* 0x000fe20003f05270 */
[----:B------:R-:W-:Y:S01]  /*1c20*/  IMAD.U32 R3, RZ, RZ, UR43 ;  /* 0x0000002bff037e24 */ /* 0x000fe2000f8e00ff */
[----:B------:R-:W-:-:S04]  /*1c30*/  MOV R7, 0x400 ;  /* 0x0000040000077802 */ /* 0x000fc80000000f00 */
[----:B------:R-:W-:Y:S01]  /*1c40*/  IADD3 R3, -R3, UR40, RZ ;  /* 0x0000002803037c10 */ /* 0x000fe2000fffe1ff */
[----:B------:R-:W-:-:S06]  /*1c50*/  VIADD R0, R7, 0x210 ;  /* 0x0000021007007836 */ /* 0x000fcc0000000000 */
[----:B------:R-:W-:Y:S02]  /*1c60*/  @P0 MOV R83, 0xff7fffff ;  /* 0xff7fffff00530802 */ /* 0x000fe40000000f00 */
        /* <DEDUP_REMOVED lines=19> */
.L_x_3255:
[----:B------:R3:W-:Y:S02]  /*1da0*/  STS [R6], R83 ;  /* 0x0000005306007388 */ /* 0x0007e40000000800 */
.L_x_3254:
[----:B------:R-:W-:Y:S05]  /*1db0*/  WARPSYNC.ALL ;  /* 0x0000000000007948 */ /* 0x000fea0003800000 */
[----:B------:R-:W-:Y:S01]  /*1dc0*/  IADD3 R4, R3, 0x7, RZ ;  /* 0x0000000703047810 */ /* 0x000fe20007ffe0ff */
[----:B------:R-:W4:Y:S01]  /*1dd0*/  LDC.64 R10, c[0x0][0x280] ;  /* 0x0000a000ff0a7b82 */ /* 0x000f220000000a00 */
[----:B------:R-:W-:Y:S01]  /*1de0*/  SHF.R.S32.HI R3, RZ, 0x1f, R2 ;  /* 0x0000001fff037819 */ /* 0x000fe20000011402 */
[----:B------:R-:W-:Y:S01]  /*1df0*/  ULDC UR5, c[0x0][0x2a0] ;  /* 0x0000a80000057ab9 */ /* 0x000fe20000000800 */
[----:B------:R-:W-:Y:S01]  /*1e00*/  SHF.R.S32.HI R5, RZ, 0x1f, R4 ;  /* 0x0000001fff057819 */ /* 0x000fe20000011404 */
[----:B------:R-:W-:Y:S01]  /*1e10*/  ULDC.64 UR6, c[0x0][0x2b0] ;  /* 0x0000ac0000067ab9 */ /* 0x000fe20000000a00 */
[----:B---3--:R-:W-:Y:S01]  /*1e20*/  LEA.HI R6, R3, R2, RZ, 0x2 ;  /* 0x0000000203067211 */ /* 0x008fe200078f10ff */
[----:B------:R-:W-:Y:S01]  /*1e30*/  ULDC.64 UR10, c[0x0][0x2c8] ;  /* 0x0000b200000a7ab9 */ /* 0x000fe20000000a00 */
[----:B------:R-:W-:Y:S01]  /*1e40*/  LEA.HI R5, R5, R4, RZ, 0x3 ;  /* 0x0000000405057211 */ /* 0x000fe200078f18ff */
[----:B------:R-:W-:Y:S01]  /*1e50*/  ULDC.64 UR8, c[0x0][0x2d8] ;  /* 0x0000b60000087ab9 */ /* 0x000fe20000000a00 */
[----:B------:R-:W-:Y:S01]  /*1e60*/  LEA.HI.SX32 R82, R6, UR43, 0x1e ;  /* 0x0000002b06527c11 */ /* 0x000fe2000f8ff2ff */
[----:B------:R-:W-:Y:S01]  /*1e70*/  BSSY B0, `(.L_x_3256) ;  /* 0x00001dd000007945 */ /* 0x000fe20003800000 */
[----:B------:R-:W-:-:S05]  /*1e80*/  LOP3.LUT R3, R5, 0xfffffff8, RZ, 0xc0, !PT ;  /* 0xfffffff805037812 */ /* 0x000fca00078ec0ff */
[----:B------:R-:W-:Y:S01]  /*1e90*/  VIADD R3, R3, UR43 ;  /* 0x0000002b03037c36 */ /* 0x000fe20008000000 */
[----:B------:R-:W-:Y:S04]  /*1ea0*/  BAR.SYNC.DEFER_BLOCKING 0x0 ;  /* 0x0000000000007b1d */ /* 0x000fe80000010000 */
[----:B------:R-:W-:Y:S01]  /*1eb0*/  ISETP.GE.AND P0, PT, R82, R3, PT ;  /* 0x000000035200720c */ /* 0x000fe20003f06270 */
[----:B----4-:R-:W-:-:S04]  /*1ec0*/  IMAD R4, R17, R10, UR45 ;  /* 0x0000002d11047e24 */ /* 0x010fc8000f8e020a */
[----:B------:R-:W-:-:S08]  /*1ed0*/  IMAD R4, R4, 0x60, RZ ;  /* 0x0000006004047824 */ /* 0x000fd000078e02ff */
[----:B------:R-:W-:Y:S05]  /*1ee0*/  @P0 BRA `(.L_x_3257) ;  /* 0x0000001c00540947 */ /* 0x000fea0003800000 */
[----:B------:R-:W-:Y:S01]  /*1ef0*/  IABS R5, R11 ;  /* 0x0000000b00057213 */ /* 0x000fe20000000000 */
[----:B------:R-:W-:Y:S01]  /*1f00*/  VIADD R8, R7, 0x10 ;  /* 0x0000001007087836 */ /* 0x000fe20000000000 */
[----:B------:R-:W-:Y:S01]  /*1f10*/  LOP3.LUT R7, R6, 0xfffffffc, RZ, 0xc0, !PT ;  /* 0xfffffffc06077812 */ /* 0x000fe200078ec0ff */
[----:B------:R-:W3:Y:S01]  /*1f20*/  S2R R15, SR_CTAID.X ;  /* 0x00000000000f7919 */ /* 0x000ee20000002500 */
[----:B0-----:R-:W0:Y:S01]  /*1f30*/  I2F.RP R13, R5 ;  /* 0x00000005000d7306 */ /* 0x001e220000209400 */
[----:B------:R-:W3:Y:S01]  /*1f40*/  LDC.64 R84, c[0x0][0x2d8] ;  /* 0x0000b600ff547b82 */ /* 0x000ee20000000a00 */
[----:B------:R-:W-:Y:S01]  /*1f50*/  LEA R9, R9, R8, 0x18 ;  /* 0x0000000809097211 */ /* 0x000fe200078ec0ff */
[----:B------:R-:W-:Y:S01]  /*1f60*/  IMAD.IADD R10, R2, 0x1, -R7 ;  /* 0x00000001020a7824 */ /* 0x000fe200078e0a07 */
[----:B------:R-:W-:Y:S02]  /*1f70*/  ULDC UR4, c[0x0][0x2d0] ;  /* 0x0000b40000047ab9 */ /* 0x000fe40000000800 */
[----:B------:R-:W-:Y:S01]  /*1f80*/  IMAD.U32 R14, RZ, RZ, UR4 ;  /* 0x00000004ff0e7e24 */ /* 0x000fe2000f8e00ff */
[----:B------:R-:W-:Y:S01]  /*1f90*/  ULDC UR4, c[0x0][0x298] ;  /* 0x0000a60000047ab9 */ /* 0x000fe20000000800 */
[----:B------:R-:W-:Y:S01]  /*1fa0*/  LEA R12, R10, R9, 0x2 ;  /* 0x000000090a0c7211 */ /* 0x000fe200078e10ff */
[----:B------:R-:W4:Y:S04]  /*1fb0*/  LDC R17, c[0x0][0x2c0] ;  /* 0x0000b000ff117b82 */ /* 0x000f280000000800 */
[----:B------:R1:W1:Y:S01]  /*1fc0*/  LDS R81, [R12] ;  /* 0x000000000c517984 */ /* 0x0002620000000800 */
[----:B0-----:R-:W0:Y:S03]  /*1fd0*/  MUFU.RCP R13, R13 ;  /* 0x0000000d000d7308 */ /* 0x001e260000001000 */
[----:B------:R0:W1:Y:S04]  /*1fe0*/  LDS R80, [R12+0x10] ;  /* 0x000010000c507984 */ /* 0x0000680000000800 */
[----:B------:R0:W1:Y:S04]  /*1ff0*/  LDS R79, [R12+0x20] ;  /* 0x000020000c4f7984 */ /* 0x0000680000000800 */
[----:B------:R0:W1:Y:S04]  /*2000*/  LDS R78, [R12+0x30] ;  /* 0x000030000c4e7984 */ /* 0x0000680000000800 */
[----:B------:R0:W1:Y:S01]  /*2010*/  LDS R77, [R12+0x40] ;  /* 0x000040000c4d7984 */ /* 0x0000620000000800 */
[----:B---3--:R-:W-:-:S03]  /*2020*/  IMAD.WIDE R84, R15, 0x4, R84 ;  /* 0x000000040f547825 */ /* 0x008fc600078e0254 */
[----:B------:R3:W1:Y:S01]  /*2030*/  LDS R76, [R12+0x50] ;  /* 0x000050000c4c7984 */ /* 0x0006620000000800 */
[----:B0-----:R-:W-:-:S03]  /*2040*/  VIADD R13, R13, 0xffffffe ;  /* 0x0ffffffe0d0d7836 */ /* 0x001fc60000000000 */
[----:B------:R3:W0:Y:S01]  /*2050*/  LDS R75, [R12+0x60] ;  /* 0x000060000c4b7984 */ /* 0x0006220000000800 */
[----:B----4-:R-:W-:Y:S01]  /*2060*/  VIADD R17, R17, UR4 ;  /* 0x0000000411117c36 */ /* 0x010fe20008000000 */
[----:B------:R-:W4:Y:S02]  /*2070*/  F2I.FTZ.U32.TRUNC.NTZ R9, R13 ;  /* 0x0000000d00097305 */ /* 0x000f24000021f000 */
[----:B------:R3:W0:Y:S04]  /*2080*/  LDS R74, [R12+0x70] ;  /* 0x000070000c4a7984 */ /* 0x0006280000000800 */
[----:B------:R3:W0:Y:S04]  /*2090*/  LDS R73, [R12+0x80] ;  /* 0x000080000c497984 */ /* 0x0006280000000800 */
[----:B------:R3:W0:Y:S04]  /*20a0*/  LDS R72, [R12+0x90] ;  /* 0x000090000c487984 */ /* 0x0006280000000800 */
[----:B------:R3:W0:Y:S01]  /*20b0*/  LDS R71, [R12+0xa0] ;  /* 0x0000a0000c477984 */ /* 0x0006220000000800 */
[----:B----4-:R-:W-:-:S03]  /*20c0*/  IMAD.MOV R8, RZ, RZ, -R9 ;  /* 0x000000ffff087224 */ /* 0x010fc600078e0a09 */
[----:B------:R3:W4:Y:S01]  /*20d0*/  LDS R70, [R12+0xb0] ;  /* 0x0000b0000c467984 */ /* 0x0007220000000800 */
[----:B------:R-:W-:Y:S01]  /*20e0*/  IMAD R7, R8, R5, RZ ;  /* 0x0000000508077224 */ /* 0x000fe200078e02ff */
[----:B------:R-:W-:Y:S02]  /*20f0*/  HFMA2.MMA R8, -RZ, RZ, 0, 0 ;  /* 0x00000000ff087435 */ /* 0x000fe400000001ff */
[----:B------:R3:W0:Y:S04]  /*2100*/  LDS R69, [R12+0xc0] ;  /* 0x0000c0000c457984 */ /* 0x0006280000000800 */
[----:B------:R3:W0:Y:S04]  /*2110*/  LDS R68, [R12+0xd0] ;  /* 0x0000d0000c447984 */ /* 0x0006280000000800 */
[----:B------:R3:W0:Y:S01]  /*2120*/  LDS R67, [R12+0xe0] ;  /* 0x0000e0000c437984 */ /* 0x0006220000000800 */
[----:B------:R-:W-:-:S03]  /*2130*/  IMAD.HI.U32 R7, R9, R7, R8 ;  /* 0x0000000709077227 */ /* 0x000fc600078e0008 */
[----:B------:R3:W0:Y:S01]  /*2140*/  LDS R66, [R12+0xf0] ;  /* 0x0000f0000c427984 */ /* 0x0006220000000800 */
[----:B------:R-:W-:Y:S02]  /*2150*/  IMAD R9, R4, R11, R10 ;  /* 0x0000000b04097224 */ /* 0x000fe400078e020a */
[----:B------:R-:W-:Y:S01]  /*2160*/  IMAD R8, R15, R14, UR40 ;  /* 0x000000280f087e24 */ /* 0x000fe2000f8e020e */
[----:B------:R3:W0:Y:S01]  /*2170*/  LDS R65, [R12+0x100] ;  /* 0x000100000c417984 */ /* 0x0006220000000800 */
[----:B------:R-:W-:Y:S01]  /*2180*/  IMAD R10, R11, 0x60, RZ ;  /* 0x000000600b0a7824 */ /* 0x000fe200078e02ff */
[----:B------:R-:W-:Y:S02]  /*2190*/  SHF.R.S32.HI R18, RZ, 0x1f, R9 ;  /* 0x0000001fff127819 */ /* 0x000fe40000011409 */
        /* <DEDUP_REMOVED lines=14> */
[----:B-1--4-:R3:W0:Y:S02]  /*2280*/  LDS R6, [R12+0x1f0] ;  /* 0x0001f0000c067984 */ /* 0x0126240000000800 */
.L_x_3261:
[----:B-1----:R-:W1:Y:S01]  /*2290*/  LDC R11, c[0x0][0x284] ;  /* 0x0000a100ff0b7b82 */ /* 0x002e620000000800 */
[----:B------:R-:W-:Y:S01]  /*22a0*/  IABS R14, R82 ;  /* 0x00000052000e7213 */ /* 0x000fe20000000000 */
[----:B------:R-:W-:Y:S01]  /*22b0*/  IMAD.U32 R90, RZ, RZ, UR7 ;  /* 0x00000007ff5a7e24 */ /* 0x000fe2000f8e00ff */
[----:B------:R-:W-:Y:S02]  /*22c0*/  ISETP.GE.AND P1, PT, R82, RZ, PT ;  /* 0x000000ff5200720c */ /* 0x000fe40003f26270 */
[----:B------:R-:W-:Y:S01]  /*22d0*/  MOV R87, UR6 ;  /* 0x0000000600577c02 */ /* 0x000fe20008000f00 */
[----:B---3--:R-:W-:-:S04]  /*22e0*/  IMAD.HI.U32 R12, R7, R14, RZ ;  /* 0x0000000e070c7227 */ /* 0x008fc800078e00ff */
[----:B0-----:R-:W-:Y:S01]  /*22f0*/  IMAD.MOV R13, RZ, RZ, -R12 ;  /* 0x000000ffff0d7224 */ /* 0x001fe200078e0a0c */
[----:B-1----:R-:W-:Y:S02]  /*2300*/  IABS R15, R11 ;  /* 0x0000000b000f7213 */ /* 0x002fe40000000000 */
[----:B------:R-:W-:-:S03]  /*2310*/  ISETP.NE.AND P2, PT, R11, RZ, PT ;  /* 0x000000ff0b00720c */ /* 0x000fc60003f45270 */
[----:B------:R-:W-:-:S05]  /*2320*/  IMAD R12, R15, R13, R14 ;  /* 0x0000000d0f0c7224 */ /* 0x000fca00078e020e */
[----:B------:R-:W-:-:S13]  /*2330*/  ISETP.GT.U32.AND P0, PT, R5, R12, PT ;  /* 0x0000000c0500720c */ /* 0x000fda0003f04070 */
[----:B------:R-:W-:-:S05]  /*2340*/  @!P0 IMAD.IADD R12, R12, 0x1, -R15 ;  /* 0x000000010c0c8824 */ /* 0x000fca00078e0a0f */
[----:B------:R-:W-:-:S13]  /*2350*/  ISETP.GT.U32.AND P0, PT, R5, R12, PT ;  /* 0x0000000c0500720c */ /* 0x000fda0003f04070 */
[----:B------:R-:W-:Y:S02]  /*2360*/  @!P0 IADD3 R12, R12, -R15, RZ ;  /* 0x8000000f0c0c8210 */ /* 0x000fe40007ffe0ff */
[----:B------:R-:W-:-:S03]  /*2370*/  ISETP.NE.U32.AND P0, PT, RZ, UR6, PT ;  /* 0x00000006ff007c0c */ /* 0x000fc6000bf05070 */
[----:B------:R-:W-:Y:S01]  /*2380*/  @!P1 IMAD.MOV R12, RZ, RZ, -R12 ;  /* 0x000000ffff0c9224 */ /* 0x000fe200078e0a0c */
[----:B------:R-:W-:Y:S02]  /*2390*/  @!P2 LOP3.LUT R12, RZ, R11, RZ, 0x33, !PT ;  /* 0x0000000bff0ca212 */ /* 0x000fe400078e33ff */
[----:B------:R-:W-:Y:S02]  /*23a0*/  ISETP.GE.AND P1, PT, R82, UR40, PT ;  /* 0x0000002852007c0c */ /* 0x000fe4000bf26270 */
[----:B------:R-:W-:Y:S01]  /*23b0*/  ISETP.NE.AND.EX P0, PT, RZ, UR7, PT, P0 ;  /* 0x00000007ff007c0c */ /* 0x000fe2000bf05300 */
[----:B------:R-:W-:-:S04]  /*23c0*/  IMAD.IADD R88, R12, 0x1, R11 ;  /* 0x000000010c587824 */ /* 0x000fc800078e020b */
[C---:B------:R-:W-:Y:S02]  /*23d0*/  IMAD.SHL.U32 R89, R88.reuse, 0x4, RZ ;  /* 0x0000000458597824 */ /* 0x040fe400078e00ff */
[----:B------:R-:W-:-:S03]  /*23e0*/  IMAD.IADD R88, R88, 0x1, R11 ;  /* 0x0000000158587824 */ /* 0x000fc600078e020b */
[----:B------:R-:W-:Y:S01]  /*23f0*/  ISETP.GE.OR P3, PT, R89, R10, P1 ;  /* 0x0000000a5900720c */ /* 0x000fe20000f66670 */
[----:B------:R-:W-:Y:S02]  /*2400*/  IMAD.SHL.U32 R93, R88, 0x4, RZ ;  /* 0x00000004585d7824 */ /* 0x000fe400078e00ff */
[----:B------:R-:W-:Y:S02]  /*2410*/  @P0 IADD3 R86, P2, P4, R82, UR44, R87 ;  /* 0x0000002c52560c10 */ /* 0x000fe4000fc5e057 */
[----:B------:R-:W-:-:S04]  /*2420*/  @P0 SHF.R.S32.HI R13, RZ, 0x1f, R82 ;  /* 0x0000001fff0d0819 */ /* 0x000fc80000011452 */
[----:B------:R-:W-:Y:S02]  /*2430*/  @P0 IADD3.X R87, R13, UR46, R90, P2, P4 ;  /* 0x0000002e0d570c10 */ /* 0x000fe400097e845a */
[----:B------:R-:W-:Y:S02]  /*2440*/  ISETP.GE.OR P4, PT, R93, R10, P1 ;  /* 0x0000000a5d00720c */ /* 0x000fe40000f86670 */
[----:B------:R-:W1:Y:S01]  /*2450*/  @!P3 LDC.64 R14, c[0x0][0x248] ;  /* 0x00009200ff0ebb82 */ /* 0x000e620000000a00 */
[----:B------:R-:W-:Y:S01]  /*2460*/  @!P3 IADD3 R13, P2, R9, R89, RZ ;  /* 0x00000059090db210 */ /* 0x000fe20007f5e0ff */
[----:B------:R-:W3:Y:S03]  /*2470*/  @P0 LDG.E.U8 R86, desc[UR36][R86.64] ;  /* 0x0000002456560981 */ /* 0x000ee6000c1e1100 */
[----:B------:R-:W-:Y:S02]  /*2480*/  @!P3 LEA.HI.X.SX32 R92, R89, R18, 0x1, P2 ;  /* 0x00000012595cb211 */ /* 0x000fe400010f0eff */
[----:B-1----:R-:W-:-:S04]  /*2490*/  @!P3 LEA R90, P2, R13, R14, 0x2 ;  /* 0x0000000e0d5ab211 */ /* 0x002fc800078410ff */
[----:B------:R-:W-:Y:S02]  /*24a0*/  @!P3 LEA.HI.X R91, R13, R15, R92, 0x2, P2 ;  /* 0x0000000f0d5bb211 */ /* 0x000fe400010f145c */
[----:B------:R-:W1:Y:S01]  /*24b0*/  @!P4 LDC.64 R14, c[0x0][0x248] ;  /* 0x00009200ff0ecb82 */ /* 0x000e620000000a00 */
[----:B------:R-:W-:Y:S02]  /*24c0*/  ISETP.GE.AND P2, PT, R82, UR40, PT ;  /* 0x0000002852007c0c */ /* 0x000fe4000bf46270 */
[----:B------:R-:W-:Y:S02]  /*24d0*/  IADD3 R13, R88, R11, RZ ;  /* 0x0000000b580d7210 */ /* 0x000fe40007ffe0ff */
[----:B------:R-:W-:-:S03]  /*24e0*/  FSEL R19, R19, RZ, P2 ;  /* 0x000000ff13137208 */ /* 0x000fc60001000000 */
[----:B------:R-:W-:-:S03]  /*24f0*/  IMAD.SHL.U32 R13, R13, 0x4, RZ ;  /* 0x000000040d0d7824 */ /* 0x000fc600078e00ff */
[----:B------:R4:W5:Y:S01]  /*2500*/  @!P3 LDG.E R19, desc[UR36][R90.64] ;  /* 0x000000245a13b981 */ /* 0x000962000c1e1900 */
[----:B------:R-:W-:Y:S02]  /*2510*/  @!P4 IADD3 R89, P5, R9, R93, RZ ;  /* 0x0000005d0959c210 */ /* 0x000fe40007fbe0ff */
[----:B------:R-:W-:Y:S02]  /*2520*/  ISETP.GE.OR P3, PT, R13, R10, P1 ;  /* 0x0000000a0d00720c */ /* 0x000fe40000f66670 */
[----:B------:R-:W-:Y:S02]  /*2530*/  @!P4 LEA.HI.X.SX32 R92, R93, R18, 0x1, P5 ;  /* 0x000000125d5cc211 */ /* 0x000fe400028f0eff */
[----:B------:R-:W-:Y:S02]  /*2540*/  FSEL R20, R20, RZ, P2 ;  /* 0x000000ff14147208 */ /* 0x000fe40001000000 */
[----:B-1----:R-:W-:-:S04]  /*2550*/  @!P4 LEA R88, P5, R89, R14, 0x2 ;  /* 0x0000000e5958c211 */ /* 0x002fc800078a10ff */
[----:B------:R-:W-:-:S03]  /*2560*/  @!P4 LEA.HI.X R89, R89, R15, R92, 0x2, P5 ;  /* 0x0000000f5959c211 */ /* 0x000fc600028f145c */
[----:B------:R-:W1:Y:S02]  /*2570*/  @!P3 LDC.64 R14, c[0x0][0x248] ;  /* 0x00009200ff0ebb82 */ /* 0x000e640000000a00 */
[----:B------:R2:W3:Y:S01]  /*2580*/  @!P4 LDG.E R20, desc[UR36][R88.64] ;  /* 0x000000245814c981 */ /* 0x0004e2000c1e1900 */
[----:B----4-:R-:W-:Y:S02]  /*2590*/  @!P3 IADD3 R90, P4, R9, R13, RZ ;  /* 0x0000000d095ab210 */ /* 0x010fe40007f9e0ff */
[----:B------:R-:W-:Y:S02]  /*25a0*/  FSEL R21, R21, RZ, P2 ;  /* 0x000000ff15157208 */ /* 0x000fe40001000000 */
[----:B------:R-:W-:Y:S02]  /*25b0*/  @!P3 LEA.HI.X.SX32 R13, R13, R18, 0x1, P4 ;  /* 0x000000120d0db211 */ /* 0x000fe400020f0eff */
[----:B-1----:R-:W-:-:S04]  /*25c0*/  @!P3 LEA R92, P4, R90, R14, 0x2 ;  /* 0x0000000e5a5cb211 */ /* 0x002fc800078810ff */
[----:B------:R-:W-:Y:S01]  /*25d0*/  @!P3 LEA.HI.X R93, R90, R15, R13, 0x2, P4 ;  /* 0x0000000f5a5db211 */ /* 0x000fe200020f140d */
[----:B------:R-:W-:-:S04]  /*25e0*/  IMAD R13, R11, 0x4, R12 ;  /* 0x000000040b0d7824 */ /* 0x000fc800078e020c */
[----:B------:R-:W-:Y:S01]  /*25f0*/  IMAD.SHL.U32 R91, R13, 0x4, RZ ;  /* 0x000000040d5b7824 */ /* 0x000fe200078e00ff */
[----:B------:R1:W4:Y:S04]  /*2600*/  @!P3 LDG.E R21, desc[UR36][R92.64] ;  /* 0x000000245c15b981 */ /* 0x000328000c1e1900 */
[----:B------:R-:W-:-:S13]  /*2610*/  ISETP.GE.OR P4, PT, R91, R10, P1 ;  /* 0x0000000a5b00720c */ /* 0x000fda0000f86670 */
[----:B------:R-:W0:Y:S01]  /*2620*/  @!P4 LDC.64 R14, c[0x0][0x248] ;  /* 0x00009200ff0ecb82 */ /* 0x000e220000000a00 */
[----:B--2---:R-:W-:-:S04]  /*2630*/  @!P4 IADD3 R88, P3, R9, R91, RZ ;  /* 0x0000005b0958c210 */ /* 0x004fc80007f7e0ff */
[----:B------:R-:W-:Y:S02]  /*2640*/  @!P4 LEA.HI.X.SX32 R89, R91, R18, 0x1, P3 ;  /* 0x000000125b59c211 */ /* 0x000fe400018f0eff */
[----:B0-----:R-:W-:-:S04]  /*2650*/  @!P4 LEA R90, P3, R88, R14, 0x2 ;  /* 0x0000000e585ac211 */ /* 0x001fc800078610ff */
[----:B------:R-:W-:Y:S02]  /*2660*/  @!P4 LEA.HI.X R91, R88, R15, R89, 0x2, P3 ;  /* 0x0000000f585bc211 */ /* 0x000fe400018f1459 */
[----:B------:R-:W-:-:S05]  /*2670*/  IADD3 R88, R13, R11, RZ ;  /* 0x0000000b0d587210 */ /* 0x000fca0007ffe0ff */
[----:B-1----:R-:W-:-:S05]  /*2680*/  IMAD.SHL.U32 R93, R88, 0x4, RZ ;  /* 0x00000004585d7824 */ /* 0x002fca00078e00ff */
[----:B------:R-:W-:Y:S01]  /*2690*/  ISETP.GE.OR P5, PT, R93, R10, P1 ;  /* 0x0000000a5d00720c */ /* 0x000fe20000fa6670 */
[----:B------:R-:W-:-:S12]  /*26a0*/  IMAD.IADD R13, R88, 0x1, R11 ;  /* 0x00000001580d7824 */ /* 0x000fd800078e020b */
[----:B------:R-:W0:Y:S01]  /*26b0*/  @!P5 LDC.64 R14, c[0x0][0x248] ;  /* 0x00009200ff0edb82 */ /* 0x000e220000000a00 */
[----:B------:R-:W-:Y:S01]  /*26c0*/  IMAD.SHL.U32 R13, R13, 0x4, RZ ;  /* 0x000000040d0d7824 */ /* 0x000fe200078e00ff */
[----:B------:R-:W-:-:S04]  /*26d0*/  FSEL R22, R22, RZ, P2 ;  /* 0x000000ff16167208 */ /* 0x000fc80001000000 */
[----:B------:R-:W-:Y:S02]  /*26e0*/  ISETP.GE.OR P3, PT, R13, R10, P1 ;  /* 0x0000000a0d00720c */ /* 0x000fe40000f66670 */
[----:B------:R1:W2:Y:S01]  /*26f0*/  @!P4 LDG.E R22, desc[UR36][R90.64] ;  /* 0x000000245a16c981 */ /* 0x0002a2000c1e1900 */
[----:B------:R-:W-:-:S04]  /*2700*/  @!P5 IADD3 R89, P4, R9, R93, RZ ;  /* 0x0000005d0959d210 */ /* 0x000fc80007f9e0ff */
[----:B------:R-:W-:Y:S02]  /*2710*/  @!P5 LEA.HI.X.SX32 R92, R93, R18, 0x1, P4 ;  /* 0x000000125d5cd211 */ /* 0x000fe400020f0eff */
[----:B0-----:R-:W-:-:S04]  /*2720*/  @!P5 LEA R88, P4, R89, R14, 0x2 ;  /* 0x0000000e5958d211 */ /* 0x001fc800078810ff */
[----:B------:R-:W-:Y:S02]  /*2730*/  @!P5 LEA.HI.X R89, R89, R15, R92, 0x2, P4 ;  /* 0x0000000f5959d211 */ /* 0x000fe400020f145c */
[----:B------:R-:W0:Y:S01]  /*2740*/  @!P3 LDC.64 R14, c[0x0][0x248] ;  /* 0x00009200ff0ebb82 */ /* 0x000e220000000a00 */
[----:B-1----:R-:W-:-:S04]  /*2750*/  @!P3 IADD3 R90, P4, R9, R13, RZ ;  /* 0x0000000d095ab210 */ /* 0x002fc80007f9e0ff */
[----:B------:R-:W-:Y:S02]  /*2760*/  @!P3 LEA.HI.X.SX32 R13, R13, R18, 0x1, P4 ;  /* 0x000000120d0db211 */ /* 0x000fe400020f0eff */
[----:B0-----:R-:W-:-:S04]  /*2770*/  @!P3 LEA R92, P4, R90, R14, 0x2 ;  /* 0x0000000e5a5cb211 */ /* 0x001fc800078810ff */
[----:B------:R-:W-:Y:S01]  /*2780*/  @!P3 LEA.HI.X R93, R90, R15, R13, 0x2, P4 ;  /* 0x0000000f5a5db211 */ /* 0x000fe200020f140d */
[----:B------:R-:W-:-:S05]  /*2790*/  IMAD R13, R11, 0x7, R12 ;  /* 0x000000070b0d7824 */ /* 0x000fca00078e020c */
[----:B------:R-:W-:-:S04]  /*27a0*/  SHF.L.U32 R91, R13, 0x2, RZ ;  /* 0x000000020d5b7819 */ /* 0x000fc800000006ff */
[----:B------:R-:W-:-:S13]  /*27b0*/  ISETP.GE.OR P4, PT, R91, R10, P1 ;  /* 0x0000000a5b00720c */ /* 0x000fda0000f86670 */
[----:B------:R-:W0:Y:S01]  /*27c0*/  @!P4 LDC.64 R14, c[0x0][0x248] ;  /* 0x00009200ff0ecb82 */ /* 0x000e220000000a00 */
[----:B------:R-:W-:Y:S02]  /*27d0*/  FSEL R23, R23, RZ, P2 ;  /* 0x000000ff17177208 */ /* 0x000fe40001000000 */
[----:B------:R-:W-:-:S04]  /*27e0*/  FSEL R24, R24, RZ, P2 ;  /* 0x000000ff18187208 */ /* 0x000fc80001000000 */
[----:B------:R1:W2:Y:S04]  /*27f0*/  @!P5 LDG.E R23, desc[UR36][R88.64] ;  /* 0x000000245817d981 */ /* 0x0002a8000c1e1900 */
[----:B------:R5:W2:Y:S01]  /*2800*/  @!P3 LDG.E R24, desc[UR36][R92.64] ;  /* 0x000000245c18b981 */ /* 0x000aa2000c1e1900 */
[----:B-1----:R-:W-:-:S04]  /*2810*/  @!P4 IADD3 R88, P3, R9, R91, RZ ;  /* 0x0000005b0958c210 */ /* 0x002fc80007f7e0ff */
[----:B------:R-:W-:Y:S02]  /*2820*/  @!P4 LEA.HI.X.SX32 R89, R91, R18, 0x1, P3 ;  /* 0x000000125b59c211 */ /* 0x000fe400018f0eff */
[----:B0-----:R-:W-:-:S04]  /*2830*/  @!P4 LEA R90, P3, R88, R14, 0x2 ;  /* 0x0000000e585ac211 */ /* 0x001fc800078610ff */
[----:B------:R-:W-:Y:S01]  /*2840*/  @!P4 LEA.HI.X R91, R88, R15, R89, 0x2, P3 ;  /* 0x0000000f585bc211 */ /* 0x000fe200018f1459 */
[----:B------:R-:W-:-:S04]  /*2850*/  IMAD.IADD R88, R13, 0x1, R11 ;  /* 0x000000010d587824 */ /* 0x000fc800078e020b */
[----:B-----5:R-:W-:-:S05]  /*2860*/  IMAD.SHL.U32 R93, R88, 0x4, RZ ;  /* 0x00000004585d7824 */ /* 0x020fca00078e00ff */
[----:B------:R-:W-:Y:S01]  /*2870*/  ISETP.GE.OR P5, PT, R93, R10, P1 ;  /* 0x0000000a5d00720c */ /* 0x000fe20000fa6670 */
[----:B------:R-:W-:-:S12]  /*2880*/  IMAD.IADD R13, R88, 0x1, R11 ;  /* 0x00000001580d7824 */ /* 0x000fd800078e020b */
[----:B------:R-:W0:Y:S01]  /*2890*/  @!P5 LDC.64 R14, c[0x0][0x248] ;  /* 0x00009200ff0edb82 */ /* 0x000e220000000a00 */
[----:B------:R-:W-:Y:S02]  /*28a0*/  FSEL R25, R25, RZ, P2 ;  /* 0x000000ff19197208 */ /* 0x000fe40001000000 */
[----:B------:R-:W-:-:S04]  /*28b0*/  SHF.L.U32 R13, R13, 0x2, RZ ;  /* 0x000000020d0d7819 */ /* 0x000fc800000006ff */
[----:B------:R-:W-:Y:S01]  /*28c0*/  ISETP.GE.OR P3, PT, R13, R10, P1 ;  /* 0x0000000a0d00720c */ /* 0x000fe20000f66670 */
[----:B------:R1:W5:Y:S01]  /*28d0*/  @!P4 LDG.E R25, desc[UR36][R90.64] ;  /* 0x000000245a19c981 */ /* 0x000362000c1e1900 */
        /* <DEDUP_REMOVED lines=9> */
[----:B------:R-:W-:-:S04]  /*2970*/  IMAD R13, R11, 0xa, R12 ;  /* 0x0000000a0b0d7824 */ /* 0x000fc800078e020c */
[----:B------:R-:W-:-:S05]  /*2980*/  IMAD.SHL.U32 R91, R13, 0x4, RZ ;  /* 0x000000040d5b7824 */ /* 0x000fca00078e00ff */
[----:B------:R-:W-:-:S13]  /*2990*/  ISETP.GE.OR P4, PT, R91, R10, P1 ;  /* 0x0000000a5b00720c */ /* 0x000fda0000f86670 */
[----:B------:R-:W0:Y:S01]  /*29a0*/  @!P4 LDC.64 R14, c[0x0][0x248] ;  /* 0x00009200ff0ecb82 */ /* 0x000e220000000a00 */
[----:B------:R-:W-:Y:S02]  /*29b0*/  FSEL R26, R26, RZ, P2 ;  /* 0x000000ff1a1a7208 */ /* 0x000fe40001000000 */
[----:B------:R-:W-:-:S04]  /*29c0*/  FSEL R27, R27, RZ, P2 ;  /* 0x000000ff1b1b7208 */ /* 0x000fc80001000000 */
[----:B------:R1:W5:Y:S04]  /*29d0*/  @!P5 LDG.E R26, desc[UR36][R88.64] ;  /* 0x00000024581ad981 */ /* 0x000368000c1e1900 */
[----:B------:R3:W5:Y:S01]  /*29e0*/  @!P3 LDG.E R27, desc[UR36][R92.64] ;  /* 0x000000245c1bb981 */ /* 0x000762000c1e1900 */
[----:B-1----:R-:W-:-:S04]  /*29f0*/  @!P4 IADD3 R88, P3, R9, R91, RZ ;  /* 0x0000005b0958c210 */ /* 0x002fc80007f7e0ff */
[----:B------:R-:W-:Y:S02]  /*2a00*/  @!P4 LEA.HI.X.SX32 R89, R91, R18, 0x1, P3 ;  /* 0x000000125b59c211 */ /* 0x000fe400018f0eff */
[----:B0-----:R-:W-:-:S04]  /*2a10*/  @!P4 LEA R90, P3, R88, R14, 0x2 ;  /* 0x0000000e585ac211 */ /* 0x001fc800078610ff */
[----:B------:R-:W-:Y:S01]  /*2a20*/  @!P4 LEA.HI.X R91, R88, R15, R89, 0x2, P3 ;  /* 0x0000000f585bc211 */ /* 0x000fe200018f1459 */
[----:B------:R-:W-:-:S04]  /*2a30*/  IMAD.IADD R88, R13, 0x1, R11 ;  /* 0x000000010d587824 */ /* 0x000fc800078e020b */
[----:B---3--:R-:W-:-:S05]  /*2a40*/  IMAD.SHL.U32 R93, R88, 0x4, RZ ;  /* 0x00000004585d7824 */ /* 0x008fca00078e00ff */
[----:B------:R-:W-:Y:S02]  /*2a50*/  ISETP.GE.OR P5, PT, R93, R10, P1 ;  /* 0x0000000a5d00720c */ /* 0x000fe40000fa6670 */
[----:B------:R-:W-:-:S11]  /*2a60*/  IADD3 R13, R88, R11, RZ ;  /* 0x0000000b580d7210 */ /* 0x000fd60007ffe0ff */
[----:B------:R-:W0:Y:S01]  /*2a70*/  @!P5 LDC.64 R14, c[0x0][0x248] ;  /* 0x00009200ff0edb82 */ /* 0x000e220000000a00 */
[----:B------:R-:W-:Y:S01]  /*2a80*/  IMAD.SHL.U32 R13, R13, 0x4, RZ ;  /* 0x000000040d0d7824 */ /* 0x000fe200078e00ff */
[----:B------:R-:W-:-:S04]  /*2a90*/  FSEL R28, R28, RZ, P2 ;  /* 0x000000ff1c1c7208 */ /* 0x000fc80001000000 */
[----:B------:R-:W-:Y:S02]  /*2aa0*/  ISETP.GE.OR P3, PT, R13, R10, P1 ;  /* 0x0000000a0d00720c */ /* 0x000fe40000f66670 */
[----:B------:R1:W3:Y:S01]  /*2ab0*/  @!P4 LDG.E R28, desc[UR36][R90.64] ;  /* 0x000000245a1cc981 */ /* 0x0002e2000c1e1900 */
        /* <DEDUP_REMOVED lines=15> */
[----:B------:R1:W3:Y:S04]  /*2bb0*/  @!P5 LDG.E R29, desc[UR36][R88.64] ;  /* 0x00000024581dd981 */ /* 0x0002e8000c1e1900 */
[----:B------:R4:W3:Y:S01]  /*2bc0*/  @!P3 LDG.E R30, desc[UR36][R92.64] ;  /* 0x000000245c1eb981 */ /* 0x0008e2000c1e1900 */
[----:B-1----:R-:W-:-:S04]  /*2bd0*/  @!P4 IADD3 R88, P3, R9, R91, RZ ;  /* 0x0000005b0958c210 */ /* 0x002fc80007f7e0ff */
[----:B------:R-:W-:Y:S02]  /*2be0*/  @!P4 LEA.HI.X.SX32 R89, R91, R18, 0x1, P3 ;  /* 0x000000125b59c211 */ /* 0x000fe400018f0eff */
[----:B0-----:R-:W-:-:S04]  /*2bf0*/  @!P4 LEA R90, P3, R88, R14, 0x2 ;  /* 0x0000000e585ac211 */ /* 0x001fc800078610ff */
[----:B------:R-:W-:Y:S01]  /*2c00*/  @!P4 LEA.HI.X R91, R88, R15, R89, 0x2, P3 ;  /* 0x0000000f585bc211 */ /* 0x000fe200018f1459 */
[----:B------:R-:W-:-:S05]  /*2c10*/  IMAD.IADD R88, R13, 0x1, R11 ;  /* 0x000000010d587824 */ /* 0x000fca00078e020b */
[----:B----4-:R-:W-:-:S04]  /*2c20*/  SHF.L.U32 R93, R88, 0x2, RZ ;  /* 0x00000002585d7819 */ /* 0x010fc800000006ff */
[----:B------:R-:W-:Y:S01]  /*2c30*/  ISETP.GE.OR P5, PT, R93, R10, P1 ;  /* 0x0000000a5d00720c */ /* 0x000fe20000fa6670 */
[----:B------:R-:W-:-:S12]  /*2c40*/  IMAD.IADD R13, R88, 0x1, R11 ;  /* 0x00000001580d7824 */ /* 0x000fd800078e020b */
[----:B------:R-:W0:Y:S01]  /*2c50*/  @!P5 LDC.64 R14, c[0x0][0x248] ;  /* 0x00009200ff0edb82 */ /* 0x000e220000000a00 */
[----:B------:R-:W-:Y:S01]  /*2c60*/  IMAD.SHL.U32 R13, R13, 0x4, RZ ;  /* 0x000000040d0d7824 */ /* 0x000fe200078e00ff */
[----:B------:R-:W-:-:S04]  /*2c70*/  FSEL R31, R31, RZ, P2 ;  /* 0x000000ff1f1f7208 */ /* 0x000fc80001000000 */
[----:B------:R-:W-:Y:S02]  /*2c80*/  ISETP.GE.OR P3, PT, R13, R10, P1 ;  /* 0x0000000a0d00720c */ /* 0x000fe40000f66670 */
[----:B------:R1:W4:Y:S01]  /*2c90*/  @!P4 LDG.E R31, desc[UR36][R90.64] ;  /* 0x000000245a1fc981 */ /* 0x000322000c1e1900 */
        /* <DEDUP_REMOVED lines=15> */
[----:B------:R1:W4:Y:S04]  /*2d90*/  @!P5 LDG.E R32, desc[UR36][R88.64] ;  /* 0x000000245820d981 */ /* 0x000328000c1e1900 */
[----:B------:R2:W4:Y:S01]  /*2da0*/  @!P3 LDG.E R33, desc[UR36][R92.64] ;  /* 0x000000245c21b981 */ /* 0x000522000c1e1900 */
[----:B-1----:R-:W-:-:S04]  /*2db0*/  @!P4 IADD3 R88, P3, R9, R91, RZ ;  /* 0x0000005b0958c210 */ /* 0x002fc80007f7e0ff */
[----:B------:R-:W-:Y:S02]  /*2dc0*/  @!P4 LEA.HI.X.SX32 R89, R91, R18, 0x1, P3 ;  /* 0x000000125b59c211 */ /* 0x000fe400018f0eff */
[----:B0-----:R-:W-:-:S04]  /*2dd0*/  @!P4 LEA R90, P3, R88, R14, 0x2 ;  /* 0x0000000e585ac211 */ /* 0x001fc800078610ff */
[----:B------:R-:W-:Y:S01]  /*2de0*/  @!P4 LEA.HI.X R91, R88, R15, R89, 0x2, P3 ;  /* 0x0000000f585bc211 */ /* 0x000fe200018f1459 */
[----:B------:R-:W-:-:S04]  /*2df0*/  IMAD.IADD R88, R13, 0x1, R11 ;  /* 0x000000010d587824 */ /* 0x000fc800078e020b */
[----:B--2---:R-:W-:-:S05]  /*2e00*/  IMAD.SHL.U32 R93, R88, 0x4, RZ ;  /* 0x00000004585d7824 */ /* 0x004fca00078e00ff */
[----:B------:R-:W-:Y:S01]  /*2e10*/  ISETP.GE.OR P5, PT, R93, R10, P1 ;  /* 0x0000000a5d00720c */ /* 0x000fe20000fa6670 */
[----:B------:R-:W-:-:S12]  /*2e20*/  IMAD.IADD R13, R88, 0x1, R11 ;  /* 0x00000001580d7824 */ /* 0x000fd800078e020b */
[----:B------:R-:W0:Y:S01]  /*2e30*/  @!P5 LDC.64 R14, c[0x0][0x248] ;  /* 0x00009200ff0edb82 */ /* 0x000e220000000a00 */
[----:B------:R-:W-:Y:S02]  /*2e40*/  FSEL R34, R34, RZ, P2 ;  /* 0x000000ff22227208 */ /* 0x000fe40001000000 */
[----:B------:R-:W-:-:S04]  /*2e50*/  SHF.L.U32 R13, R13, 0x2, RZ ;  /* 0x000000020d0d7819 */ /* 0x000fc800000006ff */
[----:B------:R-:W-:Y:S01]  /*2e60*/  ISETP.GE.OR P3, PT, R13, R10, P1 ;  /* 0x0000000a0d00720c */ /* 0x000fe20000f66670 */
        /* <DEDUP_REMOVED lines=24> */
[----:B------:R-:W-:Y:S02]  /*2ff0*/  ISETP.GE.OR P5, PT, R93, R10, P1 ;  /* 0x0000000a5d00720c */ /* 0x000fe40000fa6670 */
[----:B------:R-:W-:-:S11]  /*3000*/  IADD3 R13, R88, R11, RZ ;  /* 0x0000000b580d7210 */ /* 0x000fd60007ffe0ff */
[----:B------:R-:W0:Y:S01]  /*3010*/  @!P5 LDC.64 R14, c[0x0][0x248] ;  /* 0x00009200ff0edb82 */ /* 0x000e220000000a00 */
[----:B------:R-:W-:Y:S01]  /*3020*/  IMAD.SHL.U32 R13, R13, 0x4, RZ ;  /* 0x000000040d0d7824 */ /* 0x000fe200078e00ff */
[----:B------:R-:W-:-:S04]  /*3030*/  FSEL R37, R37, RZ, P2 ;  /* 0x000000ff25257208 */ /* 0x000fc80001000000 */
[----:B------:R-:W-:Y:S02]  /*3040*/  ISETP.GE.OR P3, PT, R13, R10, P1 ;  /* 0x0000000a0d00720c */ /* 0x000fe40000f66670 */
        /* <DEDUP_REMOVED lines=22> */
[----:B------:R-:W-:-:S05]  /*31b0*/  IMAD.IADD R88, R13, 0x1, R11 ;  /* 0x000000010d587824 */ /* 0x000fca00078e020b */
[----:B---3--:R-:W-:-:S04]  /*31c0*/  SHF.L.U32 R93, R88, 0x2, RZ ;  /* 0x00000002585d7819 */ /* 0x008fc800000006ff */
[----:B------:R-:W-:Y:S01]  /*31d0*/  ISETP.GE.OR P5, PT, R93, R10, P1 ;  /* 0x0000000a5d00720c */ /* 0x000fe20000fa6670 */
[----:B------:R-:W-:-:S12]  /*31e0*/  IMAD.IADD R13, R88, 0x1, R11 ;  /* 0x00000001580d7824 */ /* 0x000fd800078e020b */
        /* <DEDUP_REMOVED lines=25> */
[----:B------:R-:W-:Y:S02]  /*3380*/  @!P4 LEA.HI.X R91, R88, R15, R89, 0x2, P3 ;  /* 0x0000000f585bc211 */ /* 0x000fe400018f1459 */
[----:B------:R-:W-:-:S05]  /*3390*/  IADD3 R88, R13, R11, RZ ;  /* 0x0000000b0d587210 */ /* 0x000fca0007ffe0ff */
[----:B----4-:R-:W-:-:S05]  /*33a0*/  IMAD.SHL.U32 R93, R88, 0x4, RZ ;  /* 0x00000004585d7824 */ /* 0x010fca00078e00ff */
        /* <DEDUP_REMOVED lines=18> */
[----:B------:R-:W-:Y:S02]  /*34d0*/  ISETP.GE.OR P4, PT, R93, R10, P1 ;  /* 0x0000000a5d00720c */ /* 0x000fe40000f86670 */
[----:B------:R-:W-:Y:S01]  /*34e0*/  FSEL R45, R45, RZ, P2 ;  /* 0x000000ff2d2d7208 */ /* 0x000fe20001000000 */
[----:B------:R-:W-:Y:S01]  /*34f0*/  IMAD.IADD R92, R92, 0x1, R11 ;  /* 0x000000015c5c7824 */ /* 0x000fe200078e020b */
[----:B------:R-:W-:-:S04]  /*3500*/  FSEL R44, R44, RZ, P2 ;  /* 0x000000ff2c2c7208 */ /* 0x000fc80001000000 */
[----:B------:R0:W4:Y:S04]  /*3510*/  @!P3 LDG.E R45, desc[UR36][R90.64] ;  /* 0x000000245a2db981 */ /* 0x000128000c1e1900 */
[----:B------:R1:W4:Y:S01]  /*3520*/  @!P5 LDG.E R44, desc[UR36][R88.64] ;  /* 0x00000024582cd981 */ /* 0x000322000c1e1900 */
[----:B------:R-:W2:Y:S01]  /*3530*/  @!P4 LDC.64 R14, c[0x0][0x248] ;  /* 0x00009200ff0ecb82 */ /* 0x000ea20000000a00 */
[----:B0-----:R-:W-:Y:S01]  /*3540*/  IMAD.SHL.U32 R91, R92, 0x4, RZ ;  /* 0x000000045c5b7824 */ /* 0x001fe200078e00ff */
[----:B------:R-:W-:-:S04]  /*3550*/  @!P4 IADD3 R13, P3, R9, R93, RZ ;  /* 0x0000005d090dc210 */ /* 0x000fc80007f7e0ff */
[----:B------:R-:W-:Y:S02]  /*3560*/  ISETP.GE.OR P5, PT, R91, R10, P1 ;  /* 0x0000000a5b00720c */ /* 0x000fe40000fa6670 */
[----:B-1----:R-:W-:Y:S02]  /*3570*/  @!P4 LEA.HI.X.SX32 R89, R93, R18, 0x1, P3 ;  /* 0x000000125d59c211 */ /* 0x002fe400018f0eff */
[----:B--2---:R-:W-:-:S04]  /*3580*/  @!P4 LEA R88, P3, R13, R14, 0x2 ;  /* 0x0000000e0d58c211 */ /* 0x004fc800078610ff */
[----:B------:R-:W-:-:S05]  /*3590*/  @!P4 LEA.HI.X R89, R13, R15, R89, 0x2, P3 ;  /* 0x0000000f0d59c211 */ /* 0x000fca00018f1459 */
[----:B------:R-:W0:Y:S01]  /*35a0*/  @!P5 LDC.64 R14, c[0x0][0x248] ;  /* 0x00009200ff0edb82 */ /* 0x000e220000000a00 */
[----:B------:R-:W-:Y:S01]  /*35b0*/  IMAD.IADD R93, R92, 0x1, R11 ;  /* 0x000000015c5d7824 */ /* 0x000fe200078e020b */
[----:B------:R-:W-:-:S04]  /*35c0*/  FSEL R46, R46, RZ, P2 ;  /* 0x000000ff2e2e7208 */ /* 0x000fc80001000000 */
[----:B------:R-:W-:Y:S02]  /*35d0*/  SHF.L.U32 R93, R93, 0x2, RZ ;  /* 0x000000025d5d7819 */ /* 0x000fe400000006ff */
[----:B------:R1:W2:Y:S02]  /*35e0*/  @!P4 LDG.E R46, desc[UR36][R88.64] ;  /* 0x00000024582ec981 */ /* 0x0002a4000c1e1900 */
[----:B------:R-:W-:Y:S02]  /*35f0*/  ISETP.GE.OR P3, PT, R93, R10, P1 ;  /* 0x0000000a5d00720c */ /* 0x000fe40000f66670 */
[----:B------:R-:W-:-:S04]  /*3600*/  @!P5 IADD3 R13, P4, R9, R91, RZ ;  /* 0x0000005b090dd210 */ /* 0x000fc80007f9e0ff */
[----:B------:R-:W-:Y:S02]  /*3610*/  @!P5 LEA.HI.X.SX32 R92, R91, R18, 0x1, P4 ;  /* 0x000000125b5cd211 */ /* 0x000fe400020f0eff */
[----:B0-----:R-:W-:-:S04]  /*3620*/  @!P5 LEA R90, P4, R13, R14, 0x2 ;  /* 0x0000000e0d5ad211 */ /* 0x001fc800078810ff */
[----:B------:R-:W-:Y:S02]  /*3630*/  @!P5 LEA.HI.X R91, R13, R15, R92, 0x2, P4 ;  /* 0x0000000f0d5bd211 */ /* 0x000fe400020f145c */
[----:B------:R-:W0:Y:S01]  /*3640*/  @!P3 LDC.64 R14, c[0x0][0x248] ;  /* 0x00009200ff0ebb82 */ /* 0x000e220000000a00 */
[----:B------:R-:W-:Y:S01]  /*3650*/  IMAD.SHL.U32 R13, R12, 0x4, RZ ;  /* 0x000000040c0d7824 */ /* 0x000fe200078e00ff */
[----:B------:R-:W-:-:S04]  /*3660*/  FSEL R47, R47, RZ, P2 ;  /* 0x000000ff2f2f7208 */ /* 0x000fc80001000000 */
[----:B------:R-:W-:Y:S02]  /*3670*/  ISETP.GE.OR P4, PT, R13, R10, P1 ;  /* 0x0000000a0d00720c */ /* 0x000fe40000f86670 */
[----:B------:R5:W2:Y:S01]  /*3680*/  @!P5 LDG.E R47, desc[UR36][R90.64] ;  /* 0x000000245a2fd981 */ /* 0x000aa2000c1e1900 */
[----:B-1----:R-:W-:-:S04]  /*3690*/  @!P3 IADD3 R89, P5, R9, R93, RZ ;  /* 0x0000005d0959b210 */ /* 0x002fc80007fbe0ff */
[----:B------:R-:W-:Y:S02]  /*36a0*/  @!P3 LEA.HI.X.SX32 R92, R93, R18, 0x1, P5 ;  /* 0x000000125d5cb211 */ /* 0x000fe400028f0eff */
[----:B0-----:R-:W-:-:S04]  /*36b0*/  @!P3 LEA R88, P5, R89, R14, 0x2 ;  /* 0x0000000e5958b211 */ /* 0x001fc800078a10ff */
[----:B------:R-:W-:Y:S02]  /*36c0*/  @!P3 LEA.HI.X R89, R89, R15, R92, 0x2, P5 ;  /* 0x0000000f5959b211 */ /* 0x000fe400028f145c */
[----:B------:R-:W5:Y:S01]  /*36d0*/  @!P4 LDC.64 R14, c[0x0][0x248] ;  /* 0x00009200ff0ecb82 */ /* 0x000f620000000a00 */
[----:B------:R-:W-:-:S06]  /*36e0*/  FSEL R48, R48, RZ, P2 ;  /* 0x000000ff30307208 */ /* 0x000fcc0001000000 */
[----:B------:R-:W2:Y:S01]  /*36f0*/  @!P3 LDG.E R48, desc[UR36][R88.64] ;  /* 0x000000245830b981 */ /* 0x000ea2000c1e1900 */
[----:B------:R-:W-:-:S04]  /*3700*/  @!P4 IADD3 R92, P3, R9, R13, RZ ;  /* 0x0000000d095cc210 */ /* 0x000fc80007f7e0ff */
[----:B------:R-:W-:Y:S02]  /*3710*/  @!P4 LEA.HI.X.SX32 R13, R13, R18, 0x1, P3 ;  /* 0x000000120d0dc211 */ /* 0x000fe400018f0eff */
[----:B------:R-:W-:Y:S02]  /*3720*/  FSEL R50, R50, RZ, P2 ;  /* 0x000000ff32327208 */ /* 0x000fe40001000000 */
[----:B-----5:R-:W-:-:S04]  /*3730*/  @!P4 LEA R90, P3, R92, R14, 0x2 ;  /* 0x0000000e5c5ac211 */ /* 0x020fc800078610ff */
[----:B------:R-:W-:-:S05]  /*3740*/  @!P4 LEA.HI.X R91, R92, R15, R13, 0x2, P3 ;  /* 0x0000000f5c5bc211 */ /* 0x000fca00018f140d */
[----:B------:R-:W5:Y:S01]  /*3750*/  @!P4 LDG.E R50, desc[UR36][R90.64] ;  /* 0x000000245a32c981 */ /* 0x000f62000c1e1900 */
[----:B------:R-:W-:-:S04]  /*3760*/  IMAD R11, R11, 0x1f, R12 ;  /* 0x0000001f0b0b7824 */ /* 0x000fc800078e020c */
[----:B------:R-:W-:-:S05]  /*3770*/  IMAD.SHL.U32 R13, R11, 0x4, RZ ;  /* 0x000000040b0d7824 */ /* 0x000fca00078e00ff */
[----:B------:R-:W-:-:S13]  /*3780*/  ISETP.GE.OR P1, PT, R13, R10, P1 ;  /* 0x0000000a0d00720c */ /* 0x000fda0000f26670 */
[----:B------:R-:W0:Y:S01]  /*3790*/  @!P1 LDC.64 R14, c[0x0][0x248] ;  /* 0x00009200ff0e9b82 */ /* 0x000e220000000a00 */
[----:B------:R-:W-:-:S04]  /*37a0*/  @!P1 IADD3 R11, P3, R9, R13, RZ ;  /* 0x0000000d090b9210 */ /* 0x000fc80007f7e0ff */
[----:B------:R-:W-:Y:S02]  /*37b0*/  @!P1 LEA.HI.X.SX32 R12, R13, R18, 0x1, P3 ;  /* 0x000000120d0c9211 */ /* 0x000fe400018f0eff */
[----:B------:R-:W-:Y:S02]  /*37c0*/  FSEL R49, R49, RZ, P2 ;  /* 0x000000ff31317208 */ /* 0x000fe40001000000 */
[----:B0-----:R-:W-:-:S04]  /*37d0*/  @!P1 LEA R14, P3, R11, R14, 0x2 ;  /* 0x0000000e0b0e9211 */ /* 0x001fc800078610ff */
[----:B------:R-:W-:-:S05]  /*37e0*/  @!P1 LEA.HI.X R15, R11, R15, R12, 0x2, P3 ;  /* 0x0000000f0b0f9211 */ /* 0x000fca00018f140c */
[----:B------:R-:W2:Y:S01]  /*37f0*/  @!P1 LDG.E R49, desc[UR36][R14.64] ;  /* 0x000000240e319981 */ /* 0x000ea2000c1e1900 */
[----:B------:R-:W-:Y:S01]  /*3800*/  FMUL.FTZ R12, R80, R19 ;  /* 0x00000013500c7220 */ /* 0x000fe20000410000 */
[----:B------:R-:W-:Y:S01]  /*3810*/  UMOV UR4, 0xffffffff ;  /* 0xffffffff00047882 */ /* 0x000fe20000000000 */
[----:B------:R-:W-:Y:S02]  /*3820*/  ISETP.NE.AND P0, PT, R86, RZ, P0 ;  /* 0x000000ff5600720c */ /* 0x000fe40000705270 */
[----:B-----5:R-:W-:-:S04]  /*3830*/  FFMA.FTZ R12, R81, R50, R12 ;  /* 0x00000032510c7223 */ /* 0x020fc8000001000c */
        /* <DEDUP_REMOVED lines=20> */
[----:B---3--:R-:W-:-:S04]  /*3980*/  FFMA.FTZ R11, R59, R40, R12 ;  /* 0x000000283b0b7223 */ /* 0x008fc8000001000c */
[----:B------:R-:W-:-:S04]  /*3990*/  FFMA.FTZ R12, R58, R41, R11 ;  /* 0x000000293a0c7223 */ /* 0x000fc8000001000b */
[----:B------:R-:W-:-:S04]  /*39a0*/  FFMA.FTZ R11, R57, R42, R12 ;  /* 0x0000002a390b7223 */ /* 0x000fc8000001000c */
[----:B----4-:R-:W-:-:S04]  /*39b0*/  FFMA.FTZ R12, R56, R43, R11 ;  /* 0x0000002b380c7223 */ /* 0x010fc8000001000b */
[----:B------:R-:W-:-:S04]  /*39c0*/  FFMA.FTZ R11, R55, R44, R12 ;  /* 0x0000002c370b7223 */ /* 0x000fc8000001000c */
[----:B------:R-:W-:-:S04]  /*39d0*/  FFMA.FTZ R12, R54, R45, R11 ;  /* 0x0000002d360c7223 */ /* 0x000fc8000001000b */
[----:B--2---:R-:W-:-:S04]  /*39e0*/  FFMA.FTZ R11, R53, R46, R12 ;  /* 0x0000002e350b7223 */ /* 0x004fc8000001000c */
[----:B------:R-:W-:-:S04]  /*39f0*/  FFMA.FTZ R12, R52, R47, R11 ;  /* 0x0000002f340c7223 */ /* 0x000fc8000001000b */
[----:B------:R-:W-:-:S04]  /*3a00*/  FFMA.FTZ R13, R51, R48, R12 ;  /* 0x00000030330d7223 */ /* 0x000fc8000001000c */
[----:B------:R-:W-:Y:S01]  /*3a10*/  FFMA.FTZ R13, R6, R49, R13 ;  /* 0x00000031060d7223 */ /* 0x000fe2000001000d */
[----:B------:R-:W-:Y:S06]  /*3a20*/  BRA.DIV UR4, `(.L_x_3258) ;  /* 0x0000003204c07947 */ /* 0x000fec000b800000 */
[----:B------:R-:W0:Y:S02]  /*3a30*/  SHFL.BFLY PT, R14, R13, 0x2, 0x1f ;  /* 0x0c401f000d0e7f89 */ /* 0x000e2400000e0000 */
[----:B0-----:R-:W-:-:S05]  /*3a40*/  FADD.FTZ R13, R13, R14 ;  /* 0x0000000e0d0d7221 */ /* 0x001fca0000010000 */
[----:B------:R0:W1:Y:S02]  /*3a50*/  SHFL.BFLY PT, R14, R13, 0x1, 0x1f ;  /* 0x0c201f000d0e7f89 */ /* 0x00006400000e0000 */
.L_x_3312:
        /* <DEDUP_REMOVED lines=11> */
[----:B------:R-:W2:Y:S02]  /*3b10*/  @P1 LDG.E R15, desc[UR36][R84.64] ;  /* 0x00000024540f1981 */ /* 0x000ea4000c1e1900 */
[----:B0-----:R-:W0:Y:S01]  /*3b20*/  @P2 LDC.64 R12, c[0x0][0x2c8] ;  /* 0x0000b200ff0c2b82 */ /* 0x001e220000000a00 */
[----:B-1----:R-:W-:-:S04]  /*3b30*/  @P2 IMAD R11, R8, R11, R82 ;  /* 0x0000000b080b2224 */ /* 0x002fc800078e0252 */
[----:B0-----:R-:W-:-:S06]  /*3b40*/  @P2 IMAD.WIDE R12, R11, 0x4, R12 ;  /* 0x000000040b0c2825 */ /* 0x001fcc00078e020c */
[----:B------:R-:W3:Y:S01]  /*3b50*/  @P2 LDG.E R13, desc[UR36][R12.64] ;  /* 0x000000240c0d2981 */ /* 0x000ee2000c1e1900 */
[----:B------:R-:W-:-:S04]  /*3b60*/  @P1 ISETP.GE.AND P3, PT, R82, R17, PT ;  /* 0x000000115200120c */ /* 0x000fc80003f66270 */
[----:B------:R-:W-:-:S04]  /*3b70*/  @P1 SEL R11, RZ, UR39, P3 ;  /* 0x00000027ff0b1c07 */ /* 0x000fc80009800000 */
[----:B------:R-:W-:Y:S01]  /*3b80*/  @P1 IADD3 R11, R11, -UR40, R82 ;  /* 0x800000280b0b1c10 */ /* 0x000fe2000fffe052 */
[----:B------:R-:W-:-:S03]  /*3b90*/  VIADD R87, R82, -UR43 ;  /* 0x8000002b52577c36 */ /* 0x000fc60008000000 */
[----:B------:R-:W-:Y:S02]  /*3ba0*/  @P1 I2FP.F32.S32 R11, R11 ;  /* 0x0000000b000b1245 */ /* 0x000fe40000201400 */
[----:B------:R-:W-:Y:S01]  /*3bb0*/  LEA R87, R87, R0, 0x2 ;  /* 0x0000000057577211 */ /* 0x000fe200078e10ff */
[----:B---3--:R-:W-:-:S04]  /*3bc0*/  @P2 FADD.FTZ R14, R14, R13 ;  /* 0x0000000d0e0e2221 */ /* 0x008fc80000010000 */
[----:B--2---:R-:W-:-:S05]  /*3bd0*/  @P1 FFMA.FTZ R14, R11, R15, R14 ;  /* 0x0000000f0b0e1223 */ /* 0x004fca000001000e */
[----:B------:R1:W-:Y:S01]  /*3be0*/  STS [R87], R14 ;  /* 0x0000000e57007388 */ /* 0x0003e20000000800 */
[----:B------:R-:W-:-:S07]  /*3bf0*/  @!P0 FMNMX.FTZ R83, R83, R14, !PT ;  /* 0x0000000e53538209 */ /* 0x000fce0007810000 */
.L_x_3260:
[----:B------:R-:W-:Y:S05]  /*3c00*/  BSYNC B1 ;  /* 0x0000000000017941 */ /* 0x000fea0003800000 */
.L_x_3259:
[----:B------:R-:W-:-:S05]  /*3c10*/  VIADD R82, R82, 0x10 ;  /* 0x0000001052527836 */ /* 0x000fca0000000000 */
[----:B------:R-:W-:-:S13]  /*3c20*/  ISETP.GE.AND P0, PT, R82, R3, PT ;  /* 0x000000035200720c */ /* 0x000fda0003f06270 */
[----:B------:R-:W-:Y:S05]  /*3c30*/  @!P0 BRA `(.L_x_3261) ;  /* 0xffffffe400948947 */ /* 0x000fea000383ffff */
.L_x_3257:
[----:B------:R-:W-:Y:S05]  /*3c40*/  BSYNC B0 ;  /* 0x0000000000007941 */ /* 0x000fea0003800000 */
.L_x_3256:
[----:B------:R-:W3:Y:S01]  /*3c50*/  S2R R8, SR_TID.X ;  /* 0x0000000000087919 */ /* 0x000ee20000002100 */
[----:B------:R-:W-:Y:S01]  /*3c60*/  UMOV UR4, 0xffffffff ;  /* 0xffffffff00047882 */ /* 0x000fe20000000000 */
[----:B---3--:R-:W-:Y:S02]  /*3c70*/  SHF.R.S32.HI R17, RZ, 0x1f, R8 ;  /* 0x0000001fff117819 */ /* 0x008fe40000011408 */
[----:B------:R-:W-:Y:S05]  /*3c80*/  BRA.DIV UR4, `(.L_x_3262) ;  /* 0x0000003204687947 */ /* 0x000fea000b800000 */
[----:B01----:R-:W0:Y:S02]  /*3c90*/  SHFL.BFLY PT, R14, R83, 0x10, 0x1f ;  /* 0x0e001f00530e7f89 */ /* 0x003e2400000e0000 */
[----:B0-----:R-:W-:-:S05]  /*3ca0*/  FMNMX.FTZ R13, R14, R83, !PT ;  /* 0x000000530e0d7209 */ /* 0x001fca0007810000 */
[----:B------:R-:W0:Y:S02]  /*3cb0*/  SHFL.BFLY PT, R14, R13, 0x8, 0x1f ;  /* 0x0d001f000d0e7f89 */ /* 0x000e2400000e0000 */
[----:B0-----:R-:W-:-:S05]  /*3cc0*/  FMNMX.FTZ R2, R13, R14, !PT ;  /* 0x0000000e0d027209 */ /* 0x001fca0007810000 */
[----:B------:R0:W1:Y:S02]  /*3cd0*/  SHFL.BFLY PT, R14, R2, 0x4, 0x1f ;  /* 0x0c801f00020e7f89 */ /* 0x00006400000e0000 */
.L_x_3317:
[----:B------:R-:W-:Y:S01]  /*3ce0*/  LEA.HI R17, R17, R8, RZ, 0x5 ;  /* 0x0000000811117211 */ /* 0x000fe200078f28ff */
[----:B------:R-:W-:Y:S05]  /*3cf0*/  WARPSYNC.ALL ;  /* 0x0000000000007948 */ /* 0x000fea0003800000 */
[----:B------:R-:W-:Y:S02]  /*3d00*/  LOP3.LUT R3, R17, 0xffffffe0, RZ, 0xc0, !PT ;  /* 0xffffffe011037812 */ /* 0x000fe400078ec0ff */
[----:B-1----:R-:W-:-:S03]  /*3d10*/  FMNMX.FTZ R14, R2, R14, !PT ;  /* 0x0000000e020e7209 */ /* 0x002fc60007810000 */
        /* <DEDUP_REMOVED lines=10> */
[----:B------:R-:W-:Y:S02]  /*3dc0*/  VIADD R6, R8, UR43 ;  /* 0x0000002b08067c36 */ /* 0x000fe40008000000 */
[----:B------:R-:W-:Y:S02]  /*3dd0*/  IMAD.MOV.U32 R7, RZ, RZ, RZ ;  /* 0x000000ffff077224 */ /* 0x000fe400078e00ff */
[----:B------:R-:W-:Y:S01]  /*3de0*/  ULDC.64 UR6, c[0x0][0x2b0] ;  /* 0x0000ac0000067ab9 */ /* 0x000fe20000000a00 */
[----:B------:R-:W-:Y:S01]  /*3df0*/  ISETP.GT.AND P1, PT, R6, UR40, PT ;  /* 0x0000002806007c0c */ /* 0x000fe2000bf24270 */
[----:B------:R-:W-:Y:S06]  /*3e00*/  BSSY B0, `(.L_x_3263) ;  /* 0x0000027000007945 */ /* 0x000fec0003800000 */
[----:B-1----:R-:W1:Y:S01]  /*3e10*/  @!P0 S2R R3, SR_CgaCtaId ;  /* 0x0000000000038919 */ /* 0x002e620000008800 */
[----:B0-----:R-:W-:-:S04]  /*3e20*/  @!P0 MOV R2, 0x400 ;  /* 0x0000040000028802 */ /* 0x001fc80000000f00 */
[----:B-1----:R-:W-:Y:S02]  /*3e30*/  @!P0 LEA R3, R3, R2, 0x18 ;  /* 0x0000000203038211 */ /* 0x002fe400078ec0ff */
[----:B------:R-:W-:-:S03]  /*3e40*/  MOV R2, 0xff7fffff ;  /* 0xff7fffff00027802 */ /* 0x000fc60000000f00 */
[----:B------:R-:W-:-:S05]  /*3e50*/  @!P0 IMAD R3, R18, 0x4, R3 ;  /* 0x0000000412038824 */ /* 0x000fca00078e0203 */
[----:B------:R-:W0:Y:S04]  /*3e60*/  @!P0 LDS R2, [R3] ;  /* 0x0000000003028984 */ /* 0x000e280000000800 */
[----:B0-----:R-:W0:Y:S02]  /*3e70*/  SHFL.BFLY PT, R5, R2, 0x1, 0x1f ;  /* 0x0c201f0002057f89 */ /* 0x001e2400000e0000 */
[----:B0-----:R-:W-:-:S05]  /*3e80*/  FMNMX.FTZ R5, R5, R2, !PT ;  /* 0x0000000205057209 */ /* 0x001fca0007810000 */
[----:B------:R0:W1:Y:S01]  /*3e90*/  SHFL.IDX PT, R9, R5, RZ, 0x1f ;  /* 0x00001fff05097589 */ /* 0x00006200000e0000 */
[----:B------:R-:W-:Y:S05]  /*3ea0*/  @P1 BRA `(.L_x_3264) ;  /* 0x0000000000701947 */ /* 0x000fea0003800000 */
[----:B------:R-:W-:Y:S01]  /*3eb0*/  ULDC.64 UR4, c[0x0][0x2b0] ;  /* 0x0000ac0000047ab9 */ /* 0x000fe20000000a00 */
[----:B------:R-:W-:Y:S01]  /*3ec0*/  HFMA2.MMA R7, -RZ, RZ, 0, 0 ;  /* 0x00000000ff077435 */ /* 0x000fe200000001ff */
[----:B------:R-:W-:Y:S01]  /*3ed0*/  ISETP.NE.U32.AND P0, PT, RZ, UR4, PT ;  /* 0x00000004ff007c0c */ /* 0x000fe2000bf05070 */
[----:B0-----:R-:W-:-:S03]  /*3ee0*/  IMAD.MOV.U32 R5, RZ, RZ, R6 ;  /* 0x000000ffff057224 */ /* 0x001fc600078e0006 */
[----:B------:R-:W-:-:S13]  /*3ef0*/  ISETP.NE.AND.EX P0, PT, RZ, UR5, PT, P0 ;  /* 0x00000005ff007c0c */ /* 0x000fda000bf05300 */
.L_x_3268:
[----:B------:R-:W-:Y:S01]  /*3f00*/  VIADD R3, R5, -UR43 ;  /* 0x8000002b05037c36 */ /* 0x000fe20008000000 */
[----:B------:R-:W-:Y:S03]  /*3f10*/  BSSY B1, `(.L_x_3265) ;  /* 0x0000010000017945 */ /* 0x000fe60003800000 */
[----:B------:R-:W-:Y:S01]  /*3f20*/  IMAD R11, R3, 0x4, R0 ;  /* 0x00000004030b7824 */ /* 0x000fe200078e0200 */
[----:B0-----:R-:W-:Y:S06]  /*3f30*/  @!P0 BRA `(.L_x_3266) ;  /* 0x0000000000248947 */ /* 0x001fec0003800000 */
[----:B------:R-:W-:Y:S01]  /*3f40*/  MOV R2, UR6 ;  /* 0x0000000600027c02 */ /* 0x000fe20008000f00 */
[----:B------:R-:W-:Y:S01]  /*3f50*/  IMAD.U32 R8, RZ, RZ, UR7 ;  /* 0x00000007ff087e24 */ /* 0x000fe2000f8e00ff */
[----:B------:R-:W-:Y:S02]  /*3f60*/  SHF.R.S32.HI R3, RZ, 0x1f, R5 ;  /* 0x0000001fff037819 */ /* 0x000fe40000011405 */
[----:B------:R-:W-:-:S04]  /*3f70*/  IADD3 R2, P2, P3, R5, UR44, R2 ;  /* 0x0000002c05027c10 */ /* 0x000fc8000fb5e002 */
[----:B------:R-:W-:-:S05]  /*3f80*/  IADD3.X R3, R3, UR46, R8, P2, P3 ;  /* 0x0000002e03037c10 */ /* 0x000fca00097e6408 */
[----:B------:R-:W3:Y:S02]  /*3f90*/  LDG.E.U8 R2, desc[UR36][R2.64] ;  /* 0x0000002402027981 */ /* 0x000ee4000c1e1100 */
[----:B---3--:R-:W-:-:S13]  /*3fa0*/  ISETP.NE.AND P2, PT, R2, RZ, PT ;  /* 0x000000ff0200720c */ /* 0x008fda0003f45270 */
[----:B------:R-:W-:Y:S01]  /*3fb0*/  @P2 IMAD.MOV.U32 R8, RZ, RZ, RZ ;  /* 0x000000ffff082224 */ /* 0x000fe200078e00ff */
[----:B------:R-:W-:Y:S06]  /*3fc0*/  @P2 BRA `(.L_x_3267) ;  /* 0x0000000000102947 */ /* 0x000fec0003800000 */
.L_x_3266:
[----:B------:R-:W1:Y:S02]  /*3fd0*/  LDS R2, [R11] ;  /* 0x000000000b027984 */ /* 0x000e640000000800 */
[----:B-1----:R-:W-:-:S04]  /*3fe0*/  FADD.FTZ R2, -R9, R2 ;  /* 0x0000000209027221 */ /* 0x002fc80000010100 */
[----:B------:R-:W-:-:S04]  /*3ff0*/  FMUL.FTZ R2, R2, 1.4426950216293334961 ;  /* 0x3fb8aa3b02027820 */ /* 0x000fc80000410000 */
[----:B------:R0:W3:Y:S03]  /*4000*/  MUFU.EX2 R8, R2 ;  /* 0x0000000200087308 */ /* 0x0000e60000000800 */
.L_x_3267:
[----:B------:R-:W-:Y:S05]  /*4010*/  BSYNC B1 ;  /* 0x0000000000017941 */ /* 0x000fea0003800000 */
.L_x_3265:
[----:B---3--:R3:W-:Y:S01]  /*4020*/  STS [R11], R8 ;  /* 0x000000080b007388 */ /* 0x0087e20000000800 */
[----:B------:R-:W-:Y:S02]  /*4030*/  VIADD R5, R5, 0x40 ;  /* 0x0000004005057836 */ /* 0x000fe40000000000 */
[----:B------:R-:W-:-:S03]  /*4040*/  FADD.FTZ R7, R8, R7 ;  /* 0x0000000708077221 */ /* 0x000fc60000010000 */
[----:B------:R-:W-:-:S13]  /*4050*/  ISETP.GT.AND P2, PT, R5, UR40, PT ;  /* 0x0000002805007c0c */ /* 0x000fda000bf44270 */
[----:B---3--:R-:W-:Y:S05]  /*4060*/  @!P2 BRA `(.L_x_3268) ;  /* 0xfffffffc00a4a947 */ /* 0x008fea000383ffff */
.L_x_3264:
[----:B------:R-:W-:Y:S05]  /*4070*/  BSYNC B0 ;  /* 0x0000000000007941 */ /* 0x000fea0003800000 */
.L_x_3263:
[----:B0-----:R-:W0:Y:S01]  /*4080*/  SHFL.BFLY PT, R2, R7, 0x10, 0x1f ;  /* 0x0e001f0007027f89 */ /* 0x001e2200000e0000 */
[----:B------:R-:W-:Y:S01]  /*4090*/  ULDC.U8 UR4, c[0x0][0x31c] ;  /* 0x0000c70000047ab9 */ /* 0x000fe20000000000 */
[----:B------:R-:W-:Y:S01]  /*40a0*/  UMOV UR5, URZ ;  /* 0x0000003f00057c82 */ /* 0x000fe20008000000 */
[----:B------:R-:W1:Y:S01]  /*40b0*/  S2R R10, SR_TID.X ;  /* 0x00000000000a7919 */ /* 0x000e620000002100 */
[----:B0-----:R-:W-:-:S05]  /*40c0*/  FADD.FTZ R2, R2, R7 ;  /* 0x0000000702027221 */ /* 0x001fca0000010000 */
[----:B------:R-:W0:Y:S01]  /*40d0*/  SHFL.BFLY PT, R3, R2, 0x8, 0x1f ;  /* 0x0d001f0002037f89 */ /* 0x000e2200000e0000 */
        /* <DEDUP_REMOVED lines=8> */
[----:B------:R-:W3:Y:S01]  /*4160*/  SHFL.BFLY PT, R8, R3, 0x4, 0x1f ;  /* 0x0c801f0003087f89 */ /* 0x000ee200000e0000 */
[----:B-1----:R-:W-:Y:S01]  /*4170*/  @!P0 LEA R12, R12, R11, 0x18 ;  /* 0x0000000b0c0c8211 */ /* 0x002fe200078ec0ff */
[----:B---3--:R-:W-:Y:S01]  /*4180*/  FADD.FTZ R8, R3, R8 ;  /* 0x0000000803087221 */ /* 0x008fe20000010000 */
        /* <DEDUP_REMOVED lines=27> */
.L_x_3269:
[----:B------:R-:W-:Y:S01]  /*4340*/  ULDC.64 UR6, c[0x0][0x310] ;  /* 0x0000c40000067ab9 */ /* 0x000fe20000000a00 */
[----:B------:R-:W-:Y:S04]  /*4350*/  BSSY B0, `(.L_x_3270) ;  /* 0x0000012000007945 */ /* 0x000fe80003800000 */
[----:B------:R-:W-:Y:S05]  /*4360*/  @P1 BRA `(.L_x_3271) ;  /* 0x0000000000401947 */ /* 0x000fea0003800000 */
[----:B0-----:R-:W-:-:S04]  /*4370*/  FADD.FTZ R2, R3, 9.9999999747524270788e-07 ;  /* 0x358637bd03027421 */ /* 0x001fc80000010000 */
[----:B------:R0:W1:Y:S03]  /*4380*/  MUFU.RCP R5, R2 ;  /* 0x0000000200057308 */ /* 0x0000660000001000 */
.L_x_3273:
[----:B01----:R-:W-:-:S04]  /*4390*/  VIADD R3, R6, -UR43 ;  /* 0x8000002b06037c36 */ /* 0x003fc80008000000 */
[----:B------:R-:W-:-:S05]  /*43a0*/  IMAD R3, R3, 0x4, R0 ;  /* 0x0000000403037824 */ /* 0x000fca00078e0200 */
[----:B0-----:R-:W1:Y:S02]  /*43b0*/  LDS R2, [R3] ;  /* 0x0000000003027984 */ /* 0x001e640000000800 */
[----:B-1----:R-:W-:-:S05]  /*43c0*/  FMUL.FTZ R7, R2, R5 ;  /* 0x0000000502077220 */ /* 0x002fca0000410000 */
[----:B------:R0:W-:Y:S01]  /*43d0*/  STS [R3], R7 ;  /* 0x0000000703007388 */ /* 0x0001e20000000800 */
[----:B------:R-:W-:Y:S05]  /*43e0*/  @!P0 BRA `(.L_x_3272) ;  /* 0x0000000000148947 */ /* 0x000fea0003800000 */
[----:B0-----:R-:W-:-:S04]  /*43f0*/  IADD3 R3, P1, R6, UR4, RZ ;  /* 0x0000000406037c10 */ /* 0x001fc8000ff3e0ff */
[----:B------:R-:W-:Y:S02]  /*4400*/  LEA.HI.X.SX32 R8, R6, UR5, 0x1, P1 ;  /* 0x0000000506087c11 */ /* 0x000fe400088f0eff */
[----:B------:R-:W-:-:S04]  /*4410*/  LEA R2, P1, R3, UR6, 0x2 ;  /* 0x0000000603027c11 */ /* 0x000fc8000f8210ff */
[----:B------:R-:W-:-:S05]  /*4420*/  LEA.HI.X R3, R3, UR7, R8, 0x2, P1 ;  /* 0x0000000703037c11 */ /* 0x000fca00088f1408 */
[----:B------:R1:W-:Y:S04]  /*4430*/  STG.E desc[UR36][R2.64], R7 ;  /* 0x0000000702007986 */ /* 0x0003e8000c101924 */
.L_x_3272:
[----:B------:R-:W-:-:S04]  /*4440*/  IADD3 R6, R6, 0x40, RZ ;  /* 0x0000004006067810 */ /* 0x000fc80007ffe0ff */
[----:B------:R-:W-:-:S13]  /*4450*/  ISETP.GT.AND P1, PT, R6, UR40, PT ;  /* 0x0000002806007c0c */ /* 0x000fda000bf24270 */
[----:B------:R-:W-:Y:S05]  /*4460*/  @!P1 BRA `(.L_x_3273) ;  /* 0xfffffffc00c89947 */ /* 0x000fea000383ffff */
.L_x_3271:
[----:B------:R-:W-:Y:S05]  /*4470*/  BSYNC B0 ;  /* 0x0000000000007941 */ /* 0x000fea0003800000 */
.L_x_3270:
        /* <DEDUP_REMOVED lines=9> */
[----:B------:R-:W-:-:S05]  /*4510*/  CS2R R8, SRZ ;  /* 0x0000000000087805 */ /* 0x000fca000001ff00 */
[----:B------:R-:W-:Y:S01]  /*4520*/  ISETP.NE.OR P2, PT, R17, UR4, P1 ;  /* 0x0000000411007c0c */ /* 0x000fe20008f45670 */
[----:B------:R-:W-:-:S03]  /*4530*/  ULDC UR4, c[0x0][0x284] ;  /* 0x0000a10000047ab9 */ /* 0x000fc60000000800 */
[----:B------:R-:W-:Y:S01]  /*4540*/  ISETP.EQ.OR.EX P0, PT, RZ, UR7, P2, P0 ;  /* 0x00000007ff007c0c */ /* 0x000fe20009702700 */
[----:B------:R-:W-:Y:S01]  /*4550*/  IMAD.U32 R19, RZ, RZ, UR4 ;  /* 0x00000004ff137e24 */ /* 0x000fe2000f8e00ff */
[----:B------:R-:W-:-:S11]  /*4560*/  ULDC.64 UR6, c[0x0][0x250] ;  /* 0x0000940000067ab9 */ /* 0x000fd60000000a00 */
[----:B------:R-:W3:Y:S01]  /*4570*/  @!P0 S2R R5, SR_CTAID.X ;  /* 0x0000000000058919 */ /* 0x000ee20000002500 */
[----:B01----:R-:W0:Y:S01]  /*4580*/  @!P0 LDC.64 R2, c[0x0][0x240] ;  /* 0x00009000ff028b82 */ /* 0x003e220000000a00 */
[----:B------:R-:W-:Y:S01]  /*4590*/  BSSY B1, `(.L_x_3274) ;  /* 0x00001df000017945 */ /* 0x000fe20003800000 */
[----:B------:R-:W-:Y:S02]  /*45a0*/  CS2R R14, SRZ ;  /* 0x00000000000e7805 */ /* 0x000fe4000001ff00 */
[----:B------:R-:W-:Y:S01]  /*45b0*/  CS2R R12, SRZ ;  /* 0x00000000000c7805 */ /* 0x000fe2000001ff00 */
[----:B---3--:R-:W-:-:S04]  /*45c0*/  @!P0 IMAD R5, R5, 0x60, R18 ;  /* 0x0000006005058824 */ /* 0x008fc800078e0212 */
[----:B0-----:R-:W-:-:S05]  /*45d0*/  @!P0 IMAD.WIDE R2, R5, 0x4, R2 ;  /* 0x0000000405028825 */ /* 0x001fca00078e0202 */
[----:B------:R0:W5:Y:S01]  /*45e0*/  @!P0 LDG.E.128 R8, desc[UR36][R2.64] ;  /* 0x0000002402088981 */ /* 0x000162000c1e1d00 */
        /* <DEDUP_REMOVED lines=11> */
[----:B0-----:R-:W-:Y:S01]  /*46a0*/  MOV R2, UR43 ;  /* 0x0000002b00027c02 */ /* 0x001fe20008000f00 */
[----:B------:R-:W-:Y:S01]  /*46b0*/  BSSY B2, `(.L_x_3278) ;  /* 0x0000023000027945 */ /* 0x000fe20003800000 */
[----:B------:R-:W-:Y:S01]  /*46c0*/  LOP3.LUT R3, RZ, R85, RZ, 0x33, !PT ;  /* 0x00000055ff037212 */ /* 0x000fe200078e33ff */
[----:B------:R-:W-:Y:S01]  /*46d0*/  IMAD.MOV.U32 R84, RZ, RZ, R80 ;  /* 0x000000ffff547224 */ /* 0x000fe200078e0050 */
[----:B------:R-:W-:Y:S02]  /*46e0*/  IADD3 R2, -R2, -0x2, -R17 ;  /* 0xfffffffe02027810 */ /* 0x000fe40007ffe911 */
[----:B------:R-:W-:Y:S02]  /*46f0*/  CS2R R12, SRZ ;  /* 0x00000000000c7805 */ /* 0x000fe4000001ff00 */
[----:B------:R-:W-:Y:S01]  /*4700*/  CS2R R14, SRZ ;  /* 0x00000000000e7805 */ /* 0x000fe2000001ff00 */
[----:B------:R-:W-:-:S05]  /*4710*/  IMAD.IADD R3, R2, 0x1, -R3 ;  /* 0x0000000102037824 */ /* 0x000fca00078e0a03 */
        /* <DEDUP_REMOVED lines=8> */
[----:B------:R-:W-:Y:S01]  /*47a0*/  IMAD.MOV.U32 R84, RZ, RZ, R80 ;  /* 0x000000ffff547224 */ /* 0x000fe200078e0050 */
[----:B------:R-:W-:Y:S01]  /*47b0*/  IADD3 R6, P3, R82, R3, RZ ;  /* 0x0000000352067210 */ /* 0x000fe20007f7e0ff */
[----:B------:R-:W-:-:S03]  /*47c0*/  IMAD.MOV.U32 R12, RZ, RZ, RZ ;  /* 0x000000ffff0c7224 */ /* 0x000fc600078e00ff */
[----:B------:R-:W-:Y:S02]  /*47d0*/  LEA.HI.X.SX32 R3, R3, R81, 0x1, P3 ;  /* 0x0000005103037211 */ /* 0x000fe400018f0eff */
[----:B------:R-:W-:-:S04]  /*47e0*/  LEA R7, P3, R6, UR4, 0x2 ;  /* 0x0000000406077c11 */ /* 0x000fc8000f8610ff */
[----:B------:R-:W-:-:S09]  /*47f0*/  LEA.HI.X R3, R6, UR5, R3, 0x2, P3 ;  /* 0x0000000506037c11 */ /* 0x000fd200098f1403 */
.L_x_3280:
[----:B------:R-:W-:Y:S01]  /*4800*/  IMAD.MOV.U32 R2, RZ, RZ, R7 ;  /* 0x000000ffff027224 */ /* 0x000fe200078e0007 */
[----:B------:R0:W1:Y:S04]  /*4810*/  LDS R6, [R5] ;  /* 0x0000000005067984 */ /* 0x0000680000000800 */
[----:B------:R3:W1:Y:S01]  /*4820*/  LDG.E.128 R20, desc[UR36][R2.64] ;  /* 0x0000002402147981 */ /* 0x000662000c1e1d00 */
[----:B------:R-:W-:Y:S01]  /*4830*/  IADD3 R4, R4, -0x1, RZ ;  /* 0xffffffff04047810 */ /* 0x000fe20007ffe0ff */
[----:B------:R-:W-:Y:S01]  /*4840*/  VIADD R84, R84, 0x2 ;  /* 0x0000000254547836 */ /* 0x000fe20000000000 */
[----:B------:R-:W-:Y:S01]  /*4850*/  IADD3 R7, P4, R7, 0x300, RZ ;  /* 0x0000030007077810 */ /* 0x000fe20007f9e0ff */
[----:B0-----:R-:W-:Y:S01]  /*4860*/  VIADD R5, R5, 0x8 ;  /* 0x0000000805057836 */ /* 0x001fe20000000000 */
[----:B------:R-:W-:-:S03]  /*4870*/  ISETP.NE.AND P3, PT, R4, RZ, PT ;  /* 0x000000ff0400720c */ /* 0x000fc60003f65270 */
[----:B---3--:R-:W-:Y:S02]  /*4880*/  IMAD.X R3, RZ, RZ, R3, P4 ;  /* 0x000000ffff037224 */ /* 0x008fe400020e0603 */
[-C--:B-1----:R-:W-:Y:S01]  /*4890*/  FFMA.FTZ R12, R20, R6.reuse, R12 ;  /* 0x00000006140c7223 */ /* 0x082fe2000001000c */
[-C--:B------:R-:W-:Y:S01]  /*48a0*/  FFMA.FTZ R13, R21, R6.reuse, R13 ;  /* 0x00000006150d7223 */ /* 0x080fe2000001000d */
[-C--:B------:R-:W-:Y:S01]  /*48b0*/  FFMA.FTZ R14, R22, R6.reuse, R14 ;  /* 0x00000006160e7223 */ /* 0x080fe2000001000e */
[----:B------:R-:W-:-:S05]  /*48c0*/  FFMA.FTZ R15, R23, R6, R15 ;  /* 0x00000006170f7223 */ /* 0x000fca000001000f */
[----:B------:R-:W-:Y:S05]  /*48d0*/  @P3 BRA `(.L_x_3280) ;  /* 0xfffffffc00c83947 */ /* 0x000fea000383ffff */
.L_x_3279:
[----:B------:R-:W-:Y:S05]  /*48e0*/  BSYNC B2 ;  /* 0x0000000000027941 */ /* 0x000fea0003800000 */
.L_x_3278:
[----:B------:R-:W-:Y:S05]  /*48f0*/  @!P0 BRA `(.L_x_3277) ;  /* 0x0000000c00388947 */ /* 0x000fea0003800000 */
[----:B------:R-:W-:Y:S01]  /*4900*/  IADD3 R7, R85, -R84, RZ ;  /* 0x8000005455077210 */ /* 0x000fe20007ffe0ff */
[C---:B------:R-:W-:Y:S01]  /*4910*/  IMAD R2, R84.reuse, 0x60, RZ ;  /* 0x0000006054027824 */ /* 0x040fe200078e02ff */
[----:B------:R-:W-:Y:S01]  /*4920*/  LEA R3, R84, 0x10, 0x2 ;  /* 0x0000001054037811 */ /* 0x000fe200078e10ff */
[----:B------:R-:W-:Y:S01]  /*4930*/  ULDC.64 UR4, c[0x0][0x250] ;  /* 0x0000940000047ab9 */ /* 0x000fe20000000a00 */
[----:B------:R-:W-:Y:S01]  /*4940*/  ISETP.GT.AND P3, PT, R7, 0x18, PT ;  /* 0x000000180700780c */ /* 0x000fe20003f64270 */
[----:B------:R-:W-:Y:S01]  /*4950*/  IMAD.U32 R6, RZ, RZ, UR43 ;  /* 0x0000002bff067e24 */ /* 0x000fe2000f8e00ff */
[----:B------:R-:W-:Y:S01]  /*4960*/  IADD3 R4, P0, R82, R2, RZ ;  /* 0x0000000252047210 */ /* 0x000fe20007f1e0ff */
[----:B------:R-:W-:Y:S02]  /*4970*/  BSSY B2, `(.L_x_3281) ;  /* 0x0000070000027945 */ /* 0x000fe40003800000 */
[----:B------:R-:W-:Y:S01]  /*4980*/  IMAD R83, R6, -0x4, R3 ;  /* 0xfffffffc06537824 */ /* 0x000fe200078e0203 */
[----:B------:R-:W-:-:S02]  /*4990*/  LEA.HI.X.SX32 R5, R2, R81, 0x1, P0 ;  /* 0x0000005102057211 */ /* 0x000fc400000f0eff */
[----:B------:R-:W-:Y:S01]  /*49a0*/  LEA R2, P0, R4, UR4, 0x2 ;  /* 0x0000000404027c11 */ /* 0x000fe2000f8010ff */
[----:B------:R-:W-:-:S03]  /*49b0*/  IMAD.IADD R83, R0, 0x1, R83 ;  /* 0x0000000100537824 */ /* 0x000fc600078e0253 */
[----:B------:R-:W-:Y:S02]  /*49c0*/  LEA.HI.X R3, R4, UR5, R5, 0x2, P0 ;  /* 0x0000000504037c11 */ /* 0x000fe400080f1405 */
[----:B------:R-:W-:Y:S01]  /*49d0*/  PLOP3.LUT P0, PT, PT, PT, PT, 0x80, 0x0 ;  /* 0x000000000000781c */ /* 0x000fe20003f0f070 */
[----:B------:R-:W-:-:S12]  /*49e0*/  @!P3 BRA `(.L_x_3282) ;  /* 0x0000000400a0b947 */ /* 0x000fd80003800000 */
[----:B------:R-:W-:Y:S01]  /*49f0*/  PLOP3.LUT P0, PT, PT, PT, PT, 0x8, 0x0 ;  /* 0x000000000000781c */ /* 0x000fe20003f0e170 */
[----:B------:R-:W-:-:S12]  /*4a00*/  VIADD R87, R85, 0xffffffe8 ;  /* 0xffffffe855577836 */ /* 0x000fd80000000000 */
.L_x_3283:
[----:B------:R-:W3:Y:S04]  /*4a10*/  LDG.E.128 R4, desc[UR36][R2.64] ;  /* 0x0000002402047981 */ /* 0x000ee8000c1e1d00 */
[----:B------:R-:W4:Y:S04]  /*4a20*/  LDG.E.128 R20, desc[UR36][R2.64+0x300] ;  /* 0x0003002402147981 */ /* 0x000f28000c1e1d00 */
[----:B------:R-:W4:Y:S04]  /*4a30*/  LDG.E.128 R24, desc[UR36][R2.64+0x600] ;  /* 0x0006002402187981 */ /* 0x000f28000c1e1d00 */
[----:B--2---:R-:W2:Y:S04]  /*4a40*/  LDG.E.128 R28, desc[UR36][R2.64+0x900] ;  /* 0x00090024021c7981 */ /* 0x004ea8000c1e1d00 */
[----:B------:R-:W2:Y:S04]  /*4a50*/  LDG.E.128 R32, desc[UR36][R2.64+0xc00] ;  /* 0x000c002402207981 */ /* 0x000ea8000c1e1d00 */
        /* <DEDUP_REMOVED lines=10> */
[----:B------:R0:W2:Y:S01]  /*4b00*/  LDG.E.128 R76, desc[UR36][R2.64+0x2d00] ;  /* 0x002d0024024c7981 */ /* 0x0000a2000c1e1d00 */
[----:B------:R-:W-:-:S03]  /*4b10*/  VIADD R84, R84, 0x20 ;  /* 0x0000002054547836 */ /* 0x000fc60000000000 */
[----:B------:R-:W3:Y:S04]  /*4b20*/  LDS R89, [R83+-0x10] ;  /* 0xfffff00053597984 */ /* 0x000ee80000000800 */
[----:B------:R-:W4:Y:S01]  /*4b30*/  LDS R88, [R83+-0x8] ;  /* 0xfffff80053587984 */ /* 0x000f220000000800 */
[----:B0-----:R-:W-:-:S03]  /*4b40*/  IADD3 R2, P3, R2, 0x3000, RZ ;  /* 0x0000300002027810 */ /* 0x001fc60007f7e0ff */
[----:B------:R-:W0:Y:S01]  /*4b50*/  LDS R86, [R83] ;  /* 0x0000000053567984 */ /* 0x000e220000000800 */
[----:B------:R-:W-:Y:S02]  /*4b60*/  IADD3.X R3, RZ, R3, RZ, P3, !PT ;  /* 0x00000003ff037210 */ /* 0x000fe40001ffe4ff */
[----:B------:R-:W-:Y:S01]  /*4b70*/  ISETP.GE.AND P3, PT, R84, R87, PT ;  /* 0x000000575400720c */ /* 0x000fe20003f66270 */
[-C--:B---3--:R-:W-:Y:S01]  /*4b80*/  FFMA.FTZ R91, R4, R89.reuse, R12 ;  /* 0x00000059045b7223 */ /* 0x088fe2000001000c */
[-C--:B------:R-:W-:Y:S01]  /*4b90*/  FFMA.FTZ R12, R5, R89.reuse, R13 ;  /* 0x00000059050c7223 */ /* 0x080fe2000001000d */
[----:B------:R-:W2:Y:S01]  /*4ba0*/  LDS R4, [R83+0x8] ;  /* 0x0000080053047984 */ /* 0x000ea20000000800 */
[-C--:B------:R-:W-:Y:S01]  /*4bb0*/  FFMA.FTZ R13, R6, R89.reuse, R14 ;  /* 0x00000059060d7223 */ /* 0x080fe2000001000e */
[----:B------:R-:W-:Y:S01]  /*4bc0*/  FFMA.FTZ R14, R7, R89, R15 ;  /* 0x00000059070e7223 */ /* 0x000fe2000001000f */
[-C--:B----4-:R-:W-:Y:S01]  /*4bd0*/  FFMA.FTZ R91, R20, R88.reuse, R91 ;  /* 0x00000058145b7223 */ /* 0x090fe2000001005b */
[----:B------:R-:W1:Y:S01]  /*4be0*/  LDS R5, [R83+0x10] ;  /* 0x0000100053057984 */ /* 0x000e620000000800 */
[-C--:B------:R-:W-:Y:S01]  /*4bf0*/  FFMA.FTZ R20, R21, R88.reuse, R12 ;  /* 0x0000005815147223 */ /* 0x080fe2000001000c */
[-C--:B------:R-:W-:Y:S01]  /*4c00*/  FFMA.FTZ R15, R22, R88.reuse, R13 ;  /* 0x00000058160f7223 */ /* 0x080fe2000001000d */
[----:B------:R-:W-:Y:S01]  /*4c10*/  FFMA.FTZ R88, R23, R88, R14 ;  /* 0x0000005817587223 */ /* 0x000fe2000001000e */
[----:B------:R-:W3:Y:S01]  /*4c20*/  LDS R6, [R83+0x18] ;  /* 0x0000180053067984 */ /* 0x000ee20000000800 */
[-C--:B0-----:R-:W-:Y:S01]  /*4c30*/  FFMA.FTZ R22, R25, R86.reuse, R20 ;  /* 0x0000005619167223 */ /* 0x081fe20000010014 */
[-C--:B------:R-:W-:Y:S01]  /*4c40*/  FFMA.FTZ R23, R26, R86.reuse, R15 ;  /* 0x000000561a177223 */ /* 0x080fe2000001000f */
[-C--:B------:R-:W-:Y:S01]  /*4c50*/  FFMA.FTZ R91, R24, R86.reuse, R91 ;  /* 0x00000056185b7223 */ /* 0x080fe2000001005b */
[----:B------:R-:W0:Y:S01]  /*4c60*/  LDS R7, [R83+0x20] ;  /* 0x0000200053077984 */ /* 0x000e220000000800 */
[----:B------:R-:W-:-:S03]  /*4c70*/  FFMA.FTZ R88, R27, R86, R88 ;  /* 0x000000561b587223 */ /* 0x000fc60000010058 */
[----:B------:R-:W4:Y:S04]  /*4c80*/  LDS R12, [R83+0x28] ;  /* 0x00002800530c7984 */ /* 0x000f280000000800 */
[----:B------:R-:W4:Y:S04]  /*4c90*/  LDS R13, [R83+0x30] ;  /* 0x00003000530d7984 */ /* 0x000f280000000800 */
[----:B------:R-:W4:Y:S04]  /*4ca0*/  LDS R14, [R83+0x38] ;  /* 0x00003800530e7984 */ /* 0x000f280000000800 */
[----:B------:R-:W4:Y:S04]  /*4cb0*/  LDS R15, [R83+0x40] ;  /* 0x00004000530f7984 */ /* 0x000f280000000800 */
[----:B------:R-:W4:Y:S04]  /*4cc0*/  LDS R20, [R83+0x48] ;  /* 0x0000480053147984 */ /* 0x000f280000000800 */
[----:B------:R-:W4:Y:S01]  /*4cd0*/  LDS R21, [R83+0x50] ;  /* 0x0000500053157984 */ /* 0x000f220000000800 */
[-C--:B--2---:R-:W-:Y:S01]  /*4ce0*/  FFMA.FTZ R24, R29, R4.reuse, R22 ;  /* 0x000000041d187223 */ /* 0x084fe20000010016 */
[-C--:B------:R-:W-:Y:S01]  /*4cf0*/  FFMA.FTZ R91, R28, R4.reuse, R91 ;  /* 0x000000041c5b7223 */ /* 0x080fe2000001005b */
[-C--:B------:R-:W-:Y:S01]  /*4d00*/  FFMA.FTZ R23, R30, R4.reuse, R23 ;  /* 0x000000041e177223 */ /* 0x080fe20000010017 */
[----:B------:R-:W2:Y:S01]  /*4d10*/  LDS R22, [R83+0x58] ;  /* 0x0000580053167984 */ /* 0x000ea20000000800 */
[----:B------:R-:W-:Y:S01]  /*4d20*/  FFMA.FTZ R88, R31, R4, R88 ;  /* 0x000000041f587223 */ /* 0x000fe20000010058 */
[-C--:B-1----:R-:W-:Y:S01]  /*4d30*/  FFMA.FTZ R91, R32, R5.reuse, R91 ;  /* 0x00000005205b7223 */ /* 0x082fe2000001005b */
[-C--:B------:R-:W-:Y:S01]  /*4d40*/  FFMA.FTZ R24, R33, R5.reuse, R24 ;  /* 0x0000000521187223 */ /* 0x080fe20000010018 */
[-C--:B------:R-:W-:Y:S01]  /*4d50*/  FFMA.FTZ R23, R34, R5.reuse, R23 ;  /* 0x0000000522177223 */ /* 0x080fe20000010017 */
[----:B------:R-:W1:Y:S01]  /*4d60*/  LDS R4, [R83+0x60] ;  /* 0x0000600053047984 */ /* 0x000e620000000800 */
[----:B------:R-:W-:Y:S01]  /*4d70*/  FFMA.FTZ R88, R35, R5, R88 ;  /* 0x0000000523587223 */ /* 0x000fe20000010058 */
[-C--:B---3--:R-:W-:Y:S01]  /*4d80*/  FFMA.FTZ R91, R36, R6.reuse, R91 ;  /* 0x00000006245b7223 */ /* 0x088fe2000001005b */
[-C--:B------:R-:W-:Y:S01]  /*4d90*/  FFMA.FTZ R24, R37, R6.reuse, R24 ;  /* 0x0000000625187223 */ /* 0x080fe20000010018 */
[-C--:B------:R-:W-:Y:S01]  /*4da0*/  FFMA.FTZ R23, R38, R6.reuse, R23 ;  /* 0x0000000626177223 */ /* 0x080fe20000010017 */
[----:B------:R3:W1:Y:S01]  /*4db0*/  LDS R5, [R83+0x68] ;  /* 0x0000680053057984 */ /* 0x0006620000000800 */
[----:B------:R-:W-:Y:S01]  /*4dc0*/  FFMA.FTZ R88, R39, R6, R88 ;  /* 0x0000000627587223 */ /* 0x000fe20000010058 */
[-C--:B0-----:R-:W-:Y:S01]  /*4dd0*/  FFMA.FTZ R91, R40, R7.reuse, R91 ;  /* 0x00000007285b7223 */ /* 0x081fe2000001005b */
        /* <DEDUP_REMOVED lines=31> */
[----:B---3--:R-:W-:-:S02]  /*4fd0*/  VIADD R83, R83, 0x80 ;  /* 0x0000008053537836 */ /* 0x008fc40000000000 */
        /* <DEDUP_REMOVED lines=9> */
.L_x_3282:
[----:B------:R-:W-:Y:S05]  /*5070*/  BSYNC B2 ;  /* 0x0000000000027941 */ /* 0x000fea0003800000 */
.L_x_3281:
[----:B------:R-:W-:Y:S01]  /*5080*/  IMAD.IADD R4, R85, 0x1, -R84 ;  /* 0x0000000155047824 */ /* 0x000fe200078e0a54 */
[----:B------:R-:W-:Y:S04]  /*5090*/  BSSY B2, `(.L_x_3284) ;  /* 0x000003a000027945 */ /* 0x000fe80003800000 */
[----:B------:R-:W-:-:S13]  /*50a0*/  ISETP.GT.AND P3, PT, R4, 0x8, PT ;  /* 0x000000080400780c */ /* 0x000fda0003f64270 */
[----:B------:R-:W-:Y:S05]  /*50b0*/  @!P3 BRA `(.L_x_3285) ;  /* 0x0000000000dcb947 */ /* 0x000fea0003800000 */
[----:B------:R-:W3:Y:S04]  /*50c0*/  LDG.E.128 R32, desc[UR36][R2.64] ;  /* 0x0000002402207981 */ /* 0x000ee8000c1e1d00 */
        /* <DEDUP_REMOVED lines=12> */
[----:B------:R-:W4:Y:S04]  /*5190*/  LDS R49, [R83+-0x8] ;  /* 0xfffff80053317984 */ /* 0x000f280000000800 */
[----:B------:R-:W0:Y:S04]  /*51a0*/  LDS R50, [R83] ;  /* 0x0000000053327984 */ /* 0x000e280000000800 */
[----:B------:R-:W1:Y:S04]  /*51b0*/  LDS R51, [R83+0x8] ;  /* 0x0000080053337984 */ /* 0x000e680000000800 */
[----:B------:R-:W2:Y:S04]  /*51c0*/  LDS R52, [R83+0x10] ;  /* 0x0000100053347984 */ /* 0x000ea80000000800 */
        /* <DEDUP_REMOVED lines=36> */
[----:B------:R-:W-:Y:S01]  /*5410*/  IMAD.MOV.U32 R2, RZ, RZ, R56 ;  /* 0x000000ffff027224 */ /* 0x000fe200078e0038 */
[----:B------:R-:W-:-:S07]  /*5420*/  MOV R3, R57 ;  /* 0x0000003900037202 */ /* 0x000fce0000000f00 */
.L_x_3285:
[----:B------:R-:W-:Y:S05]  /*5430*/  BSYNC B2 ;  /* 0x0000000000027941 */ /* 0x000fea0003800000 */
.L_x_3284:
[----:B------:R-:W-:-:S13]  /*5440*/  ISETP.LT.OR P0, PT, R84, R85, P0 ;  /* 0x000000555400720c */ /* 0x000fda0000701670 */
[----:B------:R-:W-:Y:S05]  /*5450*/  @!P0 BRA `(.L_x_3277) ;  /* 0x0000000000608947 */ /* 0x000fea0003800000 */
[----:B--2---:R-:W2:Y:S04]  /*5460*/  LDG.E.128 R28, desc[UR36][R2.64] ;  /* 0x00000024021c7981 */ /* 0x004ea8000c1e1d00 */
[----:B------:R-:W3:Y:S04]  /*5470*/  LDG.E.128 R20, desc[UR36][R2.64+0x300] ;  /* 0x0003002402147981 */ /* 0x000ee8000c1e1d00 */
[----:B------:R-:W4:Y:S04]  /*5480*/  LDG.E.128 R4, desc[UR36][R2.64+0x600] ;  /* 0x0006002402047981 */ /* 0x000f28000c1e1d00 */
[----:B------:R0:W4:Y:S04]  /*5490*/  LDG.E.128 R24, desc[UR36][R2.64+0x900] ;  /* 0x0009002402187981 */ /* 0x000128000c1e1d00 */
[----:B------:R-:W2:Y:S04]  /*54a0*/  LDS R32, [R83+-0x10] ;  /* 0xfffff00053207984 */ /* 0x000ea80000000800 */
[----:B------:R-:W3:Y:S04]  /*54b0*/  LDS R34, [R83+-0x8] ;  /* 0xfffff80053227984 */ /* 0x000ee80000000800 */
[----:B------:R-:W4:Y:S04]  /*54c0*/  LDS R35, [R83] ;  /* 0x0000000053237984 */ /* 0x000f280000000800 */
[----:B------:R-:W1:Y:S01]  /*54d0*/  LDS R36, [R83+0x8] ;  /* 0x0000080053247984 */ /* 0x000e620000000800 */
[-C--:B--2---:R-:W-:Y:S01]  /*54e0*/  FFMA.FTZ R33, R28, R32.reuse, R12 ;  /* 0x000000201c217223 */ /* 0x084fe2000001000c */
        /* <DEDUP_REMOVED lines=8> */
[-C--:B0-----:R-:W-:Y:S01]  /*5570*/  FFMA.FTZ R2, R5, R35.reuse, R12 ;  /* 0x0000002305027223 */ /* 0x081fe2000001000c */
[-C--:B------:R-:W-:Y:S01]  /*5580*/  FFMA.FTZ R3, R6, R35.reuse, R13 ;  /* 0x0000002306037223 */ /* 0x080fe2000001000d */
[----:B------:R-:W-:Y:S01]  /*5590*/  FFMA.FTZ R32, R7, R35, R32 ;  /* 0x0000002307207223 */ /* 0x000fe20000010020 */
[-C--:B-1----:R-:W-:Y:S01]  /*55a0*/  FFMA.FTZ R12, R24, R36.reuse, R33 ;  /* 0x00000024180c7223 */ /* 0x082fe20000010021 */
[-C--:B------:R-:W-:Y:S01]  /*55b0*/  FFMA.FTZ R13, R25, R36.reuse, R2 ;  /* 0x00000024190d7223 */ /* 0x080fe20000010002 */
[-C--:B------:R-:W-:Y:S01]  /*55c0*/  FFMA.FTZ R14, R26, R36.reuse, R3 ;  /* 0x000000241a0e7223 */ /* 0x080fe20000010003 */
[----:B------:R-:W-:-:S07]  /*55d0*/  FFMA.FTZ R15, R27, R36, R32 ;  /* 0x000000241b0f7223 */ /* 0x000fce0000010020 */
.L_x_3277:
[----:B------:R-:W-:Y:S05]  /*55e0*/  BSYNC B0 ;  /* 0x0000000000007941 */ /* 0x000fea0003800000 */
.L_x_3276:
        /* <DEDUP_REMOVED lines=9> */
[----:B------:R-:W0:Y:S01]  /*5680*/  LDC R19, c[0x0][0x284] ;  /* 0x0000a100ff137b82 */ /* 0x000e220000000800 */
[----:B------:R-:W-:Y:S02]  /*5690*/  IMAD.MOV.U32 R4, RZ, RZ, R2 ;  /* 0x000000ffff047224 */ /* 0x000fe400078e0002 */
[----:B------:R-:W-:-:S07]  /*56a0*/  IMAD R5, R17, 0x4, R0 ;  /* 0x0000000411057824 */ /* 0x000fce00078e0200 */
.L_x_3290:
[----:B0-----:R-:W-:Y:S01]  /*56b0*/  ISETP.GE.AND P3, PT, R80, R19, PT ;  /* 0x000000135000720c */ /* 0x001fe20003f66270 */
[----:B------:R-:W-:Y:S01]  /*56c0*/  BSSY B2, `(.L_x_3288) ;  /* 0x0000025000027945 */ /* 0x000fe20003800000 */
[----:B------:R-:W-:-:S04]  /*56d0*/  IADD3 R4, R4, -0x1, RZ ;  /* 0xffffffff04047810 */ /* 0x000fc80007ffe0ff */
[----:B------:R-:W-:-:S07]  /*56e0*/  ISETP.NE.AND P0, PT, R4, RZ, PT ;  /* 0x000000ff0400720c */ /* 0x000fce0003f05270 */
[----:B------:R-:W-:Y:S06]  /*56f0*/  @!P3 BRA `(.L_x_3289) ;  /* 0x000000000084b947 */ /* 0x000fec0003800000 */
[----:B------:R-:W-:Y:S02]  /*5700*/  IABS R21, R19 ;  /* 0x0000001300157213 */ /* 0x000fe40000000000 */
        /* <DEDUP_REMOVED lines=32> */
.L_x_3289:
[----:B------:R-:W-:Y:S05]  /*5910*/  BSYNC B2 ;  /* 0x0000000000027941 */ /* 0x000fea0003800000 */
.L_x_3288:
[----:B------:R-:W-:Y:S02]  /*5920*/  VIADD R80, R80, 0x2 ;  /* 0x0000000250507836 */ /* 0x000fe40000000000 */
[----:B------:R-:W-:Y:S01]  /*5930*/  VIADD R5, R5, 0x8 ;  /* 0x0000000805057836 */ /* 0x000fe20000000000 */
[----:B------:R-:W-:Y:S06]  /*5940*/  @P0 BRA `(.L_x_3290) ;  /* 0xfffffffc00580947 */ /* 0x000fec000383ffff */
.L_x_3287:
[----:B------:R-:W-:Y:S05]  /*5950*/  BSYNC B0 ;  /* 0x0000000000007941 */ /* 0x000fea0003800000 */
.L_x_3286:
[----:B------:R-:W-:-:S13]  /*5960*/  ISETP.GE.U32.AND P0, PT, R7, 0x6, PT ;  /* 0x000000060700780c */ /* 0x000fda0003f06070 */
[----:B------:R-:W-:Y:S05]  /*5970*/  @!P0 BRA `(.L_x_3275) ;  /* 0x0000000800808947 */ /* 0x000fea0003800000 */
[----:B------:R-:W0:Y:S01]  /*5980*/  LDC R19, c[0x0][0x284] ;  /* 0x0000a100ff137b82 */ /* 0x000e220000000800 */
[----:B------:R-:W-:Y:S01]  /*5990*/  LEA R2, R80, 0x10, 0x2 ;  /* 0x0000001050027811 */ /* 0x000fe200078e10ff */
[----:B------:R-:W-:-:S04]  /*59a0*/  IMAD.U32 R3, RZ, RZ, UR43 ;  /* 0x0000002bff037e24 */ /* 0x000fc8000f8e00ff */
[----:B------:R-:W-:-:S05]  /*59b0*/  IMAD R3, R3, -0x4, R2 ;  /* 0xfffffffc03037824 */ /* 0x000fca00078e0202 */
[----:B------:R-:W-:-:S07]  /*59c0*/  IADD3 R2, R0, R3, RZ ;  /* 0x0000000300027210 */ /* 0x000fce0007ffe0ff */
.L_x_3299:
[CC--:B0-----:R-:W-:Y:S01]  /*59d0*/  ISETP.GE.AND P4, PT, R80.reuse, R19.reuse, PT ;  /* 0x000000135000720c */ /* 0x0c1fe20003f86270 */
[C---:B------:R-:W-:Y:S01]  /*59e0*/  VIADD R24, R80.reuse, 0x2 ;  /* 0x0000000250187836 */ /* 0x040fe20000000000 */
[----:B------:R-:W-:Y:S01]  /*59f0*/  BSSY B0, `(.L_x_3291) ;  /* 0x0000027000007945 */ /* 0x000fe20003800000 */
[C---:B------:R-:W-:Y:S02]  /*5a00*/  VIADD R26, R80.reuse, 0x4 ;  /* 0x00000004501a7836 */ /* 0x040fe40000000000 */
[----:B------:R-:W-:Y:S01]  /*5a10*/  VIADD R4, R80, 0x6 ;  /* 0x0000000650047836 */ /* 0x000fe20000000000 */
[-C--:B------:R-:W-:Y:S02]  /*5a20*/  ISETP.GE.AND P0, PT, R24, R19.reuse, PT ;  /* 0x000000131800720c */ /* 0x080fe40003f06270 */
[----:B------:R-:W-:-:S05]  /*5a30*/  ISETP.GE.AND P3, PT, R26, R19, PT ;  /* 0x000000131a00720c */ /* 0x000fca0003f66270 */
[----:B------:R-:W-:Y:S08]  /*5a40*/  @!P4 BRA `(.L_x_3292) ;  /* 0x000000000084c947 */ /* 0x000ff00003800000 */
[----:B------:R-:W-:Y:S01]  /*5a50*/  IABS R20, R19 ;  /* 0x0000001300147213 */ /* 0x000fe20000000000 */
[----:B------:R-:W-:Y:S01]  /*5a60*/  IMAD.MOV.U32 R6, RZ, RZ, RZ ;  /* 0x000000ffff067224 */ /* 0x000fe200078e00ff */
        /* <DEDUP_REMOVED lines=23> */
[C---:B------:R-:W-:Y:S01]  /*5be0*/  LEA R6, P4, R5.reuse, UR4, 0x2 ;  /* 0x0000000405067c11 */ /* 0x040fe2000f8810ff */
[----:B------:R-:W0:Y:S03]  /*5bf0*/  LDS R3, [R2+-0x10] ;  /* 0xfffff00002037984 */ /* 0x000e260000000800 */
[----:B------:R-:W-:-:S05]  /*5c00*/  LEA.HI.X R7, R5, UR5, R20, 0x2, P4 ;  /* 0x0000000505077c11 */ /* 0x000fca000a0f1414 */
[----:B------:R-:W0:Y:S02]  /*5c10*/  LDG.E.128 R20, desc[UR36][R6.64] ;  /* 0x0000002406147981 */ /* 0x000e24000c1e1d00 */
[-C--:B0-----:R-:W-:Y:S01]  /*5c20*/  FFMA.FTZ R12, R20, R3.reuse, R12 ;  /* 0x00000003140c7223 */ /* 0x081fe2000001000c */
[-C--:B------:R-:W-:Y:S01]  /*5c30*/  FFMA.FTZ R13, R21, R3.reuse, R13 ;  /* 0x00000003150d7223 */ /* 0x080fe2000001000d */
[-C--:B------:R-:W-:Y:S01]  /*5c40*/  FFMA.FTZ R14, R22, R3.reuse, R14 ;  /* 0x00000003160e7223 */ /* 0x080fe2000001000e */
[----:B------:R-:W-:-:S07]  /*5c50*/  FFMA.FTZ R15, R23, R3, R15 ;  /* 0x00000003170f7223 */ /* 0x000fce000001000f */
.L_x_3292:
[----:B------:R-:W-:Y:S05]  /*5c60*/  BSYNC B0 ;  /* 0x0000000000007941 */ /* 0x000fea0003800000 */
.L_x_3291:
[----:B------:R-:W-:Y:S01]  /*5c70*/  BSSY B0, `(.L_x_3293) ;  /* 0x0000024000007945 */ /* 0x000fe20003800000 */
[----:B------:R-:W-:-:S03]  /*5c80*/  ISETP.GE.AND P4, PT, R4, R19, PT ;  /* 0x000000130400720c */ /* 0x000fc60003f86270 */
[----:B------:R-:W-:Y:S10]  /*5c90*/  @!P0 BRA `(.L_x_3294) ;  /* 0x0000000000848947 */ /* 0x000ff40003800000 */
        /* <DEDUP_REMOVED lines=33> */
.L_x_3294:
[----:B------:R-:W-:Y:S05]  /*5eb0*/  BSYNC B0 ;  /* 0x0000000000007941 */ /* 0x000fea0003800000 */
.L_x_3293:
[----:B------:R-:W-:Y:S04]  /*5ec0*/  BSSY B0, `(.L_x_3295) ;  /* 0x0000023000007945 */ /* 0x000fe80003800000 */
[----:B------:R-:W-:Y:S05]  /*5ed0*/  @!P3 BRA `(.L_x_3296) ;  /* 0x000000000084b947 */ /* 0x000fea0003800000 */
[----:B------:R-:W-:Y:S01]  /*5ee0*/  IABS R20, R19 ;  /* 0x0000001300147213 */ /* 0x000fe20000000000 */
[----:B------:R-:W-:Y:S01]  /*5ef0*/  HFMA2.MMA R6, -RZ, RZ, 0, 0 ;  /* 0x00000000ff067435 */ /* 0x000fe200000001ff */
        /* <DEDUP_REMOVED lines=23> */
[C---:B------:R-:W-:Y:S01]  /*6070*/  LEA R6, P0, R5.reuse, UR4, 0x2 ;  /* 0x0000000405067c11 */ /* 0x040fe2000f8010ff */
[----:B------:R-:W0:Y:S03]  /*6080*/  LDS R3, [R2] ;  /* 0x0000000002037984 */ /* 0x000e260000000800 */
[----:B------:R-:W-:-:S05]  /*6090*/  LEA.HI.X R7, R5, UR5, R20, 0x2, P0 ;  /* 0x0000000505077c11 */ /* 0x000fca00080f1414 */
[----:B------:R-:W0:Y:S02]  /*60a0*/  LDG.E.128 R20, desc[UR36][R6.64] ;  /* 0x0000002406147981 */ /* 0x000e24000c1e1d00 */
[-C--:B0-----:R-:W-:Y:S01]  /*60b0*/  FFMA.FTZ R12, R20, R3.reuse, R12 ;  /* 0x00000003140c7223 */ /* 0x081fe2000001000c */
[-C--:B------:R-:W-:Y:S01]  /*60c0*/  FFMA.FTZ R13, R21, R3.reuse, R13 ;  /* 0x00000003150d7223 */ /* 0x080fe2000001000d */
[-C--:B------:R-:W-:Y:S01]  /*60d0*/  FFMA.FTZ R14, R22, R3.reuse, R14 ;  /* 0x00000003160e7223 */ /* 0x080fe2000001000e */
[----:B------:R-:W-:-:S07]  /*60e0*/  FFMA.FTZ R15, R23, R3, R15 ;  /* 0x00000003170f7223 */ /* 0x000fce000001000f */
.L_x_3296:
[----:B------:R-:W-:Y:S05]  /*60f0*/  BSYNC B0 ;  /* 0x0000000000007941 */ /* 0x000fea0003800000 */
.L_x_3295:
[----:B------:R-:W-:Y:S04]  /*6100*/  BSSY B0, `(.L_x_3297) ;  /* 0x0000023000007945 */ /* 0x000fe80003800000 */
[----:B------:R-:W-:Y:S05]  /*6110*/  @!P4 BRA `(.L_x_3298) ;  /* 0x000000000084c947 */ /* 0x000fea0003800000 */
        /* <DEDUP_REMOVED lines=26> */
[----:B------:R-:W0:Y:S03]  /*62c0*/  LDS R3, [R2+0x8] ;  /* 0x0000080002037984 */ /* 0x000e260000000800 */
[----:B------:R-:W-:-:S06]  /*62d0*/  LEA.HI.X R5, R5, UR5, R6, 0x2, P0 ;  /* 0x0000000505057c11 */ /* 0x000fcc00080f1406 */
[----:B------:R-:W0:Y:S02]  /*62e0*/  LDG.E.128 R4, desc[UR36][R4.64] ;  /* 0x0000002404047981 */ /* 0x000e24000c1e1d00 */
[-C--:B0-----:R-:W-:Y:S01]  /*62f0*/  FFMA.FTZ R12, R4, R3.reuse, R12 ;  /* 0x00000003040c7223 */ /* 0x081fe2000001000c */
[-C--:B------:R-:W-:Y:S01]  /*6300*/  FFMA.FTZ R13, R5, R3.reuse, R13 ;  /* 0x00000003050d7223 */ /* 0x080fe2000001000d */
[-C--:B------:R-:W-:Y:S01]  /*6310*/  FFMA.FTZ R14, R6, R3.reuse, R14 ;  /* 0x00000003060e7223 */ /* 0x080fe2000001000e */
[----:B------:R-:W-:-:S07]  /*6320*/  FFMA.FTZ R15, R7, R3, R15 ;  /* 0x00000003070f7223 */ /* 0x000fce000001000f */
.L_x_3298:
[----:B------:R-:W-:Y:S05]  /*6330*/  BSYNC B0 ;  /* 0x0000000000007941 */ /* 0x000fea0003800000 */
.L_x_3297:
[----:B------:R-:W-:Y:S01]  /*6340*/  IADD3 R80, R80, 0x8, RZ ;  /* 0x0000000850507810 */ /* 0x000fe20007ffe0ff */
[----:B------:R-:W-:-:S03]  /*6350*/  VIADD R2, R2, 0x20 ;  /* 0x0000002002027836 */ /* 0x000fc60000000000 */
[----:B------:R-:W-:-:S13]  /*6360*/  ISETP.GE.AND P0, PT, R80, UR40, PT ;  /* 0x0000002850007c0c */ /* 0x000fda000bf06270 */
[----:B------:R-:W-:Y:S05]  /*6370*/  @!P0 BRA `(.L_x_3299) ;  /* 0xfffffff400948947 */ /* 0x000fea000383ffff */
.L_x_3275:
[----:B------:R-:W-:Y:S05]  /*6380*/  BSYNC B1 ;  /* 0x0000000000017941 */ /* 0x000fea0003800000 */
.L_x_3274:
[----:B0-----:R-:W0:Y:S01]  /*6390*/  S2R R2, SR_TID.X ;  /* 0x0000000000027919 */ /* 0x001e220000002100 */
        /* <DEDUP_REMOVED lines=31> */
[----:B------:R-:W-:Y:S01]  /*6590*/  MOV R31, UR6 ;  /* 0x00000006001f7c02 */ /* 0x000fe20008000f00 */
[----:B-1----:R-:W-:-:S06]  /*65a0*/  ULEA UR4, UR5, UR4, 0x18 ;  /* 0x0000000405047291 */ /* 0x002fcc000f8ec03f */
[----:B------:R-:W-:Y:S01]  /*65b0*/  IMAD.U32 R0, RZ, RZ, UR4 ;  /* 0x00000004ff007e24 */ /* 0x000fe2000f8e00ff */
[----:B------:R-:W-:-:S03]  /*65c0*/  ULDC.64 UR4, c[0x0][0x250] ;  /* 0x0000940000047ab9 */ /* 0x000fc60000000a00 */
[----:B------:R-:W-:-:S06]  /*65d0*/  IMAD R19, R31, 0x4, R0 ;  /* 0x000000041f137824 */ /* 0x000fcc00078e0200 */
[----:B------:R-:W1:Y:S01]  /*65e0*/  LDS R19, [R19] ;  /* 0x0000000013137984 */ /* 0x000e620000000800 */
[----:B------:R-:W-:Y:S01]  /*65f0*/  @!P2 PRMT R28, R2, 0x9910, RZ ;  /* 0x00009910021ca816 */ /* 0x000fe200000000ff */
[----:B------:R2:W3:Y:S01]  /*6600*/  @!P2 I2F.S8 R26, R2 ;  /* 0x00000002001aa306 */ /* 0x0004e20000001400 */
[--C-:B------:R-:W-:Y:S02]  /*6610*/  @!P2 SHF.R.U32.HI R3, RZ, 0x10, R2.reuse ;  /* 0x00000010ff03a819 */ /* 0x100fe40000011602 */
[----:B0-----:R-:W-:Y:S01]  /*6620*/  @!P2 SHF.R.U32.HI R24, RZ, 0x18, R2 ;  /* 0x00000018ff18a819 */ /* 0x001fe20000011602 */
[----:B--2---:R-:W-:Y:S01]  /*6630*/  IMAD R2, R16, 0x60, RZ ;  /* 0x0000006010027824 */ /* 0x004fe200078e02ff */
[----:B------:R-:W-:-:S03]  /*6640*/  @!P2 SHF.R.S32.HI R16, RZ, 0x8, R28 ;  /* 0x00000008ff10a819 */ /* 0x000fc6000001141c */
[----:B------:R0:W2:Y:S08]  /*6650*/  @!P2 I2F.S8 R25, R3 ;  /* 0x000000030019a306 */ /* 0x0000b00000001400 */
[----:B------:R-:W1:Y:S08]  /*6660*/  @!P2 I2F.S8 R24, R24 ;  /* 0x000000180018a306 */ /* 0x000e700000001400 */
[----:B------:R-:W4:Y:S01]  /*6670*/  @!P2 I2F.S16 R16, R16 ;  /* 0x000000100010a306 */ /* 0x000f220000101400 */
[----:B0-----:R-:W-:Y:S01]  /*6680*/  SHF.R.S32.HI R3, RZ, 0x1f, R29 ;  /* 0x0000001fff037819 */ /* 0x001fe2000001141d */
[----:B---3--:R-:W-:Y:S01]  /*6690*/  @!P2 FMUL.FTZ R4, R26, R27 ;  /* 0x0000001b1a04a220 */ /* 0x008fe20000410000 */
[----:B------:R-:W-:Y:S01]  /*66a0*/  IADD3 R29, P4, R2, R29, RZ ;  /* 0x0000001d021d7210 */ /* 0x000fe20007f9e0ff */
[-C--:B--2---:R-:W-:Y:S01]  /*66b0*/  @!P2 FMUL.FTZ R6, R25, R27.reuse ;  /* 0x0000001b1906a220 */ /* 0x084fe20000410000 */
[----:B-1----:R-:W-:-:S02]  /*66c0*/  @!P2 FMUL.FTZ R7, R24, R27 ;  /* 0x0000001b1807a220 */ /* 0x002fc40000410000 */
[----:B------:R-:W-:Y:S01]  /*66d0*/  LEA.HI.X.SX32 R28, R2, R3, 0x1, P4 ;  /* 0x00000003021c7211 */ /* 0x000fe200020f0eff */
[----:B----45:R-:W-:Y:S01]  /*66e0*/  FADD.FTZ R4, R4, R8 ;  /* 0x0000000804047221 */ /* 0x030fe20000010000 */
        /* <DEDUP_REMOVED lines=15> */
.L_x_3301:
[----:B------:R-:W-:Y:S05]  /*67e0*/  BSYNC B0 ;  /* 0x0000000000007941 */ /* 0x000fea0003800000 */
.L_x_3300:
[----:B------:R-:W-:Y:S06]  /*67f0*/  BAR.SYNC.DEFER_BLOCKING 0x0 ;  /* 0x0000000000007b1d */ /* 0x000fec0000010000 */
[----:B------:R-:W-:Y:S05]  /*6800*/  @P1 BRA `(.L_x_3302) ;  /* 0x00000000003c1947 */ /* 0x000fea0003800000 */
[----:B0-----:R-:W0:Y:S01]  /*6810*/  S2R R3, SR_TID.X ;  /* 0x0000000000037919 */ /* 0x001e220000002100 */
[----:B------:R-:W-:Y:S01]  /*6820*/  IMAD R17, R17, 0x60, R18 ;  /* 0x0000006011117824 */ /* 0x000fe200078e0212 */
[----:B------:R-:W-:Y:S05]  /*6830*/  WARPSYNC.ALL ;  /* 0x0000000000007948 */ /* 0x000fea0003800000 */
[----:B------:R-:W-:Y:S01]  /*6840*/  IMAD R17, R17, 0x4, R0 ;  /* 0x0000000411117824 */ /* 0x000fe200078e0200 */
[C---:B0-----:R-:W-:Y:S02]  /*6850*/  LOP3.LUT R2, R3.reuse, 0xffffffe0, RZ, 0xc0, !PT ;  /* 0xffffffe003027812 */ /* 0x041fe400078ec0ff */
[----:B------:R-:W-:-:S02]  /*6860*/  ISETP.GT.AND P1, PT, R3, 0x1f, PT ;  /* 0x0000001f0300780c */ /* 0x000fc40003f24270 */
[----:B------:R-:W-:-:S13]  /*6870*/  ISETP.NE.AND P0, PT, R2, 0x20, PT ;  /* 0x000000200200780c */ /* 0x000fda0003f05270 */
[----:B------:R-:W-:Y:S01]  /*6880*/  @!P0 STS.128 [R17+-0x180], R12 ;  /* 0xfffe800c11008388 */ /* 0x000fe20000000c00 */
[----:B------:R-:W-:Y:S06]  /*6890*/  BAR.SYNC.DEFER_BLOCKING 0x0 ;  /* 0x0000000000007b1d */ /* 0x000fec0000010000 */
[----:B------:R-:W0:Y:S02]  /*68a0*/  @!P1 LDS.128 R4, [R17] ;  /* 0x0000000011049984 */ /* 0x000e240000000c00 */
[----:B0-----:R-:W-:Y:S01]  /*68b0*/  @!P1 FADD.FTZ R12, R12, R4 ;  /* 0x000000040c0c9221 */ /* 0x001fe20000010000 */
[----:B------:R-:W-:Y:S01]  /*68c0*/  @!P1 FADD.FTZ R13, R13, R5 ;  /* 0x000000050d0d9221 */ /* 0x000fe20000010000 */
[----:B------:R-:W-:Y:S01]  /*68d0*/  @!P1 FADD.FTZ R14, R14, R6 ;  /* 0x000000060e0e9221 */ /* 0x000fe20000010000 */
[----:B------:R-:W-:Y:S01]  /*68e0*/  @!P1 FADD.FTZ R15, R15, R7 ;  /* 0x000000070f0f9221 */ /* 0x000fe20000010000 */
[----:B------:R-:W-:Y:S06]  /*68f0*/  BAR.SYNC.DEFER_BLOCKING 0x0 ;  /* 0x0000000000007b1d */ /* 0x000fec0000010000 */
.L_x_3302:
[----:B------:R-:W-:Y:S05]  /*6900*/  @P3 EXIT ;  /* 0x000000000000394d */ /* 0x000fea0003800000 */
[----:B------:R-:W1:Y:S02]  /*6910*/  LDC R0, c[0x0][0x308] ;  /* 0x0000c200ff007b82 */ /* 0x000e640000000800 */
[----:B-1----:R-:W-:-:S13]  /*6920*/  ISETP.NE.AND P0, PT, R0, 0x2, PT ;  /* 0x000000020000780c */ /* 0x002fda0003f05270 */
[----:B0-----:R-:W0:Y:S01]  /*6930*/  @P0 LDC.64 R2, c[0x0][0x210] ;  /* 0x00008400ff020b82 */ /* 0x001e220000000a00 */
[----:B------:R-:W-:-:S05]  /*6940*/  @P0 IADD3 R5, R18, UR41, RZ ;  /* 0x0000002912050c10 */ /* 0x000fca000fffe0ff */
[----:B0-----:R-:W-:-:S05]  /*6950*/  @P0 IMAD.WIDE R2, R5, 0x4, R2 ;  /* 0x0000000405020825 */ /* 0x001fca00078e0202 */
[----:B------:R0:W-:Y:S01]  /*6960*/  @P0 STG.E.128 desc[UR36][R2.64], R12 ;  /* 0x0000000c02000986 */ /* 0x0001e2000c101d24 */
[----:B------:R-:W-:Y:S05]  /*6970*/  @P0 EXIT ;  /* 0x000000000000094d */ /* 0x000fea0003800000 */
[----:B0-----:R-:W0:Y:S01]  /*6980*/  LDC.64 R2, c[0x0][0x300] ;  /* 0x0000c000ff027b82 */ /* 0x001e220000000a00 */
[----:B------:R-:W-:Y:S01]  /*6990*/  VIADD R18, R18, UR41 ;  /* 0x0000002912127c36 */ /* 0x000fe20008000000 */
        /* <DEDUP_REMOVED lines=26> */
.L_x_3253:
[----:B------:R-:W-:Y:S01]  /*6b40*/  IMAD.MOV.U32 R12, RZ, RZ, 0x10 ;  /* 0x00000010ff0c7424 */ /* 0x000fe200078e00ff */
[----:B------:R-:W-:Y:S01]  /*6b50*/  MOV R15, 0xffffffff ;  /* 0xffffffff000f7802 */ /* 0x000fe20000000f00 */
[----:B------:R-:W-:-:S07]  /*6b60*/  IMAD.MOV.U32 R11, RZ, RZ, 0x1f ;  /* 0x0000001fff0b7424 */ /* 0x000fce00078e00ff */
[----:B-1----:R-:W-:Y:S05]  /*6b70*/  WARPSYNC.COLLECTIVE R15, `(.L_x_3303) ;  /* 0x000000000f087348 */ /* 0x002fea0003c00000 */
[----:B------:R0:W2:Y:S02]  /*6b80*/  SHFL.BFLY P6, R14, R13, R12, R11 ;  /* 0x0c00000c0d0e7389 */ /* 0x0000a400000c000b */
[----:B012---:R-:W-:Y:S01]  /*6b90*/  ENDCOLLECTIVE ;  /* 0x000000000000791b */ /* 0x007fe20003800000 */
.L_x_3303:
[----:B------:R-:W-:Y:S02]  /*6ba0*/  IMAD.MOV.U32 R12, RZ, RZ, 0x8 ;  /* 0x00000008ff0c7424 */ /* 0x000fe400078e00ff */
[----:B------:R-:W-:-:S04]  /*6bb0*/  FADD.FTZ R0, R13, R14 ;  /* 0x0000000e0d007221 */ /* 0x000fc80000010000 */
[----:B------:R-:W-:-:S07]  /*6bc0*/  IMAD.MOV.U32 R13, RZ, RZ, R0 ;  /* 0x000000ffff0d7224 */ /* 0x000fce00078e0000 */
[----:B------:R-:W-:Y:S05]  /*6bd0*/  WARPSYNC.COLLECTIVE R15, `(.L_x_3304) ;  /* 0x000000000f087348 */ /* 0x000fea0003c00000 */
[----:B------:R0:W1:Y:S02]  /*6be0*/  SHFL.BFLY P6, R14, R13, R12, R11 ;  /* 0x0c00000c0d0e7389 */ /* 0x00006400000c000b */
[----:B01----:R-:W-:Y:S01]  /*6bf0*/  ENDCOLLECTIVE ;  /* 0x000000000000791b */ /* 0x003fe20003800000 */
.L_x_3304:
[----:B------:R-:W-:Y:S01]  /*6c00*/  HFMA2.MMA R12, -RZ, RZ, 0, 2.384185791015625e-07 ;  /* 0x00000004ff0c7435 */ /* 0x000fe200000001ff */
[----:B------:R-:W-:-:S04]  /*6c10*/  FADD.FTZ R3, R0, R14 ;  /* 0x0000000e00037221 */ /* 0x000fc80000010000 */
[----:B------:R-:W-:-:S07]  /*6c20*/  IMAD.MOV.U32 R13, RZ, RZ, R3 ;  /* 0x000000ffff0d7224 */ /* 0x000fce00078e0003 */
[----:B------:R-:W-:Y:S05]  /*6c30*/  WARPSYNC.COLLECTIVE R15, `(.L_x_3305) ;  /* 0x000000000f087348 */ /* 0x000fea0003c00000 */
[----:B------:R0:W1:Y:S02]  /*6c40*/  SHFL.BFLY P6, R14, R13, R12, R11 ;  /* 0x0c00000c0d0e7389 */ /* 0x00006400000c000b */
[----:B01----:R-:W-:Y:S01]  /*6c50*/  ENDCOLLECTIVE ;  /* 0x000000000000791b */ /* 0x003fe20003800000 */
.L_x_3305:
[----:B------:R-:W-:Y:S02]  /*6c60*/  IMAD.MOV.U32 R12, RZ, RZ, 0x2 ;  /* 0x00000002ff0c7424 */ /* 0x000fe400078e00ff */
[----:B------:R-:W-:-:S04]  /*6c70*/  FADD.FTZ R4, R3, R14 ;  /* 0x0000000e03047221 */ /* 0x000fc80000010000 */
[----:B------:R-:W-:-:S07]  /*6c80*/  IMAD.MOV.U32 R13, RZ, RZ, R4 ;  /* 0x000000ffff0d7224 */ /* 0x000fce00078e0004 */
[----:B------:R-:W-:Y:S05]  /*6c90*/  WARPSYNC.COLLECTIVE R15, `(.L_x_3306) ;  /* 0x000000000f087348 */ /* 0x000fea0003c00000 */
[----:B------:R0:W1:Y:S02]  /*6ca0*/  SHFL.BFLY P6, R14, R13, R12, R11 ;  /* 0x0c00000c0d0e7389 */ /* 0x00006400000c000b */
[----:B01----:R-:W-:Y:S01]  /*6cb0*/  ENDCOLLECTIVE ;  /* 0x000000000000791b */ /* 0x003fe20003800000 */
.L_x_3306:
[----:B------:R-:W-:Y:S01]  /*6cc0*/  MOV R12, 0x1 ;  /* 0x00000001000c7802 */ /* 0x000fe20000000f00 */
[----:B------:R-:W-:-:S04]  /*6cd0*/  FADD.FTZ R5, R4, R14 ;  /* 0x0000000e04057221 */ /* 0x000fc80000010000 */
[----:B------:R-:W-:-:S07]  /*6ce0*/  IMAD.MOV.U32 R13, RZ, RZ, R5 ;  /* 0x000000ffff0d7224 */ /* 0x000fce00078e0005 */
[----:B------:R-:W-:Y:S05]  /*6cf0*/  WARPSYNC.COLLECTIVE R15, `(.L_x_3307) ;  /* 0x000000000f087348 */ /* 0x000fea0003c00000 */
[----:B------:R0:W1:Y:S02]  /*6d00*/  SHFL.BFLY P6, R14, R13, R12, R11 ;  /* 0x0c00000c0d0e7389 */ /* 0x00006400000c000b */
[----:B01----:R-:W-:Y:S01]  /*6d10*/  ENDCOLLECTIVE ;  /* 0x000000000000791b */ /* 0x003fe20003800000 */
.L_x_3307:
[----:B------:R-:W-:Y:S05]  /*6d20*/  BRA `(.L_x_3308) ;  /* 0xffffffac00ac7947 */ /* 0x000fea000383ffff */
.L_x_3258:
[----:B------:R-:W-:Y:S01]  /*6d30*/  BSSY B1, `(.L_x_3309) ;  /* 0x0000007000017945 */ /* 0x000fe20003800000 */
[----:B------:R-:W-:Y:S02]  /*6d40*/  IMAD.MOV.U32 R12, RZ, RZ, 0x2 ;  /* 0x00000002ff0c7424 */ /* 0x000fe400078e00ff */
[----:B------:R-:W-:Y:S02]  /*6d50*/  IMAD.MOV.U32 R11, RZ, RZ, 0x1f ;  /* 0x0000001fff0b7424 */ /* 0x000fe400078e00ff */
[----:B------:R-:W-:-:S07]  /*6d60*/  IMAD.MOV.U32 R15, RZ, RZ, -0x1 ;  /* 0xffffffffff0f7424 */ /* 0x000fce00078e00ff */
[----:B------:R-:W-:Y:S05]  /*6d70*/  WARPSYNC.COLLECTIVE R15, `(.L_x_3310) ;  /* 0x000000000f087348 */ /* 0x000fea0003c00000 */
[----:B------:R0:W1:Y:S02]  /*6d80*/  SHFL.BFLY P6, R14, R13, R12, R11 ;  /* 0x0c00000c0d0e7389 */ /* 0x00006400000c000b */
[----:B01----:R-:W-:Y:S01]  /*6d90*/  ENDCOLLECTIVE ;  /* 0x000000000000791b */ /* 0x003fe20003800000 */
.L_x_3310:
[----:B------:R-:W-:Y:S05]  /*6da0*/  BSYNC B1 ;  /* 0x0000000000017941 */ /* 0x000fea0003800000 */
.L_x_3309:
[----:B------:R-:W-:Y:S01]  /*6db0*/  HFMA2.MMA R12, -RZ, RZ, 0, 5.9604644775390625e-08 ;  /* 0x00000001ff0c7435 */ /* 0x000fe200000001ff */
[----:B------:R-:W-:Y:S01]  /*6dc0*/  FADD.FTZ R13, R13, R14 ;  /* 0x0000000e0d0d7221 */ /* 0x000fe20000010000 */
[----:B------:R-:W-:Y:S02]  /*6dd0*/  IMAD.MOV.U32 R11, RZ, RZ, 0x1f ;  /* 0x0000001fff0b7424 */ /* 0x000fe400078e00ff */
[----:B------:R-:W-:-:S07]  /*6de0*/  IMAD.MOV.U32 R15, RZ, RZ, -0x1 ;  /* 0xffffffffff0f7424 */ /* 0x000fce00078e00ff */
[----:B------:R-:W-:Y:S05]  /*6df0*/  WARPSYNC.COLLECTIVE R15, `(.L_x_3311) ;  /* 0x000000000f087348 */ /* 0x000fea0003c00000 */
[----:B------:R0:W1:Y:S02]  /*6e00*/  SHFL.BFLY P6, R14, R13, R12, R11 ;  /* 0x0c00000c0d0e7389 */ /* 0x00006400000c000b */
[----:B01----:R-:W-:Y:S01]  /*6e10*/  ENDCOLLECTIVE ;  /* 0x000000000000791b */ /* 0x003fe20003800000 */
.L_x_3311:
[----:B------:R-:W-:Y:S05]  /*6e20*/  BRA `(.L_x_3312) ;  /* 0xffffffcc000c7947 */ /* 0x000fea000383ffff */
.L_x_3262:
[----:B------:R-:W-:Y:S01]  /*6e30*/  BSSY B0, `(.L_x_3313) ;  /* 0x0000008000007945 */ /* 0x000fe20003800000 */
[----:B0-----:R-:W-:Y:S01]  /*6e40*/  IMAD.MOV.U32 R13, RZ, RZ, R83 ;  /* 0x000000ffff0d7224 */ /* 0x001fe200078e0053 */
[----:B------:R-:W-:Y:S01]  /*6e50*/  MOV R12, 0x10 ;  /* 0x00000010000c7802 */ /* 0x000fe20000000f00 */
[----:B------:R-:W-:Y:S02]  /*6e60*/  IMAD.MOV.U32 R11, RZ, RZ, 0x1f ;  /* 0x0000001fff0b7424 */ /* 0x000fe400078e00ff */
[----:B------:R-:W-:-:S07]  /*6e70*/  IMAD.MOV.U32 R15, RZ, RZ, -0x1 ;  /* 0xffffffffff0f7424 */ /* 0x000fce00078e00ff */
[----:B-12---:R-:W-:Y:S05]  /*6e80*/  WARPSYNC.COLLECTIVE R15, `(.L_x_3314) ;  /* 0x000000000f087348 */ /* 0x006fea0003c00000 */
[----:B-1----:R0:W1:Y:S02]  /*6e90*/  SHFL.BFLY P6, R14, R13, R12, R11 ;  /* 0x0c00000c0d0e7389 */ /* 0x00206400000c000b */
[----:B012---:R-:W-:Y:S01]  /*6ea0*/  ENDCOLLECTIVE ;  /* 0x000000000000791b */ /* 0x007fe20003800000 */
.L_x_3314:
[----:B------:R-:W-:Y:S05]  /*6eb0*/  BSYNC B0 ;  /* 0x0000000000007941 */ /* 0x000fea0003800000 */
.L_x_3313:
[----:B------:R-:W-:Y:S01]  /*6ec0*/  HFMA2.MMA R12, -RZ, RZ, 0, 4.76837158203125e-07 ;  /* 0x00000008ff0c7435 */ /* 0x000fe200000001ff */
[----:B------:R-:W-:Y:S01]  /*6ed0*/  FMNMX.FTZ R13, R14, R83, !PT ;  /* 0x000000530e0d7209 */ /* 0x000fe20007810000 */
[----:B------:R-:W-:Y:S02]  /*6ee0*/  IMAD.MOV.U32 R11, RZ, RZ, 0x1f ;  /* 0x0000001fff0b7424 */ /* 0x000fe400078e00ff */
[----:B------:R-:W-:-:S07]  /*6ef0*/  IMAD.MOV.U32 R15, RZ, RZ, -0x1 ;  /* 0xffffffffff0f7424 */ /* 0x000fce00078e00ff */
[----:B------:R-:W-:Y:S05]  /*6f00*/  WARPSYNC.COLLECTIVE R15, `(.L_x_3315) ;  /* 0x000000000f087348 */ /* 0x000fea0003c00000 */
[----:B------:R0:W1:Y:S02]  /*6f10*/  SHFL.BFLY P6, R14, R13, R12, R11 ;  /* 0x0c00000c0d0e7389 */ /* 0x00006400000c000b */
[----:B01----:R-:W-:Y:S01]  /*6f20*/  ENDCOLLECTIVE ;  /* 0x000000000000791b */ /* 0x003fe20003800000 */
.L_x_3315:
[----:B------:R-:W-:Y:S01]  /*6f30*/  IMAD.MOV.U32 R12, RZ, RZ, 0x4 ;  /* 0x00000004ff0c7424 */ /* 0x000fe200078e00ff */
[----:B------:R-:W-:-:S04]  /*6f40*/  FMNMX.FTZ R2, R13, R14, !PT ;  /* 0x0000000e0d027209 */ /* 0x000fc80007810000 */
[----:B------:R-:W-:-:S07]  /*6f50*/  MOV R13, R2 ;  /* 0x00000002000d7202 */ /* 0x000fce0000000f00 */
[----:B------:R-:W-:Y:S05]  /*6f60*/  WARPSYNC.COLLECTIVE R15, `(.L_x_3316) ;  /* 0x000000000f087348 */ /* 0x000fea0003c00000 */
[----:B------:R0:W1:Y:S02]  /*6f70*/  SHFL.BFLY P6, R14, R13, R12, R11 ;  /* 0x0c00000c0d0e7389 */ /* 0x00006400000c000b */
[----:B01----:R-:W-:Y:S01]  /*6f80*/  ENDCOLLECTIVE ;  /* 0x000000000000791b */ /* 0x003fe20003800000 */
.L_x_3316:
[----:B------:R-:W-:Y:S05]  /*6f90*/  BRA `(.L_x_3317) ;  /* 0xffffffcc00507947 */ /* 0x000fea000383ffff */
.L_x_3318:
        /* <DEDUP_REMOVED lines=14> */
.L_x_3342:


//--------------------- .nv.global.init           --------------------------
	.section	.nv.global.init,"aw",@progbits
.nv.global.init:
	.type		$str,@object
	.size		$str,($str$1 - $str)
$str:
        /*0000*/ 	.byte	0x68, 0x61, 0x6c, 0x66, 0x5f, 0x72, 0x6f, 0x74, 0x61, 0x72, 0x79, 0x5f, 0x64, 0x69, 0x6d, 0x20
        /*0010*/ 	.byte	0x25, 0x20, 0x51, 0x4b, 0x5f, 0x56, 0x45, 0x43, 0x5f, 0x53, 0x49, 0x5a, 0x45, 0x20, 0x3d, 0x3d
        /*0020*/ 	.byte	0x20, 0x30, 0x00
	.type		$str$1,@object
	.size		$str$1,(__unnamed_16 - $str$1)
$str$1:
        /* <DEDUP_REMOVED lines=9> */
        /*00b3*/ 	.byte	0x6c, 0x61, 0x74, 0x65, 0x2e, 0x68, 0x70, 0x70, 0x00
	.type		__unnamed_16,@object
	.size		__unnamed_16,(__unnamed_17 - __unnamed_16)
__unnamed_16:
        /* <DEDUP_REMOVED lines=18> */
        /*01dc*/ 	.byte	0x5d, 0x00
	.type		__unnamed_17,@object
	.size		__unnamed_17,(__unnamed_13 - __unnamed_17)
__unnamed_17:
        /* <DEDUP_REMOVED lines=18> */
        /*02fe*/ 	.byte	0x65, 0x5d, 0x00
	.type		__unnamed_13,@object
	.size		__unnamed_13,(__unnamed_18 - __unnamed_13)
__unnamed_13:
        /* <DEDUP_REMOVED lines=19> */
	.type		__unnamed_18,@object
	.size		__unnamed_18,(__unnamed_4 - __unnamed_18)
__unnamed_18:
        /* <DEDUP_REMOVED lines=19> */
	.type		__unnamed_4,@object
	.size		__unnamed_4,(__unnamed_1 - __unnamed_4)
__unnamed_4:
        /* <DEDUP_REMOVED lines=19> */
	.type		__unnamed_1,@object
	.size		__unnamed_1,(__unnamed_5 - __unnamed_1)
__unnamed_1:
        /* <DEDUP_REMOVED lines=19> */
	.type		__unnamed_5,@object
	.size		__unnamed_5,(__unnamed_15 - __unnamed_5)
__unnamed_5:
        /* <DEDUP_REMOVED lines=19> */
	.type		__unnamed_15,@object
	.size		__unnamed_15,(__unnamed_6 - __unnamed_15)
__unnamed_15:
        /* <DEDUP_REMOVED lines=19> */
	.type		__unnamed_6,@object
	.size		__unnamed_6,(__unnamed_14 - __unnamed_6)
__unnamed_6:
        /* <DEDUP_REMOVED lines=19> */
	.type		__unnamed_14,@object
	.size		__unnamed_14,(__unnamed_3 - __unnamed_14)
__unnamed_14:
        /* <DEDUP_REMOVED lines=19> */
	.type		__unnamed_3,@object
	.size		__unnamed_3,(__unnamed_2 - __unnamed_3)
__unnamed_3:
        /* <DEDUP_REMOVED lines=18> */
        /*0d3e*/ 	.byte	0x6c, 0x73, 0x65, 0x5d, 0x00
	.type		__unnamed_2,@object
	.size		__unnamed_2,(__unnamed_22 - __unnamed_2)
__unnamed_2:
        /* <DEDUP_REMOVED lines=19> */
	.type		__unnamed_22,@object
	.size		__unnamed_22,(__unnamed_19 - __unnamed_22)
__unnamed_22:
        /* <DEDUP_REMOVED lines=18> */
        /*0f88*/ 	.byte	0x4d, 0x53, 0x20, 0x3d, 0x20, 0x74, 0x72, 0x75, 0x65, 0x5d, 0x00
	.type		__unnamed_19,@object
	.size		__unnamed_19,(__unnamed_23 - __unnamed_19)
__unnamed_19:
        /* <DEDUP_REMOVED lines=19> */
	.type		__unnamed_23,@object
	.size		__unnamed_23,(__unnamed_10 - __unnamed_23)
__unnamed_23:
        /* <DEDUP_REMOVED lines=19> */
	.type		__unnamed_10,@object
	.size		__unnamed_10,(__unnamed_24 - __unnamed_10)
__unnamed_10:
        /* <DEDUP_REMOVED lines=19> */
	.type		__unnamed_24,@object
	.size		__unnamed_24,(__unnamed_21 - __unnamed_24)
__unnamed_24:
        /* <DEDUP_REMOVED lines=19> */
	.type		__unnamed_21,@object
	.size		__unnamed_21,(__unnamed_11 - __unnamed_21)
__unnamed_21:
        /* <DEDUP_REMOVED lines=18> */
        /*1563*/ 	.byte	0x41, 0x4d, 0x53, 0x20, 0x3d, 0x20, 0x66, 0x61, 0x6c, 0x73, 0x65, 0x5d, 0x00
	.type		__unnamed_11,@object
	.size		__unnamed_11,(__unnamed_7 - __unnamed_11)
__unnamed_11:
        /* <DEDUP_REMOVED lines=19> */
	.type		__unnamed_7,@object
	.size		__unnamed_7,(__unnamed_20 - __unnamed_7)
__unnamed_7:
        /* <DEDUP_REMOVED lines=19> */
	.type		__unnamed_20,@object
	.size		__unnamed_20,(__unnamed_12 - __unnamed_20)
__unnamed_20:
        /* <DEDUP_REMOVED lines=19> */
	.type		__unnamed_12,@object
	.size		__unnamed_12,(__unnamed_9 - __unnamed_12)
__unnamed_12:
        /* <DEDUP_REMOVED lines=19> */
	.type		__unnamed_9,@object
	.size		__unnamed_9,(__unnamed_8 - __unnamed_9)
__unnamed_9:
        /* <DEDUP_REMOVED lines=18> */
        /*1b44*/ 	.byte	0x45, 0x41, 0x4d, 0x53, 0x20, 0x3d, 0x20, 0x66, 0x61, 0x6c, 0x73, 0x65, 0x5d, 0x00
	.type		__unnamed_8,@object
	.size		__unnamed_8,(.L_7 - __unnamed_8)
__unnamed_8:
        /* <DEDUP_REMOVED lines=19> */
.L_7:


//--------------------- .nv.shared._ZN4mmha33masked_multihead_attention_kernelItLi96ELi128ELi1ELi16ELi256ELb1ELb1EEEv26Multihead_attention_paramsIT_XT5_EE --------------------------
	.section	.nv.shared._ZN4mmha33masked_multihead_attention_kernelItLi96ELi128ELi1ELi16ELi256ELb1ELb1EEEv26Multihead_attention_paramsIT_XT5_EE,"aw",@nobits
	.sectionflags	@""
	.align	16
.nv.shared._ZN4mmha33masked_multihead_attention_kernelItLi96ELi128ELi1ELi16ELi256ELb1ELb1EEEv26Multihead_attention_paramsIT_XT5_EE:
	.zero		1600


//--------------------- .nv.shared.reserved.0     --------------------------
	.section	.nv.shared.reserved.0,"aw",@nobits
	.weak		__nv_reservedSMEM_offset_0_alias
	.size		__nv_reservedSMEM_offset_0_alias, 0, 0
	.other		__nv_reservedSMEM_offset_0_alias,@"STO_CUDA_RESERVED_SHARED STV_DEFAULT"
__nv_reservedSMEM_offset_0_alias:
	.zero		0


//--------------------- .nv.shared._ZN4mmha33masked_multihead_attention_kernelItLi96ELi128ELi2ELi16ELi128ELb1ELb1EEEv26Multihead_attention_paramsIT_XT5_EE --------------------------
	.section	.nv.shared._ZN4mmha33masked_multihead_attention_kernelItLi96ELi128ELi2ELi16ELi128ELb1ELb1EEEv26Multihead_attention_paramsIT_XT5_EE,"aw",@nobits
	.sectionflags	@""
	.align	16
.nv.shared._ZN4mmha33masked_multihead_attention_kernelItLi96ELi128ELi2ELi16ELi128ELb1ELb1EEEv26Multihead_attention_paramsIT_XT5_EE:
	.zero		1568


//--------------------- .nv.shared._ZN4mmha33masked_multihead_attention_kernelItLi96ELi128ELi4ELi16ELi64ELb1ELb1EEEv26Multihead_attention_paramsIT_XT5_EE --------------------------
	.section	.nv.shared._ZN4mmha33masked_multihead_attention_kernelItLi96ELi128ELi4ELi16ELi64ELb1ELb1EEEv26Multihead_attention_paramsIT_XT5_EE,"aw",@nobits
	.sectionflags	@""
	.align	16
.nv.shared._ZN4mmha33masked_multihead_attention_kernelItLi96ELi128ELi4ELi16ELi64ELb1ELb1EEEv26Multihead_attention_paramsIT_XT5_EE:
	.zero		1552


//--------------------- .nv.shared._ZN4mmha33masked_multihead_attention_kernelItLi96ELi128ELi1ELi16ELi256ELb1ELb0EEEv26Multihead_attention_paramsIT_XT5_EE --------------------------
	.section	.nv.shared._ZN4mmha33masked_multihead_attention_kernelItLi96ELi128ELi1ELi16ELi256ELb1ELb0EEEv26Multihead_attention_paramsIT_XT5_EE,"aw",@nobits
	.sectionflags	@""
	.align	16
.nv.shared._ZN4mmha33masked_multihead_attention_kernelItLi96ELi128ELi1ELi16ELi256ELb1ELb0EEEv26Multihead_attention_paramsIT_XT5_EE:
	.zero		1600


//--------------------- .nv.shared._ZN4mmha33masked_multihead_attention_kernelItLi96ELi128ELi2ELi16ELi128ELb1ELb0EEEv26Multihead_attention_paramsIT_XT5_EE --------------------------
	.section	.nv.shared._ZN4mmha33masked_multihead_attention_kernelItLi96ELi128ELi2ELi16ELi128ELb1ELb0EEEv26Multihead_attention_paramsIT_XT5_EE,"aw",@nobits
	.sectionflags	@""
	.align	16
.nv.shared._ZN4mmha33masked_multihead_attention_kernelItLi96ELi128ELi2ELi16ELi128ELb1ELb0EEEv26Multihead_attention_paramsIT_XT5_EE:
	.zero		1568


//--------------------- .nv.shared._ZN4mmha33masked_multihead_attention_kernelItLi96ELi128ELi4ELi16ELi64ELb1ELb0EEEv26Multihead_attention_paramsIT_XT5_EE --------------------------
	.section	.nv.shared._ZN4mmha33masked_multihead_attention_kernelItLi96ELi128ELi4ELi16ELi64ELb1ELb0EEEv26Multihead_attention_paramsIT_XT5_EE,"aw",@nobits
	.sectionflags	@""
	.align	16
.nv.shared._ZN4mmha33masked_multihead_attention_kernelItLi96ELi128ELi4ELi16ELi64ELb1ELb0EEEv26Multihead_attention_paramsIT_XT5_EE:
	.zero		1552


//--------------------- .nv.shared._ZN4mmha33masked_multihead_attention_kernelIfLi96ELi128ELi1ELi32ELi256ELb1ELb1EEEv26Multihead_attention_paramsIT_XT5_EE --------------------------
	.section	.nv.shared._ZN4mmha33masked_multihead_attention_kernelIfLi96ELi128ELi1ELi32ELi256ELb1ELb1EEEv26Multihead_attention_paramsIT_XT5_EE,"aw",@nobits
	.sectionflags	@""
	.align	16
.nv.shared._ZN4mmha33masked_multihead_attention_kernelIfLi96ELi128ELi1ELi32ELi256ELb1ELb1EEEv26Multihead_attention_paramsIT_XT5_EE:
	.zero		2112


//--------------------- .nv.shared._ZN4mmha33masked_multihead_attention_kernelIfLi96ELi128ELi2ELi32ELi128ELb1ELb1EEEv26Multihead_attention_paramsIT_XT5_EE --------------------------
	.section	.nv.shared._ZN4mmha33masked_multihead_attention_kernelIfLi96ELi128ELi2ELi32ELi128ELb1ELb1EEEv26Multihead_attention_paramsIT_XT5_EE,"aw",@nobits
	.sectionflags	@""
	.align	16
.nv.shared._ZN4mmha33masked_multihead_attention_kernelIfLi96ELi128ELi2ELi32ELi128ELb1ELb1EEEv26Multihead_attention_paramsIT_XT5_EE:
	.zero		2080


//--------------------- .nv.shared._ZN4mmha33masked_multihead_attention_kernelIfLi96ELi128ELi4ELi32ELi64ELb1ELb1EEEv26Multihead_attention_paramsIT_XT5_EE --------------------------
	.section	.nv.shared._ZN4mmha33masked_multihead_attention_kernelIfLi96ELi128ELi4ELi32ELi64ELb1ELb1EEEv26Multihead_attention_paramsIT_XT5_EE,"aw",@nobits
	.sectionflags	@""
	.align	16
.nv.shared._ZN4mmha33masked_multihead_attention_kernelIfLi96ELi128ELi4ELi32ELi64ELb1ELb1EEEv26Multihead_attention_paramsIT_XT5_EE:
	.zero		2064


//--------------------- .nv.shared._ZN4mmha33masked_multihead_attention_kernelIfLi96ELi128ELi1ELi32ELi256ELb1ELb0EEEv26Multihead_attention_paramsIT_XT5_EE --------------------------
	.section	.nv.shared._ZN4mmha33masked_multihead_attention_kernelIfLi96ELi128ELi1ELi32ELi256ELb1ELb0EEEv26Multihead_attention_paramsIT_XT5_EE,"aw",@nobits
	.sectionflags	@""
	.align	16
.nv.shared._ZN4mmha33masked_multihead_attention_kernelIfLi96ELi128ELi1ELi32ELi256ELb1ELb0EEEv26Multihead_attention_paramsIT_XT5_EE:
	.zero		2112


//--------------------- .nv.shared._ZN4mmha33masked_multihead_attention_kernelIfLi96ELi128ELi2ELi32ELi128ELb1ELb0EEEv26Multihead_attention_paramsIT_XT5_EE --------------------------
	.section	.nv.shared._ZN4mmha33masked_multihead_attention_kernelIfLi96ELi128ELi2ELi32ELi128ELb1ELb0EEEv26Multihead_attention_paramsIT_XT5_EE,"aw",@nobits
	.sectionflags	@""
	.align	16
.nv.shared._ZN4mmha33masked_multihead_attention_kernelIfLi96ELi128ELi2ELi32ELi128ELb1ELb0EEEv26Multihead_attention_paramsIT_XT5_EE:
	.zero		2080


//--------------------- .nv.shared._ZN4mmha33masked_multihead_attention_kernelIfLi96ELi128ELi4ELi32ELi64ELb1ELb0EEEv26Multihead_attention_paramsIT_XT5_EE --------------------------
	.section	.nv.shared._ZN4mmha33masked_multihead_attention_kernelIfLi96ELi128ELi4ELi32ELi64ELb1ELb0EEEv26Multihead_attention_paramsIT_XT5_EE,"aw",@nobits
	.sectionflags	@""
	.align	16
.nv.shared._ZN4mmha33masked_multihead_attention_kernelIfLi96ELi128ELi4ELi32ELi64ELb1ELb0EEEv26Multihead_attention_paramsIT_XT5_EE:
	.zero		2064


//--------------------- .nv.shared._ZN4mmha33masked_multihead_attention_kernelItLi96ELi128ELi1ELi16ELi256ELb0ELb1EEEv26Multihead_attention_paramsIT_XT5_EE --------------------------
	.section	.nv.shared._ZN4mmha33masked_multihead_attention_kernelItLi96ELi128ELi1ELi16ELi256ELb0ELb1EEEv26Multihead_attention_paramsIT_XT5_EE,"aw",@nobits
	.sectionflags	@""
	.align	16
.nv.shared._ZN4mmha33masked_multihead_attention_kernelItLi96ELi128ELi1ELi16ELi256ELb0ELb1EEEv26Multihead_attention_paramsIT_XT5_EE:
	.zero		1344


//--------------------- .nv.shared._ZN4mmha33masked_multihead_attention_kernelItLi96ELi128ELi2ELi16ELi128ELb0ELb1EEEv26Multihead_attention_paramsIT_XT5_EE --------------------------
	.section	.nv.shared._ZN4mmha33masked_multihead_attention_kernelItLi96ELi128ELi2ELi16ELi128ELb0ELb1EEEv26Multihead_attention_paramsIT_XT5_EE,"aw",@nobits
	.sectionflags	@""
	.align	16
.nv.shared._ZN4mmha33masked_multihead_attention_kernelItLi96ELi128ELi2ELi16ELi128ELb0ELb1EEEv26Multihead_attention_paramsIT_XT5_EE:
	.zero		1312


//--------------------- .nv.shared._ZN4mmha33masked_multihead_attention_kernelItLi96ELi128ELi4ELi16ELi64ELb0ELb1EEEv26Multihead_attention_paramsIT_XT5_EE --------------------------
	.section	.nv.shared._ZN4mmha33masked_multihead_attention_kernelItLi96ELi128ELi4ELi16ELi64ELb0ELb1EEEv26Multihead_attention_paramsIT_XT5_EE,"aw",@nobits
	.sectionflags	@""
	.align	16
.nv.shared._ZN4mmha33masked_multihead_attention_kernelItLi96ELi128ELi4ELi16ELi64ELb0ELb1EEEv26Multihead_attention_paramsIT_XT5_EE:
	.zero		1296


//--------------------- .nv.shared._ZN4mmha33masked_multihead_attention_kernelItLi96ELi128ELi1ELi16ELi256ELb0ELb0EEEv26Multihead_attention_paramsIT_XT5_EE --------------------------
	.section	.nv.shared._ZN4mmha33masked_multihead_attention_kernelItLi96ELi128ELi1ELi16ELi256ELb0ELb0EEEv26Multihead_attention_paramsIT_XT5_EE,"aw",@nobits
	.sectionflags	@""
	.align	16
.nv.shared._ZN4mmha33masked_multihead_attention_kernelItLi96ELi128ELi1ELi16ELi256ELb0ELb0EEEv26Multihead_attention_paramsIT_XT5_EE:
	.zero		1344


//--------------------- .nv.shared._ZN4mmha33masked_multihead_attention_kernelItLi96ELi128ELi2ELi16ELi128ELb0ELb0EEEv26Multihead_attention_paramsIT_XT5_EE --------------------------
	.section	.nv.shared._ZN4mmha33masked_multihead_attention_kernelItLi96ELi128ELi2ELi16ELi128ELb0ELb0EEEv26Multihead_attention_paramsIT_XT5_EE,"aw",@nobits
	.sectionflags	@""
	.align	16
.nv.shared._ZN4mmha33masked_multihead_attention_kernelItLi96ELi128ELi2ELi16ELi128ELb0ELb0EEEv26Multihead_attention_paramsIT_XT5_EE:
	.zero		1312


//--------------------- .nv.shared._ZN4mmha33masked_multihead_attention_kernelItLi96ELi128ELi4ELi16ELi64ELb0ELb0EEEv26Multihead_attention_paramsIT_XT5_EE --------------------------
	.section	.nv.shared._ZN4mmha33masked_multihead_attention_kernelItLi96ELi128ELi4ELi16ELi64ELb0ELb0EEEv26Multihead_attention_paramsIT_XT5_EE,"aw",@nobits
	.sectionflags	@""
	.align	16
.nv.shared._ZN4mmha33masked_multihead_attention_kernelItLi96ELi128ELi4ELi16ELi64ELb0ELb0EEEv26Multihead_attention_paramsIT_XT5_EE:
	.zero		1296


//--------------------- .nv.shared._ZN4mmha33masked_multihead_attention_kernelIfLi96ELi128ELi1ELi32ELi256ELb0ELb1EEEv26Multihead_attention_paramsIT_XT5_EE --------------------------
	.section	.nv.shared._ZN4mmha33masked_multihead_attention_kernelIfLi96ELi128ELi1ELi32ELi256ELb0ELb1EEEv26Multihead_attention_paramsIT_XT5_EE,"aw",@nobits
	.sectionflags	@""
	.align	16
.nv.shared._ZN4mmha33masked_multihead_attention_kernelIfLi96ELi128ELi1ELi32ELi256ELb0ELb1EEEv26Multihead_attention_paramsIT_XT5_EE:
	.zero		1600


//--------------------- .nv.shared._ZN4mmha33masked_multihead_attention_kernelIfLi96ELi128ELi2ELi32ELi128ELb0ELb1EEEv26Multihead_attention_paramsIT_XT5_EE --------------------------
	.section	.nv.shared._ZN4mmha33masked_multihead_attention_kernelIfLi96ELi128ELi2ELi32ELi128ELb0ELb1EEEv26Multihead_attention_paramsIT_XT5_EE,"aw",@nobits
	.sectionflags	@""
	.align	16
.nv.shared._ZN4mmha33masked_multihead_attention_kernelIfLi96ELi128ELi2ELi32ELi128ELb0ELb1EEEv26Multihead_attention_paramsIT_XT5_EE:
	.zero		1568


//--------------------- .nv.shared._ZN4mmha33masked_multihead_attention_kernelIfLi96ELi128ELi4ELi32ELi64ELb0ELb1EEEv26Multihead_attention_paramsIT_XT5_EE --------------------------
	.section	.nv.shared._ZN4mmha33masked_multihead_attention_kernelIfLi96ELi128ELi4ELi32ELi64ELb0ELb1EEEv26Multihead_attention_paramsIT_XT5_EE,"aw",@nobits
	.sectionflags	@""
	.align	16
.nv.shared._ZN4mmha33masked_multihead_attention_kernelIfLi96ELi128ELi4ELi32ELi64ELb0ELb1EEEv26Multihead_attention_paramsIT_XT5_EE:
	.zero		1552


//--------------------- .nv.shared._ZN4mmha33masked_multihead_attention_kernelIfLi96ELi128ELi1ELi32ELi256ELb0ELb0EEEv26Multihead_attention_paramsIT_XT5_EE --------------------------
	.section	.nv.shared._ZN4mmha33masked_multihead_attention_kernelIfLi96ELi128ELi1ELi32ELi256ELb0ELb0EEEv26Multihead_attention_paramsIT_XT5_EE,"aw",@nobits
	.sectionflags	@""
	.align	16
.nv.shared._ZN4mmha33masked_multihead_attention_kernelIfLi96ELi128ELi1ELi32ELi256ELb0ELb0EEEv26Multihead_attention_paramsIT_XT5_EE:
	.zero		1600


//--------------------- .nv.shared._ZN4mmha33masked_multihead_attention_kernelIfLi96ELi128ELi2ELi32ELi128ELb0ELb0EEEv26Multihead_attention_paramsIT_XT5_EE --------------------------
	.section	.nv.shared._ZN4mmha33masked_multihead_attention_kernelIfLi96ELi128ELi2ELi32ELi128ELb0ELb0EEEv26Multihead_attention_paramsIT_XT5_EE,"aw",@nobits
	.sectionflags	@""
	.align	16
.nv.shared._ZN4mmha33masked_multihead_attention_kernelIfLi96ELi128ELi2ELi32ELi128ELb0ELb0EEEv26Multihead_attention_paramsIT_XT5_EE:
	.zero		1568


//--------------------- .nv.shared._ZN4mmha33masked_multihead_attention_kernelIfLi96ELi128ELi4ELi32ELi64ELb0ELb0EEEv26Multihead_attention_paramsIT_XT5_EE --------------------------
	.section	.nv.shared._ZN4mmha33masked_multihead_attention_kernelIfLi96ELi128ELi4ELi32ELi64ELb0ELb0EEEv26Multihead_attention_paramsIT_XT5_EE,"aw",@nobits
	.sectionflags	@""
	.align	16
.nv.shared._ZN4mmha33masked_multihead_attention_kernelIfLi96ELi128ELi4ELi32ELi64ELb0ELb0EEEv26Multihead_attention_paramsIT_XT5_EE:
	.zero		1552


//--------------------- .nv.constant0._ZN4mmha33masked_multihead_attention_kernelItLi96ELi128ELi1ELi16ELi256ELb1ELb1EEEv26Multihead_attention_paramsIT_XT5_EE --------------------------
	.section	.nv.constant0._ZN4mmha33masked_multihead_attention_kernelItLi96ELi128ELi1ELi16ELi256ELb1ELb1EEEv26Multihead_attention_paramsIT_XT5_EE,"a",@progbits
	.sectionflags	@""
	.align	4
.nv.constant0._ZN4mmha33masked_multihead_attention_kernelItLi96ELi128ELi1ELi16ELi256ELb1ELb1EEEv26Multihead_attention_paramsIT_XT5_EE:
	.zero		824


//--------------------- .nv.constant0._ZN4mmha33masked_multihead_attention_kernelItLi96ELi128ELi2ELi16ELi128ELb1ELb1EEEv26Multihead_attention_paramsIT_XT5_EE --------------------------
	.section	.nv.constant0._ZN4mmha33masked_multihead_attention_kernelItLi96ELi128ELi2ELi16ELi128ELb1ELb1EEEv26Multihead_attention_paramsIT_XT5_EE,"a",@progbits
	.sectionflags	@""
	.align	4
.nv.constant0._ZN4mmha33masked_multihead_attention_kernelItLi96ELi128ELi2ELi16ELi128ELb1ELb1EEEv26Multihead_attention_paramsIT_XT5_EE:
	.zero		824


//--------------------- .nv.constant0._ZN4mmha33masked_multihead_attention_kernelItLi96ELi128ELi4ELi16ELi64ELb1ELb1EEEv26Multihead_attention_paramsIT_XT5_EE --------------------------
	.section	.nv.constant0._ZN4mmha33masked_multihead_attention_kernelItLi96ELi128ELi4ELi16ELi64ELb1ELb1EEEv26Multihead_attention_paramsIT_XT5_EE,"a",@progbits
	.sectionflags	@""
	.align	4
.nv.constant0._ZN4mmha33masked_multihead_attention_kernelItLi96ELi128ELi4ELi16ELi64ELb1ELb1EEEv26Multihead_attention_paramsIT_XT5_EE:
	.zero		824


//--------------------- .nv.constant0._ZN4mmha33masked_multihead_attention_kernelItLi96ELi128ELi1ELi16ELi256ELb1ELb0EEEv26Multihead_attention_paramsIT_XT5_EE --------------------------
	.section	.nv.constant0._ZN4mmha33masked_multihead_attention_kernelItLi96ELi128ELi1ELi16ELi256ELb1ELb0EEEv26Multihead_attention_paramsIT_XT5_EE,"a",@progbits
	.sectionflags	@""
	.align	4
.nv.constant0._ZN4mmha33masked_multihead_attention_kernelItLi96ELi128ELi1ELi16ELi256ELb1ELb0EEEv26Multihead_attention_paramsIT_XT5_EE:
	.zero		824


//--------------------- .nv.constant0._ZN4mmha33masked_multihead_attention_kernelItLi96ELi128ELi2ELi16ELi128ELb1ELb0EEEv26Multihead_attention_paramsIT_XT5_EE --------------------------
	.section	.nv.constant0._ZN4mmha33masked_multihead_attention_kernelItLi96ELi128ELi2ELi16ELi128ELb1ELb0EEEv26Multihead_attention_paramsIT_XT5_EE,"a",@progbits
	.sectionflags	@""
	.align	4
.nv.constant0._ZN4mmha33masked_multihead_attention_kernelItLi96ELi128ELi2ELi16ELi128ELb1ELb0EEEv26Multihead_attention_paramsIT_XT5_EE:
	.zero		824


//--------------------- .nv.constant0._ZN4mmha33masked_multihead_attention_kernelItLi96ELi128ELi4ELi16ELi64ELb1ELb0EEEv26Multihead_attention_paramsIT_XT5_EE --------------------------
	.section	.nv.constant0._ZN4mmha33masked_multihead_attention_kernelItLi96ELi128ELi4ELi16ELi64ELb1ELb0EEEv26Multihead_attention_paramsIT_XT5_EE,"a",@progbits
	.sectionflags	@""
	.align	4
.nv.constant0._ZN4mmha33masked_multihead_attention_kernelItLi96ELi128ELi4ELi16ELi64ELb1ELb0EEEv26Multihead_attention_paramsIT_XT5_EE:
	.zero		824


//--------------------- .nv.constant0._ZN4mmha33masked_multihead_attention_kernelIfLi96ELi128ELi1ELi32ELi256ELb1ELb1EEEv26Multihead_attention_paramsIT_XT5_EE --------------------------
	.section	.nv.constant0._ZN4mmha33masked_multihead_attention_kernelIfLi96ELi128ELi1ELi32ELi256ELb1ELb1EEEv26Multihead_attention_paramsIT_XT5_EE,"a",@progbits
	.sectionflags	@""
	.align	4
.nv.constant0._ZN4mmha33masked_multihead_attention_kernelIfLi96ELi128ELi1ELi32ELi256ELb1ELb1EEEv26Multihead_attention_paramsIT_XT5_EE:
	.zero		824


//--------------------- .nv.constant0._ZN4mmha33masked_multihead_attention_kernelIfLi96ELi128ELi2ELi32ELi128ELb1ELb1EEEv26Multihead_attention_paramsIT_XT5_EE --------------------------
	.section	.nv.constant0._ZN4mmha33masked_multihead_attention_kernelIfLi96ELi128ELi2ELi32ELi128ELb1ELb1EEEv26Multihead_attention_paramsIT_XT5_EE,"a",@progbits
	.sectionflags	@""
	.align	4
.nv.constant0._ZN4mmha33masked_multihead_attention_kernelIfLi96ELi128ELi2ELi32ELi128ELb1ELb1EEEv26Multihead_attention_paramsIT_XT5_EE:
	.zero		824


//--------------------- .nv.constant0._ZN4mmha33masked_multihead_attention_kernelIfLi96ELi128ELi4ELi32ELi64ELb1ELb1EEEv26Multihead_attention_paramsIT_XT5_EE --------------------------
	.section	.nv.constant0._ZN4mmha33masked_multihead_attention_kernelIfLi96ELi128ELi4ELi32ELi64ELb1ELb1EEEv26Multihead_attention_paramsIT_XT5_EE,"a",@progbits
	.sectionflags	@""
	.align	4
.nv.constant0._ZN4mmha33masked_multihead_attention_kernelIfLi96ELi128ELi4ELi32ELi64ELb1ELb1EEEv26Multihead_attention_paramsIT_XT5_EE:
	.zero		824


//--------------------- .nv.constant0._ZN4mmha33masked_multihead_attention_kernelIfLi96ELi128ELi1ELi32ELi256ELb1ELb0EEEv26Multihead_attention_paramsIT_XT5_EE --------------------------
	.section	.nv.constant0._ZN4mmha33masked_multihead_attention_kernelIfLi96ELi128ELi1ELi32ELi256ELb1ELb0EEEv26Multihead_attention_paramsIT_XT5_EE,"a",@progbits
	.sectionflags	@""
	.align	4
.nv.constant0._ZN4mmha33masked_multihead_attention_kernelIfLi96ELi128ELi1ELi32ELi256ELb1ELb0EEEv26Multihead_attention_paramsIT_XT5_EE:
	.zero		824


//--------------------- .nv.constant0._ZN4mmha33masked_multihead_attention_kernelIfLi96ELi128ELi2ELi32ELi128ELb1ELb0EEEv26Multihead_attention_paramsIT_XT5_EE --------------------------
	.section	.nv.constant0._ZN4mmha33masked_multihead_attention_kernelIfLi96ELi128ELi2ELi32ELi128ELb1ELb0EEEv26Multihead_attention_paramsIT_XT5_EE,"a",@progbits
	.sectionflags	@""
	.align	4
.nv.constant0._ZN4mmha33masked_multihead_attention_kernelIfLi96ELi128ELi2ELi32ELi128ELb1ELb0EEEv26Multihead_attention_paramsIT_XT5_EE:
	.zero		824


//--------------------- .nv.constant0._ZN4mmha33masked_multihead_attention_kernelIfLi96ELi128ELi4ELi32ELi64ELb1ELb0EEEv26Multihead_attention_paramsIT_XT5_EE --------------------------
	.section	.nv.constant0._ZN4mmha33masked_multihead_attention_kernelIfLi96ELi128ELi4ELi32ELi64ELb1ELb0EEEv26Multihead_attention_paramsIT_XT5_EE,"a",@progbits
	.sectionflags	@""
	.align	4
.nv.constant0._ZN4mmha33masked_multihead_attention_kernelIfLi96ELi128ELi4ELi32ELi64ELb1ELb0EEEv26Multihead_attention_paramsIT_XT5_EE:
	.zero		824


//--------------------- .nv.constant0._ZN4mmha33masked_multihead_attention_kernelItLi96ELi128ELi1ELi16ELi256ELb0ELb1EEEv26Multihead_attention_paramsIT_XT5_EE --------------------------
	.section	.nv.constant0._ZN4mmha33masked_multihead_attention_kernelItLi96ELi128ELi1ELi16ELi256ELb0ELb1EEEv26Multihead_attention_paramsIT_XT5_EE,"a",@progbits
	.sectionflags	@""
	.align	4
.nv.constant0._ZN4mmha33masked_multihead_attention_kernelItLi96ELi128ELi1ELi16ELi256ELb0ELb1EEEv26Multihead_attention_paramsIT_XT5_EE:
	.zero		824


//--------------------- .nv.constant0._ZN4mmha33masked_multihead_attention_kernelItLi96ELi128ELi2ELi16ELi128ELb0ELb1EEEv26Multihead_attention_paramsIT_XT5_EE --------------------------
	.section	.nv.constant0._ZN4mmha33masked_multihead_attention_kernelItLi96ELi128ELi2ELi16ELi128ELb0ELb1EEEv26Multihead_attention_paramsIT_XT5_EE,"a",@progbits
	.sectionflags	@""
	.align	4
.nv.constant0._ZN4mmha33masked_multihead_attention_kernelItLi96ELi128ELi2ELi16ELi128ELb0ELb1EEEv26Multihead_attention_paramsIT_XT5_EE:
	.zero		824


//--------------------- .nv.constant0._ZN4mmha33masked_multihead_attention_kernelItLi96ELi128ELi4ELi16ELi64ELb0ELb1EEEv26Multihead_attention_paramsIT_XT5_EE --------------------------
	.section	.nv.constant0._ZN4mmha33masked_multihead_attention_kernelItLi96ELi128ELi4ELi16ELi64ELb0ELb1EEEv26Multihead_attention_paramsIT_XT5_EE,"a",@progbits
	.sectionflags	@""
	.align	4
.nv.constant0._ZN4mmha33masked_multihead_attention_kernelItLi96ELi128ELi4ELi16ELi64ELb0ELb1EEEv26Multihead_attention_paramsIT_XT5_EE:
	.zero		824


//--------------------- .nv.constant0._ZN4mmha33masked_multihead_attention_kernelItLi96ELi128ELi1ELi16ELi256ELb0ELb0EEEv26Multihead_attention_paramsIT_XT5_EE --------------------------
	.section	.nv.constant0._ZN4mmha33masked_multihead_attention_kernelItLi96ELi128ELi1ELi16ELi256ELb0ELb0EEEv26Multihead_attention_paramsIT_XT5_EE,"a",@progbits
	.sectionflags	@""
	.align	4
.nv.constant0._ZN4mmha33masked_multihead_attention_kernelItLi96ELi128ELi1ELi16ELi256ELb0ELb0EEEv26Multihead_attention_paramsIT_XT5_EE:
	.zero		824


//--------------------- .nv.constant0._ZN4mmha33masked_multihead_attention_kernelItLi96ELi128ELi2ELi16ELi128ELb0ELb0EEEv26Multihead_attention_paramsIT_XT5_EE --------------------------
	.section	.nv.constant0._ZN4mmha33masked_multihead_attention_kernelItLi96ELi128ELi2ELi16ELi128ELb0ELb0EEEv26Multihead_attention_paramsIT_XT5_EE,"a",@progbits
	.sectionflags	@""
	.align	4
.nv.constant0._ZN4mmha33masked_multihead_attention_kernelItLi96ELi128ELi2ELi16ELi128ELb0ELb0EEEv26Multihead_attention_paramsIT_XT5_EE:
	.zero		824


//--------------------- .nv.constant0._ZN4mmha33masked_multihead_attention_kernelItLi96ELi128ELi4ELi16ELi64ELb0ELb0EEEv26Multihead_attention_paramsIT_XT5_EE --------------------------
	.section	.nv.constant0._ZN4mmha33masked_multihead_attention_kernelItLi96ELi128ELi4ELi16ELi64ELb0ELb0EEEv26Multihead_attention_paramsIT_XT5_EE,"a",@progbits
	.sectionflags	@""
	.align	4
.nv.constant0._ZN4mmha33masked_multihead_attention_kernelItLi96ELi128ELi4ELi16ELi64ELb0ELb0EEEv26Multihead_attention_paramsIT_XT5_EE:
	.zero		824


//--------------------- .nv.constant0._ZN4mmha33masked_multihead_attention_kernelIfLi96ELi128ELi1ELi32ELi256ELb0ELb1EEEv26Multihead_attention_paramsIT_XT5_EE --------------------------
	.section	.nv.constant0._ZN4mmha33masked_multihead_attention_kernelIfLi96ELi128ELi1ELi32ELi256ELb0ELb1EEEv26Multihead_attention_paramsIT_XT5_EE,"a",@progbits
	.sectionflags	@""
	.align	4
.nv.constant0._ZN4mmha33masked_multihead_attention_kernelIfLi96ELi128ELi1ELi32ELi256ELb0ELb1EEEv26Multihead_attention_paramsIT_XT5_EE:
	.zero		824


//--------------------- .nv.constant0._ZN4mmha33masked_multihead_attention_kernelIfLi96ELi128ELi2ELi32ELi128ELb0ELb1EEEv26Multihead_attention_paramsIT_XT5_EE --------------------------
	.section	.nv.constant0._ZN4mmha33masked_multihead_attention_kernelIfLi96ELi128ELi2ELi32ELi128ELb0ELb1EEEv26Multihead_attention_paramsIT_XT5_EE,"a",@progbits
	.sectionflags	@""
	.align	4
.nv.constant0._ZN4mmha33masked_multihead_attention_kernelIfLi96ELi128ELi2ELi32ELi128ELb0ELb1EEEv26Multihead_attention_paramsIT_XT5_EE:
	.zero		824


//--------------------- .nv.constant0._ZN4mmha33masked_multihead_attention_kernelIfLi96ELi128ELi4ELi32ELi64ELb0ELb1EEEv26Multihead_attention_paramsIT_XT5_EE --------------------------
	.section	.nv.constant0._ZN4mmha33masked_multihead_attention_kernelIfLi96ELi128ELi4ELi32ELi64ELb0ELb1EEEv26Multihead_attention_paramsIT_XT5_EE,"a",@progbits
	.sectionflags	@""
	.align	4
.nv.constant0._ZN4mmha33masked_multihead_attention_kernelIfLi96ELi128ELi4ELi32ELi64ELb0ELb1EEEv26Multihead_attention_paramsIT_XT5_EE:
	.zero		824


//--------------------- .nv.constant0._ZN4mmha33masked_multihead_attention_kernelIfLi96ELi128ELi1ELi32ELi256ELb0ELb0EEEv26Multihead_attention_paramsIT_XT5_EE --------------------------
	.section	.nv.constant0._ZN4mmha33masked_multihead_attention_kernelIfLi96ELi128ELi1ELi32ELi256ELb0ELb0EEEv26Multihead_attention_paramsIT_XT5_EE,"a",@progbits
	.sectionflags	@""
	.align	4
.nv.constant0._ZN4mmha33masked_multihead_attention_kernelIfLi96ELi128ELi1ELi32ELi256ELb0ELb0EEEv26Multihead_attention_paramsIT_XT5_EE:
	.zero		824


//--------------------- .nv.constant0._ZN4mmha33masked_multihead_attention_kernelIfLi96ELi128ELi2ELi32ELi128ELb0ELb0EEEv26Multihead_attention_paramsIT_XT5_EE --------------------------
	.section	.nv.constant0._ZN4mmha33masked_multihead_attention_kernelIfLi96ELi128ELi2ELi32ELi128ELb0ELb0EEEv26Multihead_attention_paramsIT_XT5_EE,"a",@progbits
	.sectionflags	@""
	.align	4
.nv.constant0._ZN4mmha33masked_multihead_attention_kernelIfLi96ELi128ELi2ELi32ELi128ELb0ELb0EEEv26Multihead_attention_paramsIT_XT5_EE:
	.zero		824


//--------------------- .nv.constant0._ZN4mmha33masked_multihead_attention_kernelIfLi96ELi128ELi4ELi32ELi64ELb0ELb0EEEv26Multihead_attention_paramsIT_XT5_EE --------------------------
	.section	.nv.constant0._ZN4mmha33masked_multihead_attention_kernelIfLi96ELi128ELi4ELi32ELi64ELb0ELb0EEEv26Multihead_attention_paramsIT_XT5_EE,"a",@progbits
	.sectionflags	@""
	.align	4
.nv.constant0._ZN4mmha33masked_multihead_attention_kernelIfLi96ELi128ELi4ELi32ELi64ELb0ELb0EEEv26Multihead_attention_paramsIT_XT5_EE:
	.zero		824


//--------------------- SYMBOLS --------------------------

	.type		.nv.reservedSmem.offset0,@object
	.size		.nv.reservedSmem.offset0,0x4
	.type		__assertfail,@function
